	.target	sm_100a

	.elftype	@"ET_EXEC"


//--------------------- .note.nv.tkinfo           --------------------------
	.section	.note.nv.tkinfo,"",@"SHT_NOTE"
	.sectionflags	@"SHF_NOTE_NV_TKINFO"
	.tkinfo
        /*0018*/ 	.word	0x00000002
        /*0030*/ 	.string	""
        /*0030*/ 	.string	"ptxas"
        /*0030*/ 	.string	"Cuda compilation tools, release 13.0, V13.0.88"
        /*0030*/ 	.string	"Build cuda_13.0.r13.0/compiler.36424714_0"
        /*0030*/ 	.string	"-arch sm_100a -m 64 "



//--------------------- .note.nv.cuinfo           --------------------------
	.section	.note.nv.cuinfo,"",@"SHT_NOTE"
	.sectionflags	@"SHF_NOTE_NV_CUINFO"
        /*0018*/ 	.short	0x0002
        /*001a*/ 	.short	0x0064
        /*001c*/ 	.short	0x0082
	.zero		2


//--------------------- .nv.info                  --------------------------
	.section	.nv.info,"",@"SHT_CUDA_INFO"
	.align	4


	//----- nvinfo : EIATTR_REGCOUNT
	.align		4
        /*0000*/ 	.byte	0x04, 0x2f
        /*0002*/ 	.short	(.L_12 - .L_11)
	.align		4
.L_11:
        /*0004*/ 	.word	index@(_ZN7cutlass6KernelINS_9reduction6kernel12ReduceSplitKINS_11MatrixShapeILi4ELi256EEENS_8epilogue6thread17LinearCombinationINS_6half_tELi8EffLNS7_9ScaleType4KindE0ELNS_15FloatRoundStyleE2ES9_EENS1_6thread9ReduceAddIffLi8EEELi4EEEEEvNT_6ParamsE)
        /*0008*/ 	.word	0x00000036


	//----- nvinfo : EIATTR_FRAME_SIZE
	.align		4
.L_12:
        /*000c*/ 	.byte	0x04, 0x11
        /*000e*/ 	.short	(.L_14 - .L_13)
	.align		4
.L_13:
        /*0010*/ 	.word	index@(_ZN7cutlass6KernelINS_9reduction6kernel12ReduceSplitKINS_11MatrixShapeILi4ELi256EEENS_8epilogue6thread17LinearCombinationINS_6half_tELi8EffLNS7_9ScaleType4KindE0ELNS_15FloatRoundStyleE2ES9_EENS1_6thread9ReduceAddIffLi8EEELi4EEEEEvNT_6ParamsE)
        /*0014*/ 	.word	0x00000000


	//----- nvinfo : EIATTR_REGCOUNT
	.align		4
.L_14:
        /*0018*/ 	.byte	0x04, 0x2f
        /*001a*/ 	.short	(.L_16 - .L_15)
	.align		4
.L_15:
        /*001c*/ 	.word	index@(_ZN7cutlass6KernelINS_4conv6kernel23ImplicitGemmConvolutionINS1_11threadblock22ImplicitGemmMultistageINS_4gemm9GemmShapeILi128ELi128ELi32EEENS4_52Conv2dWgradOutputGradientTileAccessIteratorOptimizedINS_11MatrixShapeILi128ELi32EEENS_6half_tENS_9transform29PitchLinearWarpRakedThreadMapINS_16PitchLinearShapeILi128ELi32EEELi128ENSF_ILi8ELi4EEELi8EEENS_12AlignedArrayISC_Li8ELi16EEEEENSD_11threadblock25RegularTileAccessIteratorISB_SC_NS_6layout40ColumnMajorTensorOpMultiplicandCongruousILi16ELi64EEELi1ESI_Li16EEELNS_4arch14CacheOperation4KindE0ENS4_48Conv2dWgradActivationTileAccessIteratorOptimizedINSA_ILi32ELi128EEESC_SI_SK_EENSN_ISW_SC_NSO_37RowMajorTensorOpMultiplicandCongruousILi16ELi64EEELi0ESI_Li16EEELSU_0ENS6_11threadblock9MmaPolicyINS6_4warp11MmaTensorOpINS7_ILi64ELi64ELi32EEESC_SQ_SC_SZ_fNSO_8RowMajorENS13_17MmaTensorOpPolicyINSS_3MmaINS7_ILi16ELi8ELi16EEELi32ESC_S16_SC_NSO_11ColumnMajorEfS16_NSS_13OpMultiplyAddEEENSA_ILi1ELi1EEEEELi1ELb0EbEENSA_ILi0ELi0EEES1G_Li1EEELi3EbEENS_8epilogue11threadblock8EpilogueIS8_S1F_Li1ENS1K_22PredicatedTileIteratorINS1K_26OutputTileOptimalThreadMapINS1K_15OutputTileShapeILi128ELi8ELi2ELi1ELi1EEENS1O_ILi1ELi8ELi1ELi1ELi8EEELi128ELi4ELi32EEEfLb0ENSO_9NoPermuteELb0EEENS1J_4warp24FragmentIteratorTensorOpIS15_S19_fNS_5ArrayIfLi4ELb1EEES16_EENS1U_20TileIteratorTensorOpIS15_S19_fS16_EENS1K_18SharedLoadIteratorINS1R_18CompactedThreadMapEfLi16EEENS1J_6thread17LinearCombinationIfLi4EffLNS24_9ScaleType4KindE0ELNS_15FloatRoundStyleE2EfEENSA_ILi0ELi8EEELi2ELi1EEENS11_30GemmIdentityThreadblockSwizzleILi1EEELNS1_8OperatorE2ENS1_17Conv2dProblemSizeELNS1_9GroupModeE0EEEEEvNT_6ParamsE)
        /*0020*/ 	.word	0x000000f0


	//----- nvinfo : EIATTR_FRAME_SIZE
	.align		4
.L_16:
        /*0024*/ 	.byte	0x04, 0x11
        /*0026*/ 	.short	(.L_18 - .L_17)
	.align		4
.L_17:
        /*0028*/ 	.word	index@($__internal_1_$__cuda_sm20_div_s64)
        /*002c*/ 	.word	0x00000000


	//----- nvinfo : EIATTR_FRAME_SIZE
	.align		4
.L_18:
        /*0030*/ 	.byte	0x04, 0x11
        /*0032*/ 	.short	(.L_20 - .L_19)
	.align		4
.L_19:
        /*0034*/ 	.word	index@(_ZN7cutlass6KernelINS_4conv6kernel23ImplicitGemmConvolutionINS1_11threadblock22ImplicitGemmMultistageINS_4gemm9GemmShapeILi128ELi128ELi32EEENS4_52Conv2dWgradOutputGradientTileAccessIteratorOptimizedINS_11MatrixShapeILi128ELi32EEENS_6half_tENS_9transform29PitchLinearWarpRakedThreadMapINS_16PitchLinearShapeILi128ELi32EEELi128ENSF_ILi8ELi4EEELi8EEENS_12AlignedArrayISC_Li8ELi16EEEEENSD_11threadblock25RegularTileAccessIteratorISB_SC_NS_6layout40ColumnMajorTensorOpMultiplicandCongruousILi16ELi64EEELi1ESI_Li16EEELNS_4arch14CacheOperation4KindE0ENS4_48Conv2dWgradActivationTileAccessIteratorOptimizedINSA_ILi32ELi128EEESC_SI_SK_EENSN_ISW_SC_NSO_37RowMajorTensorOpMultiplicandCongruousILi16ELi64EEELi0ESI_Li16EEELSU_0ENS6_11threadblock9MmaPolicyINS6_4warp11MmaTensorOpINS7_ILi64ELi64ELi32EEESC_SQ_SC_SZ_fNSO_8RowMajorENS13_17MmaTensorOpPolicyINSS_3MmaINS7_ILi16ELi8ELi16EEELi32ESC_S16_SC_NSO_11ColumnMajorEfS16_NSS_13OpMultiplyAddEEENSA_ILi1ELi1EEEEELi1ELb0EbEENSA_ILi0ELi0EEES1G_Li1EEELi3EbEENS_8epilogue11threadblock8EpilogueIS8_S1F_Li1ENS1K_22PredicatedTileIteratorINS1K_26OutputTileOptimalThreadMapINS1K_15OutputTileShapeILi128ELi8ELi2ELi1ELi1EEENS1O_ILi1ELi8ELi1ELi1ELi8EEELi128ELi4ELi32EEEfLb0ENSO_9NoPermuteELb0EEENS1J_4warp24FragmentIteratorTensorOpIS15_S19_fNS_5ArrayIfLi4ELb1EEES16_EENS1U_20TileIteratorTensorOpIS15_S19_fS16_EENS1K_18SharedLoadIteratorINS1R_18CompactedThreadMapEfLi16EEENS1J_6thread17LinearCombinationIfLi4EffLNS24_9ScaleType4KindE0ELNS_15FloatRoundStyleE2EfEENSA_ILi0ELi8EEELi2ELi1EEENS11_30GemmIdentityThreadblockSwizzleILi1EEELNS1_8OperatorE2ENS1_17Conv2dProblemSizeELNS1_9GroupModeE0EEEEEvNT_6ParamsE)
        /*0038*/ 	.word	0x00000000


	//----- nvinfo : EIATTR_REGCOUNT
	.align		4
.L_20:
        /*003c*/ 	.byte	0x04, 0x2f
        /*003e*/ 	.short	(.L_22 - .L_21)
	.align		4
.L_21:
        /*0040*/ 	.word	index@(_ZN7cutlass9reference6device6kernel11Conv2dWgradINS_6half_tENS_6layout10TensorNHWCES4_S6_S4_S6_ffNS_16NumericConverterIS4_fLNS_15FloatRoundStyleE2EEENS_12multiply_addIfffEELi2ELi4ELi8ELi16EEEvNS_4conv17Conv2dProblemSizeENS_9TensorRefIT_T0_EENSE_IT1_T2_EENSE_IT3_T4_EESN_T5_SO_)
        /*0044*/ 	.word	0x00000048


	//----- nvinfo : EIATTR_FRAME_SIZE
	.align		4
.L_22:
        /*0048*/ 	.byte	0x04, 0x11
        /*004a*/ 	.short	(.L_24 - .L_23)
	.align		4
.L_23:
        /*004c*/ 	.word	index@($__internal_0_$__cuda_sm20_div_s64)
        /*0050*/ 	.word	0x00000000


	//----- nvinfo : EIATTR_FRAME_SIZE
	.align		4
.L_24:
        /*0054*/ 	.byte	0x04, 0x11
        /*0056*/ 	.short	(.L_26 - .L_25)
	.align		4
.L_25:
        /*0058*/ 	.word	index@(_ZN7cutlass9reference6device6kernel11Conv2dWgradINS_6half_tENS_6layout10TensorNHWCES4_S6_S4_S6_ffNS_16NumericConverterIS4_fLNS_15FloatRoundStyleE2EEENS_12multiply_addIfffEELi2ELi4ELi8ELi16EEEvNS_4conv17Conv2dProblemSizeENS_9TensorRefIT_T0_EENSE_IT1_T2_EENSE_IT3_T4_EESN_T5_SO_)
        /*005c*/ 	.word	0x00000000


	//----- nvinfo : EIATTR_MIN_STACK_SIZE
	.align		4
.L_26:
        /*0060*/ 	.byte	0x04, 0x12
        /*0062*/ 	.short	(.L_28 - .L_27)
	.align		4
.L_27:
        /*0064*/ 	.word	index@(_ZN7cutlass6KernelINS_4conv6kernel23ImplicitGemmConvolutionINS1_11threadblock22ImplicitGemmMultistageINS_4gemm9GemmShapeILi128ELi128ELi32EEENS4_52Conv2dWgradOutputGradientTileAccessIteratorOptimizedINS_11MatrixShapeILi128ELi32EEENS_6half_tENS_9transform29PitchLinearWarpRakedThreadMapINS_16PitchLinearShapeILi128ELi32EEELi128ENSF_ILi8ELi4EEELi8EEENS_12AlignedArrayISC_Li8ELi16EEEEENSD_11threadblock25RegularTileAccessIteratorISB_SC_NS_6layout40ColumnMajorTensorOpMultiplicandCongruousILi16ELi64EEELi1ESI_Li16EEELNS_4arch14CacheOperation4KindE0ENS4_48Conv2dWgradActivationTileAccessIteratorOptimizedINSA_ILi32ELi128EEESC_SI_SK_EENSN_ISW_SC_NSO_37RowMajorTensorOpMultiplicandCongruousILi16ELi64EEELi0ESI_Li16EEELSU_0ENS6_11threadblock9MmaPolicyINS6_4warp11MmaTensorOpINS7_ILi64ELi64ELi32EEESC_SQ_SC_SZ_fNSO_8RowMajorENS13_17MmaTensorOpPolicyINSS_3MmaINS7_ILi16ELi8ELi16EEELi32ESC_S16_SC_NSO_11ColumnMajorEfS16_NSS_13OpMultiplyAddEEENSA_ILi1ELi1EEEEELi1ELb0EbEENSA_ILi0ELi0EEES1G_Li1EEELi3EbEENS_8epilogue11threadblock8EpilogueIS8_S1F_Li1ENS1K_22PredicatedTileIteratorINS1K_26OutputTileOptimalThreadMapINS1K_15OutputTileShapeILi128ELi8ELi2ELi1ELi1EEENS1O_ILi1ELi8ELi1ELi1ELi8EEELi128ELi4ELi32EEEfLb0ENSO_9NoPermuteELb0EEENS1J_4warp24FragmentIteratorTensorOpIS15_S19_fNS_5ArrayIfLi4ELb1EEES16_EENS1U_20TileIteratorTensorOpIS15_S19_fS16_EENS1K_18SharedLoadIteratorINS1R_18CompactedThreadMapEfLi16EEENS1J_6thread17LinearCombinationIfLi4EffLNS24_9ScaleType4KindE0ELNS_15FloatRoundStyleE2EfEENSA_ILi0ELi8EEELi2ELi1EEENS11_30GemmIdentityThreadblockSwizzleILi1EEELNS1_8OperatorE2ENS1_17Conv2dProblemSizeELNS1_9GroupModeE0EEEEEvNT_6ParamsE)
        /*0068*/ 	.word	0x00000000


	//----- nvinfo : EIATTR_MIN_STACK_SIZE
	.align		4
.L_28:
        /*006c*/ 	.byte	0x04, 0x12
        /*006e*/ 	.short	(.L_30 - .L_29)
	.align		4
.L_29:
        /*0070*/ 	.word	index@(_ZN7cutlass6KernelINS_9reduction6kernel12ReduceSplitKINS_11MatrixShapeILi4ELi256EEENS_8epilogue6thread17LinearCombinationINS_6half_tELi8EffLNS7_9ScaleType4KindE0ELNS_15FloatRoundStyleE2ES9_EENS1_6thread9ReduceAddIffLi8EEELi4EEEEEvNT_6ParamsE)
        /*0074*/ 	.word	0x00000000


	//----- nvinfo : EIATTR_MIN_STACK_SIZE
	.align		4
.L_30:
        /*0078*/ 	.byte	0x04, 0x12
        /*007a*/ 	.short	(.L_32 - .L_31)
	.align		4
.L_31:
        /*007c*/ 	.word	index@(_ZN7cutlass9reference6device6kernel11Conv2dWgradINS_6half_tENS_6layout10TensorNHWCES4_S6_S4_S6_ffNS_16NumericConverterIS4_fLNS_15FloatRoundStyleE2EEENS_12multiply_addIfffEELi2ELi4ELi8ELi16EEEvNS_4conv17Conv2dProblemSizeENS_9TensorRefIT_T0_EENSE_IT1_T2_EENSE_IT3_T4_EESN_T5_SO_)
        /*0080*/ 	.word	0x00000000
.L_32:


//--------------------- .nv.compat                --------------------------
	.section	.nv.compat,"",@"SHT_CUDA_COMPAT_INFO"
	.align	4
        /*0000*/ 	.byte	0x02, 0x09, 0x01, 0x00, 0x02, 0x02, 0x01, 0x00, 0x02, 0x05, 0x05, 0x00, 0x03, 0x07, 0x01, 0x01
        /*0010*/ 	.byte	0x02, 0x03, 0x00, 0x00, 0x02, 0x06, 0x01, 0x00, 0x04, 0x0b, 0x08, 0x00, 0x09, 0x00, 0x00, 0x00
        /*0020*/ 	.byte	0x00, 0x00, 0x00, 0x00


//--------------------- .nv.info._ZN7cutlass9reference6device6kernel11Conv2dWgradINS_6half_tENS_6layout10TensorNHWCES4_S6_S4_S6_ffNS_16NumericConverterIS4_fLNS_15FloatRoundStyleE2EEENS_12multiply_addIfffEELi2ELi4ELi8ELi16EEEvNS_4conv17Conv2dProblemSizeENS_9TensorRefIT_T0_EENSE_IT1_T2_EENSE_IT3_T4_EESN_T5_SO_ --------------------------
	.section	.nv.info._ZN7cutlass9reference6device6kernel11Conv2dWgradINS_6half_tENS_6layout10TensorNHWCES4_S6_S4_S6_ffNS_16NumericConverterIS4_fLNS_15FloatRoundStyleE2EEENS_12multiply_addIfffEELi2ELi4ELi8ELi16EEEvNS_4conv17Conv2dProblemSizeENS_9TensorRefIT_T0_EENSE_IT1_T2_EENSE_IT3_T4_EESN_T5_SO_,"",@"SHT_CUDA_INFO"
	.sectionflags	@""
	.align	4


	//----- nvinfo : EIATTR_CUDA_API_VERSION
	.align		4
        /*0000*/ 	.byte	0x04, 0x37
        /*0002*/ 	.short	(.L_34 - .L_33)
.L_33:
        /*0004*/ 	.word	0x00000082


	//----- nvinfo : EIATTR_KPARAM_INFO
	.align		4
.L_34:
        /*0008*/ 	.byte	0x04, 0x17
        /*000a*/ 	.short	(.L_36 - .L_35)
.L_35:
        /*000c*/ 	.word	0x00000000
        /*0010*/ 	.short	0x0006
        /*0012*/ 	.short	0x00ac
        /*0014*/ 	.byte	0x00, 0xf0, 0x11, 0x00


	//----- nvinfo : EIATTR_KPARAM_INFO
	.align		4
.L_36:
        /*0018*/ 	.byte	0x04, 0x17
        /*001a*/ 	.short	(.L_38 - .L_37)
.L_37:
        /*001c*/ 	.word	0x00000000
        /*0020*/ 	.short	0x0005
        /*0022*/ 	.short	0x00a8
        /*0024*/ 	.byte	0x00, 0xf0, 0x11, 0x00


	//----- nvinfo : EIATTR_KPARAM_INFO
	.align		4
.L_38:
        /*0028*/ 	.byte	0x04, 0x17
        /*002a*/ 	.short	(.L_40 - .L_39)
.L_39:
        /*002c*/ 	.word	0x00000000
        /*0030*/ 	.short	0x0004
        /*0032*/ 	.short	0x0090
        /*0034*/ 	.byte	0x00, 0xf0, 0x61, 0x00


	//----- nvinfo : EIATTR_KPARAM_INFO
	.align		4
.L_40:
        /*0038*/ 	.byte	0x04, 0x17
        /*003a*/ 	.short	(.L_42 - .L_41)
.L_41:
        /*003c*/ 	.word	0x00000000
        /*0040*/ 	.short	0x0003
        /*0042*/ 	.short	0x0078
        /*0044*/ 	.byte	0x00, 0xf0, 0x61, 0x00


	//----- nvinfo : EIATTR_KPARAM_INFO
	.align		4
.L_42:
        /*0048*/ 	.byte	0x04, 0x17
        /*004a*/ 	.short	(.L_44 - .L_43)
.L_43:
        /*004c*/ 	.word	0x00000000
        /*0050*/ 	.short	0x0002
        /*0052*/ 	.short	0x0060
        /*0054*/ 	.byte	0x00, 0xf0, 0x61, 0x00


	//----- nvinfo : EIATTR_KPARAM_INFO
	.align		4
.L_44:
        /*0058*/ 	.byte	0x04, 0x17
        /*005a*/ 	.short	(.L_46 - .L_45)
.L_45:
        /*005c*/ 	.word	0x00000000
        /*0060*/ 	.short	0x0001
        /*0062*/ 	.short	0x0048
        /*0064*/ 	.byte	0x00, 0xf0, 0x61, 0x00


	//----- nvinfo : EIATTR_KPARAM_INFO
	.align		4
.L_46:
        /*0068*/ 	.byte	0x04, 0x17
        /*006a*/ 	.short	(.L_48 - .L_47)
.L_47:
        /*006c*/ 	.word	0x00000000
        /*0070*/ 	.short	0x0000
        /*0072*/ 	.short	0x0000
        /*0074*/ 	.byte	0x00, 0xf0, 0x21, 0x01


	//----- nvinfo : EIATTR_SPARSE_MMA_MASK
	.align		4
.L_48:
        /*0078*/ 	.byte	0x03, 0x50
        /*007a*/ 	.short	0x0000


	//----- nvinfo : EIATTR_MAXREG_COUNT
	.align		4
        /*007c*/ 	.byte	0x03, 0x1b
        /*007e*/ 	.short	0x00ff


	//----- nvinfo : EIATTR_MERCURY_ISA_VERSION
	.align		4
        /*0080*/ 	.byte	0x03, 0x5f
        /*0082*/ 	.short	0x0101


	//----- nvinfo : EIATTR_VRC_CTA_INIT_COUNT
	.align		4
        /*0084*/ 	.byte	0x02, 0x4a
	.zero		1
	.zero		1


	//----- nvinfo : EIATTR_EXIT_INSTR_OFFSETS
	.align		4
        /*0088*/ 	.byte	0x04, 0x1c
        /*008a*/ 	.short	(.L_50 - .L_49)


	//   ....[0]....
.L_49:
        /*008c*/ 	.word	0x000027d0


	//   ....[1]....
        /*0090*/ 	.word	0x00003010


	//   ....[2]....
        /*0094*/ 	.word	0x00003260


	//   ....[3]....
        /*0098*/ 	.word	0x00003920


	//   ....[4]....
        /*009c*/ 	.word	0x00003e30


	//   ....[5]....
        /*00a0*/ 	.word	0x00003f70


	//----- nvinfo : EIATTR_CRS_STACK_SIZE
	.align		4
.L_50:
        /*00a4*/ 	.byte	0x04, 0x1e
        /*00a6*/ 	.short	(.L_52 - .L_51)
.L_51:
        /*00a8*/ 	.word	0x00000000


	//----- nvinfo : EIATTR_CBANK_PARAM_SIZE
	.align		4
.L_52:
        /*00ac*/ 	.byte	0x03, 0x19
        /*00ae*/ 	.short	0x00b0


	//----- nvinfo : EIATTR_PARAM_CBANK
	.align		4
        /*00b0*/ 	.byte	0x04, 0x0a
        /*00b2*/ 	.short	(.L_54 - .L_53)
	.align		4
.L_53:
        /*00b4*/ 	.word	index@(.nv.constant0._ZN7cutlass9reference6device6kernel11Conv2dWgradINS_6half_tENS_6layout10TensorNHWCES4_S6_S4_S6_ffNS_16NumericConverterIS4_fLNS_15FloatRoundStyleE2EEENS_12multiply_addIfffEELi2ELi4ELi8ELi16EEEvNS_4conv17Conv2dProblemSizeENS_9TensorRefIT_T0_EENSE_IT1_T2_EENSE_IT3_T4_EESN_T5_SO_)
        /*00b8*/ 	.short	0x0380
        /*00ba*/ 	.short	0x00b0


	//----- nvinfo : EIATTR_SW_WAR
	.align		4
.L_54:
        /*00bc*/ 	.byte	0x04, 0x36
        /*00be*/ 	.short	(.L_56 - .L_55)
.L_55:
        /*00c0*/ 	.word	0x00000008
.L_56:


//--------------------- .nv.info._ZN7cutlass6KernelINS_4conv6kernel23ImplicitGemmConvolutionINS1_11threadblock22ImplicitGemmMultistageINS_4gemm9GemmShapeILi128ELi128ELi32EEENS4_52Conv2dWgradOutputGradientTileAccessIteratorOptimizedINS_11MatrixShapeILi128ELi32EEENS_6half_tENS_9transform29PitchLinearWarpRakedThreadMapINS_16PitchLinearShapeILi128ELi32EEELi128ENSF_ILi8ELi4EEELi8EEENS_12AlignedArrayISC_Li8ELi16EEEEENSD_11threadblock25RegularTileAccessIteratorISB_SC_NS_6layout40ColumnMajorTensorOpMultiplicandCongruousILi16ELi64EEELi1ESI_Li16EEELNS_4arch14CacheOperation4KindE0ENS4_48Conv2dWgradActivationTileAccessIteratorOptimizedINSA_ILi32ELi128EEESC_SI_SK_EENSN_ISW_SC_NSO_37RowMajorTensorOpMultiplicandCongruousILi16ELi64EEELi0ESI_Li16EEELSU_0ENS6_11threadblock9MmaPolicyINS6_4warp11MmaTensorOpINS7_ILi64ELi64ELi32EEESC_SQ_SC_SZ_fNSO_8RowMajorENS13_17MmaTensorOpPolicyINSS_3MmaINS7_ILi16ELi8ELi16EEELi32ESC_S16_SC_NSO_11ColumnMajorEfS16_NSS_13OpMultiplyAddEEENSA_ILi1ELi1EEEEELi1ELb0EbEENSA_ILi0ELi0EEES1G_Li1EEELi3EbEENS_8epilogue11threadblock8EpilogueIS8_S1F_Li1ENS1K_22PredicatedTileIteratorINS1K_26OutputTileOptimalThreadMapINS1K_15OutputTileShapeILi128ELi8ELi2ELi1ELi1EEENS1O_ILi1ELi8ELi1ELi1ELi8EEELi128ELi4ELi32EEEfLb0ENSO_9NoPermuteELb0EEENS1J_4warp24FragmentIteratorTensorOpIS15_S19_fNS_5ArrayIfLi4ELb1EEES16_EENS1U_20TileIteratorTensorOpIS15_S19_fS16_EENS1K_18SharedLoadIteratorINS1R_18CompactedThreadMapEfLi16EEENS1J_6thread17LinearCombinationIfLi4EffLNS24_9ScaleType4KindE0ELNS_15FloatRoundStyleE2EfEENSA_ILi0ELi8EEELi2ELi1EEENS11_30GemmIdentityThreadblockSwizzleILi1EEELNS1_8OperatorE2ENS1_17Conv2dProblemSizeELNS1_9GroupModeE0EEEEEvNT_6ParamsE --------------------------
	.section	.nv.info._ZN7cutlass6KernelINS_4conv6kernel23ImplicitGemmConvolutionINS1_11threadblock22ImplicitGemmMultistageINS_4gemm9GemmShapeILi128ELi128ELi32EEENS4_52Conv2dWgradOutputGradientTileAccessIteratorOptimizedINS_11MatrixShapeILi128ELi32EEENS_6half_tENS_9transform29PitchLinearWarpRakedThreadMapINS_16PitchLinearShapeILi128ELi32EEELi128ENSF_ILi8ELi4EEELi8EEENS_12AlignedArrayISC_Li8ELi16EEEEENSD_11threadblock25RegularTileAccessIteratorISB_SC_NS_6layout40ColumnMajorTensorOpMultiplicandCongruousILi16ELi64EEELi1ESI_Li16EEELNS_4arch14CacheOperation4KindE0ENS4_48Conv2dWgradActivationTileAccessIteratorOptimizedINSA_ILi32ELi128EEESC_SI_SK_EENSN_ISW_SC_NSO_37RowMajorTensorOpMultiplicandCongruousILi16ELi64EEELi0ESI_Li16EEELSU_0ENS6_11threadblock9MmaPolicyINS6_4warp11MmaTensorOpINS7_ILi64ELi64ELi32EEESC_SQ_SC_SZ_fNSO_8RowMajorENS13_17MmaTensorOpPolicyINSS_3MmaINS7_ILi16ELi8ELi16EEELi32ESC_S16_SC_NSO_11ColumnMajorEfS16_NSS_13OpMultiplyAddEEENSA_ILi1ELi1EEEEELi1ELb0EbEENSA_ILi0ELi0EEES1G_Li1EEELi3EbEENS_8epilogue11threadblock8EpilogueIS8_S1F_Li1ENS1K_22PredicatedTileIteratorINS1K_26OutputTileOptimalThreadMapINS1K_15OutputTileShapeILi128ELi8ELi2ELi1ELi1EEENS1O_ILi1ELi8ELi1ELi1ELi8EEELi128ELi4ELi32EEEfLb0ENSO_9NoPermuteELb0EEENS1J_4warp24FragmentIteratorTensorOpIS15_S19_fNS_5ArrayIfLi4ELb1EEES16_EENS1U_20TileIteratorTensorOpIS15_S19_fS16_EENS1K_18SharedLoadIteratorINS1R_18CompactedThreadMapEfLi16EEENS1J_6thread17LinearCombinationIfLi4EffLNS24_9ScaleType4KindE0ELNS_15FloatRoundStyleE2EfEENSA_ILi0ELi8EEELi2ELi1EEENS11_30GemmIdentityThreadblockSwizzleILi1EEELNS1_8OperatorE2ENS1_17Conv2dProblemSizeELNS1_9GroupModeE0EEEEEvNT_6ParamsE,"",@"SHT_CUDA_INFO"
	.sectionflags	@""
	.align	4


	//----- nvinfo : EIATTR_CUDA_API_VERSION
	.align		4
        /*0000*/ 	.byte	0x04, 0x37
        /*0002*/ 	.short	(.L_58 - .L_57)
.L_57:
        /*0004*/ 	.word	0x00000082


	//----- nvinfo : EIATTR_KPARAM_INFO
	.align		4
.L_58:
        /*0008*/ 	.byte	0x04, 0x17
        /*000a*/ 	.short	(.L_60 - .L_59)
.L_59:
        /*000c*/ 	.word	0x00000000
        /*0010*/ 	.short	0x0000
        /*0012*/ 	.short	0x0000
        /*0014*/ 	.byte	0x00, 0xf0, 0x61, 0x07


	//----- nvinfo : EIATTR_SPARSE_MMA_MASK
	.align		4
.L_60:
        /*0018*/ 	.byte	0x03, 0x50
        /*001a*/ 	.short	0x0000


	//----- nvinfo : EIATTR_MAXREG_COUNT
	.align		4
        /*001c*/ 	.byte	0x03, 0x1b
        /*001e*/ 	.short	0x00ff


	//----- nvinfo : EIATTR_NUM_BARRIERS
	.align		4
        /*0020*/ 	.byte	0x02, 0x4c
        /*0022*/ 	.byte	0x01
	.zero		1


	//----- nvinfo : EIATTR_MERCURY_ISA_VERSION
	.align		4
        /*0024*/ 	.byte	0x03, 0x5f
        /*0026*/ 	.short	0x0101


	//----- nvinfo : EIATTR_COOP_GROUP_MASK_REGIDS
	.align		4
        /*0028*/ 	.byte	0x04, 0x29
        /*002a*/ 	.short	(.L_62 - .L_61)


	//   ....[0]....
.L_61:
        /*002c*/ 	.word	0xffffffff


	//----- nvinfo : EIATTR_COOP_GROUP_INSTR_OFFSETS
	.align		4
.L_62:
        /*0030*/ 	.byte	0x04, 0x28
        /*0032*/ 	.short	(.L_64 - .L_63)


	//   ....[0]....
.L_63:
        /*0034*/ 	.word	0x00000460


	//----- nvinfo : EIATTR_VRC_CTA_INIT_COUNT
	.align		4
.L_64:
        /*0038*/ 	.byte	0x02, 0x4a
	.zero		1
	.zero		1


	//----- nvinfo : EIATTR_EXIT_INSTR_OFFSETS
	.align		4
        /*003c*/ 	.byte	0x04, 0x1c
        /*003e*/ 	.short	(.L_66 - .L_65)


	//   ....[0]....
.L_65:
        /*0040*/ 	.word	0x000000d0


	//   ....[1]....
        /*0044*/ 	.word	0x000097f0


	//   ....[2]....
        /*0048*/ 	.word	0x00009860


	//   ....[3]....
        /*004c*/ 	.word	0x000098f0


	//----- nvinfo : EIATTR_CRS_STACK_SIZE
	.align		4
.L_66:
        /*0050*/ 	.byte	0x04, 0x1e
        /*0052*/ 	.short	(.L_68 - .L_67)
.L_67:
        /*0054*/ 	.word	0x00000000


	//----- nvinfo : EIATTR_CBANK_PARAM_SIZE
	.align		4
.L_68:
        /*0058*/ 	.byte	0x03, 0x19
        /*005a*/ 	.short	0x01d8


	//----- nvinfo : EIATTR_PARAM_CBANK
	.align		4
        /*005c*/ 	.byte	0x04, 0x0a
        /*005e*/ 	.short	(.L_70 - .L_69)
	.align		4
.L_69:
        /*0060*/ 	.word	index@(.nv.constant0._ZN7cutlass6KernelINS_4conv6kernel23ImplicitGemmConvolutionINS1_11threadblock22ImplicitGemmMultistageINS_4gemm9GemmShapeILi128ELi128ELi32EEENS4_52Conv2dWgradOutputGradientTileAccessIteratorOptimizedINS_11MatrixShapeILi128ELi32EEENS_6half_tENS_9transform29PitchLinearWarpRakedThreadMapINS_16PitchLinearShapeILi128ELi32EEELi128ENSF_ILi8ELi4EEELi8EEENS_12AlignedArrayISC_Li8ELi16EEEEENSD_11threadblock25RegularTileAccessIteratorISB_SC_NS_6layout40ColumnMajorTensorOpMultiplicandCongruousILi16ELi64EEELi1ESI_Li16EEELNS_4arch14CacheOperation4KindE0ENS4_48Conv2dWgradActivationTileAccessIteratorOptimizedINSA_ILi32ELi128EEESC_SI_SK_EENSN_ISW_SC_NSO_37RowMajorTensorOpMultiplicandCongruousILi16ELi64EEELi0ESI_Li16EEELSU_0ENS6_11threadblock9MmaPolicyINS6_4warp11MmaTensorOpINS7_ILi64ELi64ELi32EEESC_SQ_SC_SZ_fNSO_8RowMajorENS13_17MmaTensorOpPolicyINSS_3MmaINS7_ILi16ELi8ELi16EEELi32ESC_S16_SC_NSO_11ColumnMajorEfS16_NSS_13OpMultiplyAddEEENSA_ILi1ELi1EEEEELi1ELb0EbEENSA_ILi0ELi0EEES1G_Li1EEELi3EbEENS_8epilogue11threadblock8EpilogueIS8_S1F_Li1ENS1K_22PredicatedTileIteratorINS1K_26OutputTileOptimalThreadMapINS1K_15OutputTileShapeILi128ELi8ELi2ELi1ELi1EEENS1O_ILi1ELi8ELi1ELi1ELi8EEELi128ELi4ELi32EEEfLb0ENSO_9NoPermuteELb0EEENS1J_4warp24FragmentIteratorTensorOpIS15_S19_fNS_5ArrayIfLi4ELb1EEES16_EENS1U_20TileIteratorTensorOpIS15_S19_fS16_EENS1K_18SharedLoadIteratorINS1R_18CompactedThreadMapEfLi16EEENS1J_6thread17LinearCombinationIfLi4EffLNS24_9ScaleType4KindE0ELNS_15FloatRoundStyleE2EfEENSA_ILi0ELi8EEELi2ELi1EEENS11_30GemmIdentityThreadblockSwizzleILi1EEELNS1_8OperatorE2ENS1_17Conv2dProblemSizeELNS1_9GroupModeE0EEEEEvNT_6ParamsE)
        /*0064*/ 	.short	0x0380
        /*0066*/ 	.short	0x01d8


	//----- nvinfo : EIATTR_SW_WAR
	.align		4
.L_70:
        /*0068*/ 	.byte	0x04, 0x36
        /*006a*/ 	.short	(.L_72 - .L_71)
.L_71:
        /*006c*/ 	.word	0x00000008
.L_72:


//--------------------- .nv.info._ZN7cutlass6KernelINS_9reduction6kernel12ReduceSplitKINS_11MatrixShapeILi4ELi256EEENS_8epilogue6thread17LinearCombinationINS_6half_tELi8EffLNS7_9ScaleType4KindE0ELNS_15FloatRoundStyleE2ES9_EENS1_6thread9ReduceAddIffLi8EEELi4EEEEEvNT_6ParamsE --------------------------
	.section	.nv.info._ZN7cutlass6KernelINS_9reduction6kernel12ReduceSplitKINS_11MatrixShapeILi4ELi256EEENS_8epilogue6thread17LinearCombinationINS_6half_tELi8EffLNS7_9ScaleType4KindE0ELNS_15FloatRoundStyleE2ES9_EENS1_6thread9ReduceAddIffLi8EEELi4EEEEEvNT_6ParamsE,"",@"SHT_CUDA_INFO"
	.sectionflags	@""
	.align	4


	//----- nvinfo : EIATTR_CUDA_API_VERSION
	.align		4
        /*0000*/ 	.byte	0x04, 0x37
        /*0002*/ 	.short	(.L_74 - .L_73)
.L_73:
        /*0004*/ 	.word	0x00000082


	//----- nvinfo : EIATTR_KPARAM_INFO
	.align		4
.L_74:
        /*0008*/ 	.byte	0x04, 0x17
        /*000a*/ 	.short	(.L_76 - .L_75)
.L_75:
        /*000c*/ 	.word	0x00000000
        /*0010*/ 	.short	0x0000
        /*0012*/ 	.short	0x0000
        /*0014*/ 	.byte	0x00, 0xf0, 0xe1, 0x01


	//----- nvinfo : EIATTR_SPARSE_MMA_MASK
	.align		4
.L_76:
        /*0018*/ 	.byte	0x03, 0x50
        /*001a*/ 	.short	0x0000


	//----- nvinfo : EIATTR_MAXREG_COUNT
	.align		4
        /*001c*/ 	.byte	0x03, 0x1b
        /*001e*/ 	.short	0x00ff


	//----- nvinfo : EIATTR_MERCURY_ISA_VERSION
	.align		4
        /*0020*/ 	.byte	0x03, 0x5f
        /*0022*/ 	.short	0x0101


	//----- nvinfo : EIATTR_VRC_CTA_INIT_COUNT
	.align		4
        /*0024*/ 	.byte	0x02, 0x4a
	.zero		1
	.zero		1


	//----- nvinfo : EIATTR_EXIT_INSTR_OFFSETS
	.align		4
        /*0028*/ 	.byte	0x04, 0x1c
        /*002a*/ 	.short	(.L_78 - .L_77)


	//   ....[0]....
.L_77:
        /*002c*/ 	.word	0x000000e0


	//   ....[1]....
        /*0030*/ 	.word	0x00000c70


	//----- nvinfo : EIATTR_CBANK_PARAM_SIZE
	.align		4
.L_78:
        /*0034*/ 	.byte	0x03, 0x19
        /*0036*/ 	.short	0x0078


	//----- nvinfo : EIATTR_PARAM_CBANK
	.align		4
        /*0038*/ 	.byte	0x04, 0x0a
        /*003a*/ 	.short	(.L_80 - .L_79)
	.align		4
.L_79:
        /*003c*/ 	.word	index@(.nv.constant0._ZN7cutlass6KernelINS_9reduction6kernel12ReduceSplitKINS_11MatrixShapeILi4ELi256EEENS_8epilogue6thread17LinearCombinationINS_6half_tELi8EffLNS7_9ScaleType4KindE0ELNS_15FloatRoundStyleE2ES9_EENS1_6thread9ReduceAddIffLi8EEELi4EEEEEvNT_6ParamsE)
        /*0040*/ 	.short	0x0380
        /*0042*/ 	.short	0x0078


	//----- nvinfo : EIATTR_SW_WAR
	.align		4
.L_80:
        /*0044*/ 	.byte	0x04, 0x36
        /*0046*/ 	.short	(.L_82 - .L_81)
.L_81:
        /*0048*/ 	.word	0x00000008
.L_82:


//--------------------- .nv.callgraph             --------------------------
	.section	.nv.callgraph,"",@"SHT_CUDA_CALLGRAPH"
	.align	4
	.sectionentsize	8
	.align		4
        /*0000*/ 	.word	0x00000000
	.align		4
        /*0004*/ 	.word	0xffffffff
	.align		4
        /*0008*/ 	.word	0x00000000
	.align		4
        /*000c*/ 	.word	0xfffffffe
	.align		4
        /*0010*/ 	.word	0x00000000
	.align		4
        /*0014*/ 	.word	0xfffffffd
	.align		4
        /*0018*/ 	.word	0x00000000
	.align		4
        /*001c*/ 	.word	0xfffffffc


//--------------------- .nv.constant4             --------------------------
	.section	.nv.constant4,"a",@progbits
	.align	8
	.align		8
.nv.constant4:
        /*0000*/ 	.dword	_ZN34_INTERNAL_89cde913_4_k_cu_2106836d4cuda3std3__45__cpo5beginE
	.align		8
        /*0008*/ 	.dword	_ZN34_INTERNAL_89cde913_4_k_cu_2106836d4cuda3std3__45__cpo3endE
	.align		8
        /*0010*/ 	.dword	_ZN34_INTERNAL_89cde913_4_k_cu_2106836d4cuda3std3__45__cpo6cbeginE
	.align		8
        /*0018*/ 	.dword	_ZN34_INTERNAL_89cde913_4_k_cu_2106836d4cuda3std3__45__cpo4cendE
	.align		8
        /*0020*/ 	.dword	_ZN34_INTERNAL_89cde913_4_k_cu_2106836d4cuda3std3__436_GLOBAL__N__89cde913_4_k_cu_2106836d6ignoreE
	.align		8
        /*0028*/ 	.dword	_ZN34_INTERNAL_89cde913_4_k_cu_2106836d4cuda3std3__419piecewise_constructE
	.align		8
        /*0030*/ 	.dword	_ZN34_INTERNAL_89cde913_4_k_cu_2106836d4cuda3std3__48in_placeE
	.align		8
        /*0038*/ 	.dword	_ZN34_INTERNAL_89cde913_4_k_cu_2106836d4cuda3std6ranges3__45__cpo4swapE
	.align		8
        /*0040*/ 	.dword	_ZN34_INTERNAL_89cde913_4_k_cu_2106836d4cuda3std6ranges3__45__cpo9iter_moveE
	.align		8
        /*0048*/ 	.dword	_ZN34_INTERNAL_89cde913_4_k_cu_2106836d4cute7productE
	.align		8
        /*0050*/ 	.dword	_ZN34_INTERNAL_89cde913_4_k_cu_2106836d4cute1_E


//--------------------- .text._ZN7cutlass9reference6device6kernel11Conv2dWgradINS_6half_tENS_6layout10TensorNHWCES4_S6_S4_S6_ffNS_16NumericConverterIS4_fLNS_15FloatRoundStyleE2EEENS_12multiply_addIfffEELi2ELi4ELi8ELi16EEEvNS_4conv17Conv2dProblemSizeENS_9TensorRefIT_T0_EENSE_IT1_T2_EENSE_IT3_T4_EESN_T5_SO_ --------------------------
	.section	.text._ZN7cutlass9reference6device6kernel11Conv2dWgradINS_6half_tENS_6layout10TensorNHWCES4_S6_S4_S6_ffNS_16NumericConverterIS4_fLNS_15FloatRoundStyleE2EEENS_12multiply_addIfffEELi2ELi4ELi8ELi16EEEvNS_4conv17Conv2dProblemSizeENS_9TensorRefIT_T0_EENSE_IT1_T2_EENSE_IT3_T4_EESN_T5_SO_,"ax",@progbits
	.align	128
        .global         _ZN7cutlass9reference6device6kernel11Conv2dWgradINS_6half_tENS_6layout10TensorNHWCES4_S6_S4_S6_ffNS_16NumericConverterIS4_fLNS_15FloatRoundStyleE2EEENS_12multiply_addIfffEELi2ELi4ELi8ELi16EEEvNS_4conv17Conv2dProblemSizeENS_9TensorRefIT_T0_EENSE_IT1_T2_EENSE_IT3_T4_EESN_T5_SO_
        .type           _ZN7cutlass9reference6device6kernel11Conv2dWgradINS_6half_tENS_6layout10TensorNHWCES4_S6_S4_S6_ffNS_16NumericConverterIS4_fLNS_15FloatRoundStyleE2EEENS_12multiply_addIfffEELi2ELi4ELi8ELi16EEEvNS_4conv17Conv2dProblemSizeENS_9TensorRefIT_T0_EENSE_IT1_T2_EENSE_IT3_T4_EESN_T5_SO_,@function
        .size           _ZN7cutlass9reference6device6kernel11Conv2dWgradINS_6half_tENS_6layout10TensorNHWCES4_S6_S4_S6_ffNS_16NumericConverterIS4_fLNS_15FloatRoundStyleE2EEENS_12multiply_addIfffEELi2ELi4ELi8ELi16EEEvNS_4conv17Conv2dProblemSizeENS_9TensorRefIT_T0_EENSE_IT1_T2_EENSE_IT3_T4_EESN_T5_SO_,(.L_x_83 - _ZN7cutlass9reference6device6kernel11Conv2dWgradINS_6half_tENS_6layout10TensorNHWCES4_S6_S4_S6_ffNS_16NumericConverterIS4_fLNS_15FloatRoundStyleE2EEENS_12multiply_addIfffEELi2ELi4ELi8ELi16EEEvNS_4conv17Conv2dProblemSizeENS_9TensorRefIT_T0_EENSE_IT1_T2_EENSE_IT3_T4_EESN_T5_SO_)
        .other          _ZN7cutlass9reference6device6kernel11Conv2dWgradINS_6half_tENS_6layout10TensorNHWCES4_S6_S4_S6_ffNS_16NumericConverterIS4_fLNS_15FloatRoundStyleE2EEENS_12multiply_addIfffEELi2ELi4ELi8ELi16EEEvNS_4conv17Conv2dProblemSizeENS_9TensorRefIT_T0_EENSE_IT1_T2_EENSE_IT3_T4_EESN_T5_SO_,@"STO_CUDA_ENTRY STV_DEFAULT"
_ZN7cutlass9reference6device6kernel11Conv2dWgradINS_6half_tENS_6layout10TensorNHWCES4_S6_S4_S6_ffNS_16NumericConverterIS4_fLNS_15FloatRoundStyleE2EEENS_12multiply_addIfffEELi2ELi4ELi8ELi16EEEvNS_4conv17Conv2dProblemSizeENS_9TensorRefIT_T0_EENSE_IT1_T2_EENSE_IT3_T4_EESN_T5_SO_:
.text._ZN7cutlass9reference6device6kernel11Conv2dWgradINS_6half_tENS_6layout10TensorNHWCES4_S6_S4_S6_ffNS_16NumericConverterIS4_fLNS_15FloatRoundStyleE2EEENS_12multiply_addIfffEELi2ELi4ELi8ELi16EEEvNS_4conv17Conv2dProblemSizeENS_9TensorRefIT_T0_EENSE_IT1_T2_EENSE_IT3_T4_EESN_T5_SO_:
[----:B------:R-:W-:Y:S01]  /*0000*/  LDC R1, c[0x0][0x37c] ;  /* 0x0000df00ff017b82 */ /* 0x000fe20000000800 */
[----:B------:R-:W0:Y:S01]  /*0010*/  S2R R5, SR_CTAID.X ;  /* 0x0000000000057919 */ /* 0x000e220000002500 */
[----:B------:R-:W1:Y:S01]  /*0020*/  LDCU UR11, c[0x0][0x3a0] ;  /* 0x00007400ff0b77ac */ /* 0x000e620008000800 */
[----:B------:R-:W0:Y:S01]  /*0030*/  S2R R2, SR_TID.X ;  /* 0x0000000000027919 */ /* 0x000e220000002100 */
[----:B------:R-:W1:Y:S01]  /*0040*/  LDCU UR10, c[0x0][0x38c] ;  /* 0x00007180ff0a77ac */ /* 0x000e620008000800 */
[----:B------:R-:W2:Y:S01]  /*0050*/  S2R R3, SR_CTAID.Y ;  /* 0x0000000000037919 */ /* 0x000ea20000002600 */
[----:B------:R-:W-:Y:S01]  /*0060*/  UMOV UR8, URZ ;  /* 0x000000ff00087c82 */ /* 0x000fe20008000000 */
[----:B------:R-:W2:Y:S01]  /*0070*/  S2R R0, SR_TID.Y ;  /* 0x0000000000007919 */ /* 0x000ea20000002200 */
[----:B-1----:R-:W-:-:S04]  /*0080*/  UIMAD.WIDE UR10, UR11, UR10, URZ ;  /* 0x0000000a0b0a72a5 */ /* 0x002fc8000f8e02ff */
[----:B------:R-:W-:Y:S01]  /*0090*/  UISETP.NE.AND.EX UP0, UPT, UR11, URZ, UPT, !UPT ;  /* 0x000000ff0b00728c */ /* 0x000fe2000bf053f0 */
[----:B0-----:R-:W-:-:S05]  /*00a0*/  IMAD R2, R5, 0x8, R2 ;  /* 0x0000000805027824 */ /* 0x001fca00078e0202 */
[----:B------:R-:W-:Y:S01]  /*00b0*/  SHF.L.U32 R61, R2, 0x1, RZ ;  /* 0x00000001023d7819 */ /* 0x000fe200000006ff */
[----:B--2---:R-:W-:-:S05]  /*00c0*/  IMAD R0, R3, 0x10, R0 ;  /* 0x0000001003007824 */ /* 0x004fca00078e0200 */
[----:B------:R-:W-:Y:S01]  /*00d0*/  SHF.L.U32 R8, R0, 0x2, RZ ;  /* 0x0000000200087819 */ /* 0x000fe200000006ff */
[----:B------:R-:W-:Y:S06]  /*00e0*/  BRA.U UP0, `(.L_x_0) ;  /* 0x0000000100547547 */ /* 0x000fec000b800000 */
[----:B------:R-:W0:Y:S01]  /*00f0*/  I2F.U32.RP R4, UR10 ;  /* 0x0000000a00047d06 */ /* 0x000e220008209000 */
[----:B------:R-:W-:Y:S01]  /*0100*/  IMAD R0, RZ, RZ, -UR10 ;  /* 0x8000000aff007e24 */ /* 0x000fe2000f8e02ff */
[----:B------:R-:W-:-:S06]  /*0110*/  ISETP.NE.U32.AND P1, PT, RZ, UR10, PT ;  /* 0x0000000aff007c0c */ /* 0x000fcc000bf25070 */
[----:B0-----:R-:W0:Y:S02]  /*0120*/  MUFU.RCP R2, R4 ;  /* 0x0000000400027308 */ /* 0x001e240000001000 */
[----:B0-----:R-:W-:-:S06]  /*0130*/  IADD3 R2, PT, PT, R2, 0xffffffe, RZ ;  /* 0x0ffffffe02027810 */ /* 0x001fcc0007ffe0ff */
[----:B------:R0:W1:Y:S02]  /*0140*/  F2I.FTZ.U32.TRUNC.NTZ R3, R2 ;  /* 0x0000000200037305 */ /* 0x000064000021f000 */
[----:B0-----:R-:W-:Y:S02]  /*0150*/  HFMA2 R2, -RZ, RZ, 0, 0 ;  /* 0x00000000ff027431 */ /* 0x001fe400000001ff */
[----:B-1----:R-:W-:-:S04]  /*0160*/  IMAD R5, R0, R3, RZ ;  /* 0x0000000300057224 */ /* 0x002fc800078e02ff */
[----:B------:R-:W-:-:S06]  /*0170*/  IMAD.HI.U32 R5, R3, R5, R2 ;  /* 0x0000000503057227 */ /* 0x000fcc00078e0002 */
[----:B------:R-:W-:-:S04]  /*0180*/  IMAD.HI.U32 R60, R5, R8, RZ ;  /* 0x00000008053c7227 */ /* 0x000fc800078e00ff */
[----:B------:R-:W-:-:S04]  /*0190*/  IMAD.MOV R3, RZ, RZ, -R60 ;  /* 0x000000ffff037224 */ /* 0x000fc800078e0a3c */
[----:B------:R-:W-:-:S05]  /*01a0*/  IMAD R3, R3, UR10, R8 ;  /* 0x0000000a03037c24 */ /* 0x000fca000f8e0208 */
[----:B------:R-:W-:-:S13]  /*01b0*/  ISETP.GE.U32.AND P0, PT, R3, UR10, PT ;  /* 0x0000000a03007c0c */ /* 0x000fda000bf06070 */
[----:B------:R-:W-:Y:S01]  /*01c0*/  @P0 IADD3 R3, PT, PT, R3, -UR10, RZ ;  /* 0x8000000a03030c10 */ /* 0x000fe2000fffe0ff */
[----:B------:R-:W-:-:S03]  /*01d0*/  @P0 VIADD R60, R60, 0x1 ;  /* 0x000000013c3c0836 */ /* 0x000fc60000000000 */
[----:B------:R-:W-:-:S13]  /*01e0*/  ISETP.GE.U32.AND P2, PT, R3, UR10, PT ;  /* 0x0000000a03007c0c */ /* 0x000fda000bf46070 */
[----:B------:R-:W-:Y:S02]  /*01f0*/  @P2 IADD3 R60, PT, PT, R60, 0x1, RZ ;  /* 0x000000013c3c2810 */ /* 0x000fe40007ffe0ff */
[----:B------:R-:W-:-:S04]  /*0200*/  @!P1 LOP3.LUT R60, RZ, UR10, RZ, 0x33, !PT ;  /* 0x0000000aff3c9c12 */ /* 0x000fc8000f8e33ff */
[----:B------:R-:W-:-:S05]  /*0210*/  IADD3 R3, PT, PT, -R60, RZ, RZ ;  /* 0x000000ff3c037210 */ /* 0x000fca0007ffe1ff */
[----:B------:R-:W-:Y:S01]  /*0220*/  IMAD R2, R3, UR10, R8 ;  /* 0x0000000a03027c24 */ /* 0x000fe2000f8e0208 */
[----:B------:R-:W-:Y:S06]  /*0230*/  BRA `(.L_x_1) ;  /* 0x0000000000207947 */ /* 0x000fec0003800000 */
.L_x_0:
[----:B------:R-:W-:Y:S01]  /*0240*/  MOV R0, R8 ;  /* 0x0000000800007202 */ /* 0x000fe20000000f00 */
[----:B------:R-:W-:Y:S01]  /*0250*/  UMOV UR6, UR10 ;  /* 0x0000000a00067c82 */ /* 0x000fe20008000000 */
[----:B------:R-:W-:Y:S01]  /*0260*/  MOV R4, 0x290 ;  /* 0x0000029000047802 */ /* 0x000fe20000000f00 */
[----:B------:R-:W-:Y:S01]  /*0270*/  UMOV UR7, UR11 ;  /* 0x0000000b00077c82 */ /* 0x000fe20008000000 */
[----:B------:R-:W-:Y:S05]  /*0280*/  CALL.REL.NOINC `($__internal_0_$__cuda_sm20_div_s64) ;  /* 0x0000003c003c7944 */ /* 0x000fea0003c00000 */
[----:B------:R-:W-:Y:S02]  /*0290*/  IADD3 R3, PT, PT, -R57, RZ, RZ ;  /* 0x000000ff39037210 */ /* 0x000fe40007ffe1ff */
[----:B------:R-:W-:-:S03]  /*02a0*/  MOV R60, R57 ;  /* 0x00000039003c7202 */ /* 0x000fc60000000f00 */
[----:B------:R-:W-:-:S07]  /*02b0*/  IMAD R2, R3, UR10, R8 ;  /* 0x0000000a03027c24 */ /* 0x000fce000f8e0208 */
.L_x_1:
[----:B------:R-:W0:Y:S01]  /*02c0*/  LDC R45, c[0x0][0x38c] ;  /* 0x0000e300ff2d7b82 */ /* 0x000e220000000800 */
[----:B------:R-:W-:Y:S01]  /*02d0*/  UISETP.NE.AND.EX UP0, UPT, UR11, URZ, UPT, !UPT ;  /* 0x000000ff0b00728c */ /* 0x000fe2000bf053f0 */
[----:B0-----:R-:W-:-:S04]  /*02e0*/  IABS R4, R45 ;  /* 0x0000002d00047213 */ /* 0x001fc80000000000 */
[----:B------:R-:W0:Y:S08]  /*02f0*/  I2F.RP R5, R4 ;  /* 0x0000000400057306 */ /* 0x000e300000209400 */
[----:B0-----:R-:W0:Y:S02]  /*0300*/  MUFU.RCP R6, R5 ;  /* 0x0000000500067308 */ /* 0x001e240000001000 */
[----:B0-----:R-:W-:-:S06]  /*0310*/  VIADD R6, R6, 0xffffffe ;  /* 0x0ffffffe06067836 */ /* 0x001fcc0000000000 */
[----:B------:R-:W0:Y:S02]  /*0320*/  F2I.FTZ.U32.TRUNC.NTZ R7, R6 ;  /* 0x0000000600077305 */ /* 0x000e24000021f000 */
[----:B0-----:R-:W-:Y:S01]  /*0330*/  IMAD.MOV R0, RZ, RZ, -R7 ;  /* 0x000000ffff007224 */ /* 0x001fe200078e0a07 */
[----:B------:R-:W-:-:S03]  /*0340*/  MOV R6, RZ ;  /* 0x000000ff00067202 */ /* 0x000fc60000000f00 */
[----:B------:R-:W-:Y:S01]  /*0350*/  IMAD R3, R0, R4, RZ ;  /* 0x0000000400037224 */ /* 0x000fe200078e02ff */
[----:B------:R-:W-:-:S03]  /*0360*/  IABS R0, R2 ;  /* 0x0000000200007213 */ /* 0x000fc60000000000 */
[----:B------:R-:W-:-:S06]  /*0370*/  IMAD.HI.U32 R3, R7, R3, R6 ;  /* 0x0000000307037227 */ /* 0x000fcc00078e0006 */
[----:B------:R-:W-:-:S04]  /*0380*/  IMAD.HI.U32 R46, R3, R0, RZ ;  /* 0x00000000032e7227 */ /* 0x000fc800078e00ff */
[----:B------:R-:W-:-:S04]  /*0390*/  IMAD.MOV R3, RZ, RZ, -R46 ;  /* 0x000000ffff037224 */ /* 0x000fc800078e0a2e */
[----:B------:R-:W-:Y:S01]  /*03a0*/  IMAD R3, R4, R3, R0 ;  /* 0x0000000304037224 */ /* 0x000fe200078e0200 */
[----:B------:R-:W-:-:S04]  /*03b0*/  LOP3.LUT R0, R2, R45, RZ, 0x3c, !PT ;  /* 0x0000002d02007212 */ /* 0x000fc800078e3cff */
[----:B------:R-:W-:Y:S02]  /*03c0*/  ISETP.GT.U32.AND P0, PT, R4, R3, PT ;  /* 0x000000030400720c */ /* 0x000fe40003f04070 */
[----:B------:R-:W-:Y:S01]  /*03d0*/  ISETP.GE.AND P1, PT, R0, RZ, PT ;  /* 0x000000ff0000720c */ /* 0x000fe20003f26270 */
[----:B------:R-:W-:-:S10]  /*03e0*/  VIADD R0, R8, 0x1 ;  /* 0x0000000108007836 */ /* 0x000fd40000000000 */
[-C--:B------:R-:W-:Y:S01]  /*03f0*/  @!P0 IADD3 R3, PT, PT, R3, -R4.reuse, RZ ;  /* 0x8000000403038210 */ /* 0x080fe20007ffe0ff */
[----:B------:R-:W-:Y:S01]  /*0400*/  @!P0 VIADD R46, R46, 0x1 ;  /* 0x000000012e2e8836 */ /* 0x000fe20000000000 */
[----:B------:R-:W-:Y:S02]  /*0410*/  ISETP.NE.AND P0, PT, R45, RZ, PT ;  /* 0x000000ff2d00720c */ /* 0x000fe40003f05270 */
[----:B------:R-:W-:-:S13]  /*0420*/  ISETP.GE.U32.AND P2, PT, R3, R4, PT ;  /* 0x000000040300720c */ /* 0x000fda0003f46070 */
[----:B------:R-:W-:-:S05]  /*0430*/  @P2 IADD3 R46, PT, PT, R46, 0x1, RZ ;  /* 0x000000012e2e2810 */ /* 0x000fca0007ffe0ff */
[----:B------:R-:W-:Y:S01]  /*0440*/  @!P1 IMAD.MOV R46, RZ, RZ, -R46 ;  /* 0x000000ffff2e9224 */ /* 0x000fe200078e0a2e */
[----:B------:R-:W-:-:S04]  /*0450*/  @!P0 LOP3.LUT R46, RZ, R45, RZ, 0x33, !PT ;  /* 0x0000002dff2e8212 */ /* 0x000fc800078e33ff */
[----:B------:R-:W-:-:S05]  /*0460*/  IADD3 R3, PT, PT, -R46, RZ, RZ ;  /* 0x000000ff2e037210 */ /* 0x000fca0007ffe1ff */
[----:B------:R-:W-:Y:S01]  /*0470*/  IMAD R45, R45, R3, R2 ;  /* 0x000000032d2d7224 */ /* 0x000fe200078e0202 */
[----:B------:R-:W-:Y:S06]  /*0480*/  BRA.U UP0, `(.L_x_2) ;  /* 0x0000000100547547 */ /* 0x000fec000b800000 */
[----:B------:R-:W0:Y:S01]  /*0490*/  I2F.U32.RP R6, UR10 ;  /* 0x0000000a00067d06 */ /* 0x000e220008209000 */
[----:B------:R-:W-:Y:S01]  /*04a0*/  IMAD R2, RZ, RZ, -UR10 ;  /* 0x8000000aff027e24 */ /* 0x000fe2000f8e02ff */
[----:B------:R-:W-:-:S06]  /*04b0*/  ISETP.NE.U32.AND P1, PT, RZ, UR10, PT ;  /* 0x0000000aff007c0c */ /* 0x000fcc000bf25070 */
[----:B0-----:R-:W0:Y:S02]  /*04c0*/  MUFU.RCP R4, R6 ;  /* 0x0000000600047308 */ /* 0x001e240000001000 */
[----:B0-----:R-:W-:-:S06]  /*04d0*/  IADD3 R4, PT, PT, R4, 0xffffffe, RZ ;  /* 0x0ffffffe04047810 */ /* 0x001fcc0007ffe0ff */
[----:B------:R-:W0:Y:S02]  /*04e0*/  F2I.FTZ.U32.TRUNC.NTZ R3, R4 ;  /* 0x0000000400037305 */ /* 0x000e24000021f000 */
[----:B0-----:R-:W-:Y:S02]  /*04f0*/  IMAD R5, R2, R3, RZ ;  /* 0x0000000302057224 */ /* 0x001fe400078e02ff */
[----:B------:R-:W-:-:S05]  /*0500*/  HFMA2 R2, -RZ, RZ, 0, 0 ;  /* 0x00000000ff027431 */ /* 0x000fca00000001ff */
        /* <DEDUP_REMOVED lines=13> */
.L_x_2:
[----:B------:R-:W-:Y:S01]  /*05e0*/  MOV R4, 0x620 ;  /* 0x0000062000047802 */ /* 0x000fe20000000f00 */
[----:B------:R-:W-:Y:S01]  /*05f0*/  UMOV UR6, UR10 ;  /* 0x0000000a00067c82 */ /* 0x000fe20008000000 */
[----:B------:R-:W-:Y:S01]  /*0600*/  UMOV UR7, UR11 ;  /* 0x0000000b00077c82 */ /* 0x000fe20008000000 */
[----:B------:R-:W-:Y:S05]  /*0610*/  CALL.REL.NOINC `($__internal_0_$__cuda_sm20_div_s64) ;  /* 0x0000003800587944 */ /* 0x000fea0003c00000 */
[----:B------:R-:W-:Y:S02]  /*0620*/  IADD3 R3, PT, PT, -R57, RZ, RZ ;  /* 0x000000ff39037210 */ /* 0x000fe40007ffe1ff */
[----:B------:R-:W-:-:S03]  /*0630*/  MOV R59, R57 ;  /* 0x00000039003b7202 */ /* 0x000fc60000000f00 */
[----:B------:R-:W-:-:S07]  /*0640*/  IMAD R2, R3, UR10, R0 ;  /* 0x0000000a03027c24 */ /* 0x000fce000f8e0200 */
.L_x_3:
        /* <DEDUP_REMOVED lines=50> */
.L_x_4:
[----:B------:R-:W-:Y:S01]  /*0970*/  MOV R4, 0x9b0 ;  /* 0x000009b000047802 */ /* 0x000fe20000000f00 */
[----:B------:R-:W-:Y:S01]  /*0980*/  UMOV UR6, UR10 ;  /* 0x0000000a00067c82 */ /* 0x000fe20008000000 */
[----:B------:R-:W-:Y:S01]  /*0990*/  UMOV UR7, UR11 ;  /* 0x0000000b00077c82 */ /* 0x000fe20008000000 */
[----:B------:R-:W-:Y:S05]  /*09a0*/  CALL.REL.NOINC `($__internal_0_$__cuda_sm20_div_s64) ;  /* 0x0000003400747944 */ /* 0x000fea0003c00000 */
[----:B------:R-:W-:Y:S02]  /*09b0*/  IADD3 R3, PT, PT, -R57, RZ, RZ ;  /* 0x000000ff39037210 */ /* 0x000fe40007ffe1ff */
[----:B------:R-:W-:-:S03]  /*09c0*/  MOV R58, R57 ;  /* 0x00000039003a7202 */ /* 0x000fc60000000f00 */
[----:B------:R-:W-:-:S07]  /*09d0*/  IMAD R2, R3, UR10, R0 ;  /* 0x0000000a03027c24 */ /* 0x000fce000f8e0200 */
.L_x_5:
        /* <DEDUP_REMOVED lines=50> */
.L_x_6:
[----:B------:R-:W-:Y:S01]  /*0d00*/  MOV R4, 0xd40 ;  /* 0x00000d4000047802 */ /* 0x000fe20000000f00 */
[----:B------:R-:W-:Y:S01]  /*0d10*/  UMOV UR6, UR10 ;  /* 0x0000000a00067c82 */ /* 0x000fe20008000000 */
[----:B------:R-:W-:Y:S01]  /*0d20*/  UMOV UR7, UR11 ;  /* 0x0000000b00077c82 */ /* 0x000fe20008000000 */
[----:B------:R-:W-:Y:S05]  /*0d30*/  CALL.REL.NOINC `($__internal_0_$__cuda_sm20_div_s64) ;  /* 0x0000003000907944 */ /* 0x000fea0003c00000 */
[----:B------:R-:W-:-:S05]  /*0d40*/  IADD3 R3, PT, PT, -R57, RZ, RZ ;  /* 0x000000ff39037210 */ /* 0x000fca0007ffe1ff */
[----:B------:R-:W-:-:S07]  /*0d50*/  IMAD R0, R3, UR10, R0 ;  /* 0x0000000a03007c24 */ /* 0x000fce000f8e0200 */
.L_x_7:
[----:B------:R-:W0:Y:S01]  /*0d60*/  LDCU UR4, c[0x0][0x38c] ;  /* 0x00007180ff0477ac */ /* 0x000e220008000800 */
[----:B------:R-:W-:Y:S01]  /*0d70*/  IMAD.MOV.U32 R8, RZ, RZ, RZ ;  /* 0x000000ffff087224 */ /* 0x000fe200078e00ff */
[----:B------:R-:W1:Y:S01]  /*0d80*/  LDCU UR6, c[0x0][0x380] ;  /* 0x00007000ff0677ac */ /* 0x000e620008000800 */
[----:B------:R-:W2:Y:S01]  /*0d90*/  LDCU.64 UR10, c[0x0][0x358] ;  /* 0x00006b00ff0a77ac */ /* 0x000ea20008000a00 */
[----:B0-----:R-:W-:Y:S01]  /*0da0*/  IMAD.U32 R17, RZ, RZ, UR4 ;  /* 0x00000004ff117e24 */ /* 0x001fe2000f8e00ff */
[----:B------:R-:W0:Y:S04]  /*0db0*/  LDCU.64 UR4, c[0x0][0x390] ;  /* 0x00007200ff0477ac */ /* 0x000e280008000a00 */
[----:B------:R-:W-:-:S04]  /*0dc0*/  IABS R4, R17 ;  /* 0x0000001100047213 */ /* 0x000fc80000000000 */
[----:B------:R-:W3:Y:S01]  /*0dd0*/  I2F.RP R5, R4 ;  /* 0x0000000400057306 */ /* 0x000ee20000209400 */
[----:B0-----:R-:W-:-:S04]  /*0de0*/  UISETP.LT.AND UP0, UPT, UR4, UR5, UPT ;  /* 0x000000050400728c */ /* 0x001fc8000bf01270 */
[----:B------:R-:W-:-:S03]  /*0df0*/  USEL UR4, UR4, UR5, UP0 ;  /* 0x0000000504047287 */ /* 0x000fc60008000000 */
[----:B---3--:R-:W0:Y:S01]  /*0e00*/  MUFU.RCP R6, R5 ;  /* 0x0000000500067308 */ /* 0x008e220000001000 */
[----:B------:R-:W-:-:S04]  /*0e10*/  UISETP.GE.AND UP0, UPT, UR4, 0x1, UPT ;  /* 0x000000010400788c */ /* 0x000fc8000bf06270 */
[----:B-1----:R-:W-:Y:S01]  /*0e20*/  UISETP.LT.OR UP0, UPT, UR6, 0x1, !UP0 ;  /* 0x000000010600788c */ /* 0x002fe2000c701670 */
[----:B0-----:R-:W-:-:S04]  /*0e30*/  VIADD R6, R6, 0xffffffe ;  /* 0x0ffffffe06067836 */ /* 0x001fc80000000000 */
[----:B------:R-:W0:Y:S02]  /*0e40*/  F2I.FTZ.U32.TRUNC.NTZ R7, R6 ;  /* 0x0000000600077305 */ /* 0x000e24000021f000 */
[----:B0-----:R-:W-:Y:S01]  /*0e50*/  IADD3 R2, PT, PT, RZ, -R7, RZ ;  /* 0x80000007ff027210 */ /* 0x001fe20007ffe0ff */
[----:B------:R-:W-:-:S04]  /*0e60*/  IMAD.MOV.U32 R6, RZ, RZ, RZ ;  /* 0x000000ffff067224 */ /* 0x000fc800078e00ff */
[----:B------:R-:W-:Y:S01]  /*0e70*/  IMAD R3, R2, R4, RZ ;  /* 0x0000000402037224 */ /* 0x000fe200078e02ff */
[----:B------:R-:W-:-:S03]  /*0e80*/  IABS R2, R0 ;  /* 0x0000000000027213 */ /* 0x000fc60000000000 */
[----:B------:R-:W-:Y:S01]  /*0e90*/  IMAD.HI.U32 R3, R7, R3, R6 ;  /* 0x0000000307037227 */ /* 0x000fe200078e0006 */
[----:B------:R-:W-:-:S03]  /*0ea0*/  MOV R7, RZ ;  /* 0x000000ff00077202 */ /* 0x000fc60000000f00 */
[----:B------:R-:W-:Y:S02]  /*0eb0*/  IMAD.MOV.U32 R6, RZ, RZ, RZ ;  /* 0x000000ffff067224 */ /* 0x000fe400078e00ff */
[----:B------:R-:W-:-:S04]  /*0ec0*/  IMAD.HI.U32 R40, R3, R2, RZ ;  /* 0x0000000203287227 */ /* 0x000fc800078e00ff */
[----:B------:R-:W-:-:S04]  /*0ed0*/  IMAD.MOV R3, RZ, RZ, -R40 ;  /* 0x000000ffff037224 */ /* 0x000fc800078e0a28 */
[----:B------:R-:W-:Y:S01]  /*0ee0*/  IMAD R3, R4, R3, R2 ;  /* 0x0000000304037224 */ /* 0x000fe200078e0202 */
[----:B------:R-:W-:-:S04]  /*0ef0*/  LOP3.LUT R2, R0, R17, RZ, 0x3c, !PT ;  /* 0x0000001100027212 */ /* 0x000fc800078e3cff */
[----:B------:R-:W-:Y:S02]  /*0f00*/  ISETP.GT.U32.AND P0, PT, R4, R3, PT ;  /* 0x000000030400720c */ /* 0x000fe40003f04070 */
[----:B------:R-:W-:-:S11]  /*0f10*/  ISETP.GE.AND P1, PT, R2, RZ, PT ;  /* 0x000000ff0200720c */ /* 0x000fd60003f26270 */
[-C--:B------:R-:W-:Y:S01]  /*0f20*/  @!P0 IADD3 R3, PT, PT, R3, -R4.reuse, RZ ;  /* 0x8000000403038210 */ /* 0x080fe20007ffe0ff */
[----:B------:R-:W-:Y:S01]  /*0f30*/  @!P0 VIADD R40, R40, 0x1 ;  /* 0x0000000128288836 */ /* 0x000fe20000000000 */
[----:B------:R-:W-:Y:S02]  /*0f40*/  ISETP.NE.AND P0, PT, R17, RZ, PT ;  /* 0x000000ff1100720c */ /* 0x000fe40003f05270 */
[----:B------:R-:W-:Y:S02]  /*0f50*/  ISETP.GE.U32.AND P2, PT, R3, R4, PT ;  /* 0x000000040300720c */ /* 0x000fe40003f46070 */
[----:B------:R-:W-:Y:S02]  /*0f60*/  CS2R R4, SRZ ;  /* 0x0000000000047805 */ /* 0x000fe4000001ff00 */
[----:B------:R-:W-:-:S09]  /*0f70*/  CS2R R2, SRZ ;  /* 0x0000000000027805 */ /* 0x000fd2000001ff00 */
[----:B------:R-:W-:-:S05]  /*0f80*/  @P2 IADD3 R40, PT, PT, R40, 0x1, RZ ;  /* 0x0000000128282810 */ /* 0x000fca0007ffe0ff */
[----:B------:R-:W-:Y:S01]  /*0f90*/  @!P1 IMAD.MOV R40, RZ, RZ, -R40 ;  /* 0x000000ffff289224 */ /* 0x000fe200078e0a28 */
[----:B------:R-:W-:-:S04]  /*0fa0*/  @!P0 LOP3.LUT R40, RZ, R17, RZ, 0x33, !PT ;  /* 0x00000011ff288212 */ /* 0x000fc800078e33ff */
[----:B------:R-:W-:-:S05]  /*0fb0*/  IADD3 R39, PT, PT, -R40, RZ, RZ ;  /* 0x000000ff28277210 */ /* 0x000fca0007ffe1ff */
[----:B------:R-:W-:Y:S01]  /*0fc0*/  IMAD R39, R17, R39, R0 ;  /* 0x0000002711277224 */ /* 0x000fe200078e0200 */
[----:B------:R-:W-:Y:S01]  /*0fd0*/  MOV R0, RZ ;  /* 0x000000ff00007202 */ /* 0x000fe20000000f00 */
[----:B--2---:R-:W-:Y:S06]  /*0fe0*/  BRA.U UP0, `(.L_x_8) ;  /* 0x0000000d00307547 */ /* 0x004fec000b800000 */
[----:B------:R-:W0:Y:S01]  /*0ff0*/  LDC.64 R2, c[0x0][0x3b8] ;  /* 0x0000ee00ff027b82 */ /* 0x000e220000000a00 */
[----:B------:R-:W1:Y:S01]  /*1000*/  LDCU.64 UR4, c[0x0][0x398] ;  /* 0x00007300ff0477ac */ /* 0x000e620008000a00 */
[----:B------:R-:W-:Y:S01]  /*1010*/  VIADD R0, R61, 0x1 ;  /* 0x000000013d007836 */ /* 0x000fe20000000000 */
[----:B------:R-:W-:Y:S01]  /*1020*/  LOP3.LUT R5, RZ, R44, RZ, 0x33, !PT ;  /* 0x0000002cff057212 */ /* 0x000fe200078e33ff */
[----:B------:R-:W-:Y:S01]  /*1030*/  IMAD.MOV.U32 R8, RZ, RZ, RZ ;  /* 0x000000ffff087224 */ /* 0x000fe200078e00ff */
[----:B------:R-:W2:Y:S01]  /*1040*/  LDCU UR7, c[0x0][0x3a0] ;  /* 0x00007400ff0777ac */ /* 0x000ea20008000800 */
[----:B------:R-:W-:Y:S02]  /*1050*/  LOP3.LUT R33, RZ, R42, RZ, 0x33, !PT ;  /* 0x0000002aff217212 */ /* 0x000fe400078e33ff */
[----:B------:R-:W-:Y:S02]  /*1060*/  CS2R R6, SRZ ;  /* 0x0000000000067805 */ /* 0x000fe4000001ff00 */
[----:B------:R-:W-:Y:S01]  /*1070*/  LOP3.LUT R31, RZ, R46, RZ, 0x33, !PT ;  /* 0x0000002eff1f7212 */ /* 0x000fe200078e33ff */
[----:B------:R-:W3:Y:S01]  /*1080*/  LDCU UR6, c[0x0][0x3a8] ;  /* 0x00007500ff0677ac */ /* 0x000ee20008000800 */
[----:B------:R-:W-:-:S02]  /*1090*/  LOP3.LUT R11, RZ, R60, RZ, 0x33, !PT ;  /* 0x0000003cff0b7212 */ /* 0x000fc400078e33ff */
[----:B------:R-:W-:Y:S01]  /*10a0*/  LOP3.LUT R12, RZ, R59, RZ, 0x33, !PT ;  /* 0x0000003bff0c7212 */ /* 0x000fe200078e33ff */
[----:B------:R-:W4:Y:S01]  /*10b0*/  LDCU UR26, c[0x0][0x3e8] ;  /* 0x00007d00ff1a77ac */ /* 0x000f220008000800 */
[----:B------:R-:W-:Y:S02]  /*10c0*/  LOP3.LUT R9, RZ, R58, RZ, 0x33, !PT ;  /* 0x0000003aff097212 */ /* 0x000fe400078e33ff */
[----:B------:R-:W-:Y:S01]  /*10d0*/  LOP3.LUT R10, RZ, R57, RZ, 0x33, !PT ;  /* 0x00000039ff0a7212 */ /* 0x000fe200078e33ff */
[----:B------:R-:W0:Y:S01]  /*10e0*/  LDCU UR22, c[0x0][0x3d8] ;  /* 0x00007b00ff1677ac */ /* 0x000e220008000800 */
[----:B-1----:R-:W-:Y:S01]  /*10f0*/  ISETP.GE.AND P4, PT, R0, UR4, PT ;  /* 0x0000000400007c0c */ /* 0x002fe2000bf86270 */
[----:B------:R-:W-:Y:S01]  /*1100*/  VIADD R11, R11, UR5 ;  /* 0x000000050b0b7c36 */ /* 0x000fe20008000000 */
[----:B------:R-:W4:Y:S01]  /*1110*/  LDCU UR4, c[0x0][0x3b0] ;  /* 0x00007600ff0477ac */ /* 0x000f220008000800 */
[----:B------:R-:W-:Y:S01]  /*1120*/  VIADD R12, R12, UR5 ;  /* 0x000000050c0c7c36 */ /* 0x000fe20008000000 */
[----:B0-----:R-:W-:Y:S01]  /*1130*/  ISETP.NE.AND P0, PT, R3, 0x1, PT ;  /* 0x000000010300780c */ /* 0x001fe20003f05270 */
[----:B--2---:R-:W-:Y:S01]  /*1140*/  VIADD R5, R5, UR7 ;  /* 0x0000000705057c36 */ /* 0x004fe20008000000 */
[----:B------:R-:W-:Y:S01]  /*1150*/  LOP3.LUT R3, RZ, R40, RZ, 0x33, !PT ;  /* 0x00000028ff037212 */ /* 0x000fe200078e33ff */
[----:B------:R-:W-:Y:S01]  /*1160*/  VIADD R33, R33, UR7 ;  /* 0x0000000721217c36 */ /* 0x000fe20008000000 */
[----:B------:R-:W-:Y:S01]  /*1170*/  SEL R38, R11, R60, !P0 ;  /* 0x0000003c0b267207 */ /* 0x000fe20004000000 */
        /* <DEDUP_REMOVED lines=8> */
[-C--:B---3--:R-:W-:Y:S01]  /*1200*/  IMAD R32, R5, R2.reuse, -UR6 ;  /* 0x8000000605207e24 */ /* 0x088fe2000f8e0202 */
[----:B------:R-:W-:Y:S01]  /*1210*/  CS2R R4, SRZ ;  /* 0x0000000000047805 */ /* 0x000fe2000001ff00 */
[-C--:B------:R-:W-:Y:S01]  /*1220*/  IMAD R33, R33, R2.reuse, -UR6 ;  /* 0x8000000621217e24 */ /* 0x080fe2000f8e0202 */
[----:B------:R-:W-:Y:S01]  /*1230*/  SEL R37, R12, R59, !P0 ;  /* 0x0000003b0c257207 */ /* 0x000fe20004000000 */
[----:B------:R-:W-:Y:S01]  /*1240*/  IMAD R34, R3, R2, -UR6 ;  /* 0x8000000603227e24 */ /* 0x000fe2000f8e0202 */
[----:B------:R-:W-:Y:S01]  /*1250*/  SEL R36, R9, R58, !P0 ;  /* 0x0000003a09247207 */ /* 0x000fe20004000000 */
[----:B------:R-:W-:Y:S01]  /*1260*/  IMAD R31, R31, R2, -UR6 ;  /* 0x800000061f1f7e24 */ /* 0x000fe2000f8e0202 */
[----:B------:R-:W-:Y:S01]  /*1270*/  CS2R R2, SRZ ;  /* 0x0000000000027805 */ /* 0x000fe2000001ff00 */
[----:B------:R-:W-:Y:S01]  /*1280*/  IMAD.MOV.U32 R0, RZ, RZ, RZ ;  /* 0x000000ffff007224 */ /* 0x000fe200078e00ff */
[----:B------:R-:W-:Y:S01]  /*1290*/  SEL R35, R10, R57, !P0 ;  /* 0x000000390a237207 */ /* 0x000fe20004000000 */
[----:B------:R-:W0:Y:S01]  /*12a0*/  LDCU UR21, c[0x0][0x3f0] ;  /* 0x00007e00ff1577ac */ /* 0x000e220008000800 */
[----:B------:R-:W1:Y:S01]  /*12b0*/  LDCU UR16, c[0x0][0x380] ;  /* 0x00007000ff1077ac */ /* 0x000e620008000800 */
[----:B----4-:R-:W-:Y:S01]  /*12c0*/  UIMAD UR26, UR26, UR4, URZ ;  /* 0x000000041a1a72a4 */ /* 0x010fe2000f8e02ff */
[----:B------:R-:W-:-:S11]  /*12d0*/  UMOV UR25, URZ ;  /* 0x000000ff00197c82 */ /* 0x000fd60008000000 */
.L_x_11:
[----:B------:R-:W2:Y:S01]  /*12e0*/  LDCU.64 UR4, c[0x0][0x390] ;  /* 0x00007200ff0477ac */ /* 0x000ea20008000a00 */
[----:B------:R-:W-:Y:S02]  /*12f0*/  UIMAD UR24, UR25, UR22, URZ ;  /* 0x00000016191872a4 */ /* 0x000fe4000f8e02ff */
[----:B0-----:R-:W-:Y:S02]  /*1300*/  UIMAD UR17, UR25, UR21, URZ ;  /* 0x00000015191172a4 */ /* 0x001fe4000f8e02ff */
[----:B------:R-:W-:Y:S02]  /*1310*/  USHF.R.S32.HI UR23, URZ, 0x1f, UR24 ;  /* 0x0000001fff177899 */ /* 0x000fe40008011418 */
[C---:B------:R-:W-:Y:S01]  /*1320*/  IADD3 R30, P0, PT, R61.reuse, UR24, RZ ;  /* 0x000000183d1e7c10 */ /* 0x040fe2000ff1e0ff */
[----:B------:R-:W-:Y:S01]  /*1330*/  UIADD3 UR25, UPT, UPT, UR25, 0x1, URZ ;  /* 0x0000000119197890 */ /* 0x000fe2000fffe0ff */
[----:B------:R-:W0:Y:S02]  /*1340*/  LDCU UR20, c[0x0][0x3ac] ;  /* 0x00007580ff1477ac */ /* 0x000e240008000800 */
[----:B------:R-:W-:Y:S01]  /*1350*/  LEA.HI.X.SX32 R29, R61, UR23, 0x1, P0 ;  /* 0x000000173d1d7c11 */ /* 0x000fe200080f0eff */
[----:B------:R-:W3:Y:S01]  /*1360*/  LDCU UR19, c[0x0][0x3a4] ;  /* 0x00007480ff1377ac */ /* 0x000ee20008000800 */
[----:B------:R-:W4:Y:S01]  /*1370*/  LDCU UR18, c[0x0][0x384] ;  /* 0x00007080ff1277ac */ /* 0x000f220008000800 */
[----:B------:R-:W0:Y:S01]  /*1380*/  LDCU UR15, c[0x0][0x398] ;  /* 0x00007300ff0f77ac */ /* 0x000e220008000800 */
[----:B------:R-:W0:Y:S01]  /*1390*/  LDCU UR14, c[0x0][0x384] ;  /* 0x00007080ff0e77ac */ /* 0x000e220008000800 */
[----:B------:R-:W0:Y:S01]  /*13a0*/  LDCU UR13, c[0x0][0x3b0] ;  /* 0x00007600ff0d77ac */ /* 0x000e220008000800 */
[----:B------:R-:W0:Y:S01]  /*13b0*/  LDCU.64 UR6, c[0x0][0x3e8] ;  /* 0x00007d00ff0677ac */ /* 0x000e220008000a00 */
[----:B------:R-:W0:Y:S01]  /*13c0*/  LDCU.64 UR8, c[0x0][0x3c8] ;  /* 0x00007900ff0877ac */ /* 0x000e220008000a00 */
[----:B------:R-:W-:-:S02]  /*13d0*/  USHF.R.S32.HI UR12, URZ, 0x1f, UR17 ;  /* 0x0000001fff0c7899 */ /* 0x000fc40008011411 */
[----:B--2---:R-:W-:Y:S02]  /*13e0*/  UIADD3 UR5, UPT, UPT, -UR5, URZ, URZ ;  /* 0x000000ff05057290 */ /* 0x004fe4000fffe1ff */
[----:B-1----:R-:W-:Y:S01]  /*13f0*/  UISETP.NE.AND UP1, UPT, UR25, UR16, UPT ;  /* 0x000000101900728c */ /* 0x002fe2000bf25270 */
[----:B------:R-:W-:-:S10]  /*1400*/  UMOV UR24, URZ ;  /* 0x000000ff00187c82 */ /* 0x000fd40008000000 */
.L_x_10:
[----:B------:R-:W1:Y:S01]  /*1410*/  LDC R11, c[0x0][0x3b4] ;  /* 0x0000ed00ff0b7b82 */ /* 0x000e620000000800 */
[----:B0--3--:R-:W-:Y:S01]  /*1420*/  UIMAD UR23, UR24, UR20, -UR19 ;  /* 0x00000014181772a4 */ /* 0x009fe2000f8e0a13 */
[----:B------:R-:W-:Y:S01]  /*1430*/  IADD3 R13, P0, PT, R45, UR17, RZ ;  /* 0x000000112d0d7c10 */ /* 0x000fe2000ff1e0ff */
[----:B------:R-:W-:Y:S01]  /*1440*/  IMAD R56, R32, UR6, RZ ;  /* 0x0000000620387c24 */ /* 0x000fe2000f8e02ff */
[----:B------:R-:W-:Y:S01]  /*1450*/  IADD3 R15, P2, PT, R43, UR17, RZ ;  /* 0x000000112b0f7c10 */ /* 0x000fe2000ff5e0ff */
[----:B------:R-:W-:Y:S01]  /*1460*/  IMAD R54, R33, UR6, RZ ;  /* 0x0000000621367c24 */ /* 0x000fe2000f8e02ff */
[----:B------:R-:W-:Y:S01]  /*1470*/  ISETP.GE.AND P3, PT, R61, UR15, PT ;  /* 0x0000000f3d007c0c */ /* 0x000fe2000bf66270 */
[----:B------:R-:W-:Y:S01]  /*1480*/  IMAD.X R25, RZ, RZ, UR12, P0 ;  /* 0x0000000cff197e24 */ /* 0x000fe200080e06ff */
[----:B------:R-:W0:Y:S01]  /*1490*/  LDC R27, c[0x0][0x3d4] ;  /* 0x0000f500ff1b7b82 */ /* 0x000e220000000800 */
[----:B------:R-:W-:Y:S02]  /*14a0*/  IMAD.X R23, RZ, RZ, UR12, P2 ;  /* 0x0000000cff177e24 */ /* 0x000fe400090e06ff */
[----:B------:R-:W-:-:S02]  /*14b0*/  IMAD R52, R31, UR6, RZ ;  /* 0x000000061f347c24 */ /* 0x000fc4000f8e02ff */
[----:B------:R-:W-:Y:S02]  /*14c0*/  IMAD R50, R34, UR6, RZ ;  /* 0x0000000622327c24 */ /* 0x000fe4000f8e02ff */
[----:B------:R-:W-:Y:S01]  /*14d0*/  IMAD.MOV.U32 R48, RZ, RZ, RZ ;  /* 0x000000ffff307224 */ /* 0x000fe200078e00ff */
[----:B------:R-:W2:Y:S01]  /*14e0*/  LDC R47, c[0x0][0x3d0] ;  /* 0x0000f400ff2f7b82 */ /* 0x000ea20000000800 */
[----:B------:R-:W-:Y:S02]  /*14f0*/  IMAD.MOV.U32 R55, RZ, RZ, R31 ;  /* 0x000000ffff377224 */ /* 0x000fe400078e001f */
[----:B------:R-:W-:Y:S02]  /*1500*/  IMAD.MOV.U32 R53, RZ, RZ, R32 ;  /* 0x000000ffff357224 */ /* 0x000fe400078e0020 */
[----:B------:R-:W-:Y:S02]  /*1510*/  IMAD.MOV.U32 R51, RZ, RZ, R33 ;  /* 0x000000ffff337224 */ /* 0x000fe400078e0021 */
[----:B------:R-:W-:Y:S01]  /*1520*/  IMAD.MOV.U32 R49, RZ, RZ, R34 ;  /* 0x000000ffff317224 */ /* 0x000fe200078e0022 */
[----:B------:R-:W3:Y:S01]  /*1530*/  LDC.64 R16, c[0x0][0x388] ;  /* 0x0000e200ff107b82 */ /* 0x000ee20000000a00 */
[----:B-1----:R-:W-:-:S02]  /*1540*/  IMAD R9, R38, R11, UR23 ;  /* 0x0000001726097e24 */ /* 0x002fc4000f8e020b */
[----:B------:R-:W-:Y:S02]  /*1550*/  IMAD R10, R36, R11, UR23 ;  /* 0x00000017240a7e24 */ /* 0x000fe4000f8e020b */
[C---:B------:R-:W-:Y:S01]  /*1560*/  IMAD R12, R9.reuse, UR7, RZ ;  /* 0x00000007090c7c24 */ /* 0x040fe2000f8e02ff */
[----:B----4-:R-:W-:Y:S01]  /*1570*/  ISETP.GE.AND P1, PT, R9, UR18, PT ;  /* 0x0000001209007c0c */ /* 0x010fe2000bf26270 */
[----:B0-----:R-:W-:Y:S01]  /*1580*/  IMAD R27, R27, UR24, RZ ;  /* 0x000000181b1b7c24 */ /* 0x001fe2000f8e02ff */
[----:B------:R-:W-:Y:S02]  /*1590*/  UIADD3 UR24, UPT, UPT, UR24, 0x1, URZ ;  /* 0x0000000118187890 */ /* 0x000fe4000fffe0ff */
[C---:B------:R-:W-:Y:S02]  /*15a0*/  IADD3 R26, P0, PT, R12.reuse, R13, RZ ;  /* 0x0000000d0c1a7210 */ /* 0x040fe40007f1e0ff */
[----:B------:R-:W-:Y:S01]  /*15b0*/  ISETP.GT.AND P1, PT, R9, -0x1, !P1 ;  /* 0xffffffff0900780c */ /* 0x000fe20004f24270 */
[----:B------:R-:W-:Y:S01]  /*15c0*/  IMAD R9, R37, R11, UR23 ;  /* 0x0000001725097e24 */ /* 0x000fe2000f8e020b */
[----:B------:R-:W-:Y:S01]  /*15d0*/  LEA.HI.X.SX32 R25, R12, R25, 0x1, P0 ;  /* 0x000000190c197211 */ /* 0x000fe200000f0eff */
[----:B------:R-:W-:Y:S01]  /*15e0*/  IMAD R11, R35, R11, UR23 ;  /* 0x00000017230b7e24 */ /* 0x000fe2000f8e020b */
[----:B------:R-:W-:Y:S01]  /*15f0*/  P2R R63, PR, RZ, 0x2 ;  /* 0x00000002ff3f7803 */ /* 0x000fe20000000000 */
[----:B------:R-:W-:Y:S01]  /*1600*/  IMAD R12, R9, UR7, RZ ;  /* 0x00000007090c7c24 */ /* 0x000fe2000f8e02ff */
[----:B------:R-:W-:Y:S01]  /*1610*/  IADD3 R13, P0, PT, R41, UR17, RZ ;  /* 0x00000011290d7c10 */ /* 0x000fe2000ff1e0ff */
[C---:B------:R-:W-:Y:S01]  /*1620*/  IMAD R20, R11.reuse, UR7, RZ ;  /* 0x000000070b147c24 */ /* 0x040fe2000f8e02ff */
[----:B------:R-:W-:Y:S01]  /*1630*/  ISETP.GE.AND P1, PT, R10, UR18, PT ;  /* 0x000000120a007c0c */ /* 0x000fe2000bf26270 */
[----:B------:R-:W-:Y:S01]  /*1640*/  UISETP.NE.AND UP0, UPT, UR24, UR4, UPT ;  /* 0x000000041800728c */ /* 0x000fe2000bf05270 */
[----:B------:R-:W-:Y:S01]  /*1650*/  IADD3 R24, P2, PT, R12, R15, RZ ;  /* 0x0000000f0c187210 */ /* 0x000fe20007f5e0ff */
[----:B------:R-:W-:Y:S01]  /*1660*/  IMAD.X R21, RZ, RZ, UR12, P0 ;  /* 0x0000000cff157e24 */ /* 0x000fe200080e06ff */
[C---:B------:R-:W-:Y:S01]  /*1670*/  ISETP.LT.OR P1, PT, R10.reuse, RZ, P1 ;  /* 0x000000ff0a00720c */ /* 0x040fe20000f21670 */
[----:B------:R-:W-:Y:S01]  /*1680*/  IMAD R10, R10, UR7, RZ ;  /* 0x000000070a0a7c24 */ /* 0x000fe2000f8e02ff */
[----:B------:R-:W-:Y:S01]  /*1690*/  ISETP.GE.AND P0, PT, R11, UR18, PT ;  /* 0x000000120b007c0c */ /* 0x000fe2000bf06270 */
[----:B------:R-:W-:Y:S01]  /*16a0*/  UMOV UR23, UR5 ;  /* 0x0000000500177c82 */ /* 0x000fe20008000000 */
[----:B------:R-:W-:-:S02]  /*16b0*/  P2R R62, PR, RZ, 0x2 ;  /* 0x00000002ff3e7803 */ /* 0x000fc40000000000 */
[----:B------:R-:W-:Y:S02]  /*16c0*/  ISETP.LT.OR P6, PT, R11, RZ, P0 ;  /* 0x000000ff0b00720c */ /* 0x000fe400007c1670 */
[----:B------:R-:W-:Y:S02]  /*16d0*/  IADD3 R22, P1, PT, R10, R13, RZ ;  /* 0x0000000d0a167210 */ /* 0x000fe40007f3e0ff */
[----:B------:R-:W-:Y:S02]  /*16e0*/  ISETP.GE.AND P0, PT, R9, UR14, PT ;  /* 0x0000000e09007c0c */ /* 0x000fe4000bf06270 */
[----:B------:R-:W-:Y:S02]  /*16f0*/  LEA.HI.X.SX32 R23, R12, R23, 0x1, P2 ;  /* 0x000000170c177211 */ /* 0x000fe400010f0eff */
[----:B------:R-:W-:Y:S02]  /*1700*/  LEA.HI.X.SX32 R21, R10, R21, 0x1, P1 ;  /* 0x000000150a157211 */ /* 0x000fe400008f0eff */
[----:B------:R-:W-:-:S02]  /*1710*/  SHF.R.S32.HI R15, RZ, 0x1f, R20 ;  /* 0x0000001fff0f7819 */ /* 0x000fc40000011414 */
[----:B------:R-:W-:Y:S02]  /*1720*/  ISETP.LT.OR P5, PT, R9, RZ, P0 ;  /* 0x000000ff0900720c */ /* 0x000fe400007a1670 */
[----:B------:R-:W-:Y:S02]  /*1730*/  IADD3 R20, P2, P1, R20, UR17, R39 ;  /* 0x0000001114147c10 */ /* 0x000fe4000f95e027 */
[----:B------:R-:W-:Y:S02]  /*1740*/  IADD3 R28, P0, PT, R27, R30, RZ ;  /* 0x0000001e1b1c7210 */ /* 0x000fe40007f1e0ff */
[----:B------:R-:W-:Y:S02]  /*1750*/  IADD3.X R15, PT, PT, R15, UR12, RZ, P2, P1 ;  /* 0x0000000c0f0f7c10 */ /* 0x000fe400097e24ff */
[----:B--23--:R-:W-:-:S09]  /*1760*/  LEA.HI.X.SX32 R27, R27, R29, 0x1, P0 ;  /* 0x0000001d1b1b7211 */ /* 0x00cfd200000f0eff */
.L_x_9:
[C---:B------:R-:W-:Y:S02]  /*1770*/  IADD3 R19, P0, PT, R48.reuse, R28, RZ ;  /* 0x0000001c30137210 */ /* 0x040fe40007f1e0ff */
[----:B------:R-:W-:Y:S02]  /*1780*/  CS2R R10, SRZ ;  /* 0x00000000000a7805 */ /* 0x000fe4000001ff00 */
[----:B------:R-:W-:Y:S01]  /*1790*/  ISETP.NE.AND P1, PT, R63, RZ, PT ;  /* 0x000000ff3f00720c */ /* 0x000fe20003f25270 */
[----:B------:R-:W-:Y:S01]  /*17a0*/  UIADD3 UR23, UPT, UPT, UR23, 0x1, URZ ;  /* 0x0000000117177890 */ /* 0x000fe2000fffe0ff */
[C---:B------:R-:W-:Y:S01]  /*17b0*/  LEA.HI.X.SX32 R18, R48.reuse, R27, 0x1, P0 ;  /* 0x0000001b30127211 */ /* 0x040fe200000f0eff */
[----:B------:R-:W-:Y:S01]  /*17c0*/  IMAD.MOV.U32 R9, RZ, RZ, RZ ;  /* 0x000000ffff097224 */ /* 0x000fe200078e00ff */
[C---:B------:R-:W-:Y:S01]  /*17d0*/  LEA R64, P0, R19.reuse, UR8, 0x1 ;  /* 0x0000000813407c11 */ /* 0x040fe2000f8008ff */
[----:B------:R-:W-:Y:S01]  /*17e0*/  UISETP.NE.AND UP2, UPT, UR23, URZ, UPT ;  /* 0x000000ff1700728c */ /* 0x000fe2000bf45270 */
[----:B------:R-:W-:Y:S02]  /*17f0*/  IMAD.MOV.U32 R14, RZ, RZ, RZ ;  /* 0x000000ffff0e7224 */ /* 0x000fe400078e00ff */
[----:B------:R-:W-:Y:S01]  /*1800*/  LEA.HI.X R65, R19, UR9, R18, 0x1, P0 ;  /* 0x0000000913417c11 */ /* 0x000fe200080f0c12 */
[----:B------:R-:W-:Y:S01]  /*1810*/  IMAD.IADD R48, R48, 0x1, R47 ;  /* 0x0000000130307824 */ /* 0x000fe200078e022f */
[C---:B------:R-:W-:Y:S04]  /*1820*/  ISETP.GE.AND P0, PT, R55.reuse, R16, PT ;  /* 0x000000103700720c */ /* 0x040fe80003f06270 */
[C---:B------:R-:W-:Y:S01]  /*1830*/  ISETP.GT.AND P0, PT, R55.reuse, -0x1, !P0 ;  /* 0xffffffff3700780c */ /* 0x040fe20004704270 */
[----:B------:R-:W-:Y:S03]  /*1840*/  VIADD R55, R55, UR13 ;  /* 0x0000000d37377c36 */ /* 0x000fe60008000000 */
[----:B------:R-:W-:Y:S04]  /*1850*/  PLOP3.LUT P0, PT, P1, P0, PT, 0x80, 0x8 ;  /* 0x000000000008781c */ /* 0x000fe80000f01070 */
[----:B------:R-:W-:Y:S11]  /*1860*/  ISETP.LT.OR P2, PT, R17, RZ, !P0 ;  /* 0x000000ff1100720c */ /* 0x000ff60004741670 */
[----:B------:R-:W-:Y:S02]  /*1870*/  @!UPT UIADD3 URZ, UPT, UPT, URZ, URZ, URZ ;  /* 0x000000fffffff290 */ /* 0x000fe4000fffe0ff */
[C---:B------:R-:W-:Y:S01]  /*1880*/  @!P2 IADD3 R69, P0, PT, R52.reuse, R26, RZ ;  /* 0x0000001a3445a210 */ /* 0x040fe20007f1e0ff */
[----:B------:R-:W0:Y:S03]  /*1890*/  @!P2 LDC.64 R18, c[0x0][0x3e0] ;  /* 0x0000f800ff12ab82 */ /* 0x000e260000000a00 */
[C---:B------:R-:W-:Y:S01]  /*18a0*/  @!P2 LEA.HI.X.SX32 R68, R52.reuse, R25, 0x1, P0 ;  /* 0x000000193444a211 */ /* 0x040fe200000f0eff */
[----:B------:R-:W-:Y:S01]  /*18b0*/  VIADD R52, R52, UR26 ;  /* 0x0000001a34347c36 */ /* 0x000fe20008000000 */
[C---:B------:R-:W-:Y:S04]  /*18c0*/  ISETP.GE.AND P0, PT, R53.reuse, R16, PT ;  /* 0x000000103500720c */ /* 0x040fe80003f06270 */
[C---:B------:R-:W-:Y:S01]  /*18d0*/  ISETP.LT.OR P0, PT, R53.reuse, RZ, P0 ;  /* 0x000000ff3500720c */ /* 0x040fe20000701670 */
[----:B------:R-:W-:Y:S03]  /*18e0*/  VIADD R53, R53, UR13 ;  /* 0x0000000d35357c36 */ /* 0x000fe60008000000 */
[----:B------:R-:W-:Y:S04]  /*18f0*/  PLOP3.LUT P0, PT, P5, P0, PT, 0xf8, 0x8f ;  /* 0x00000000008f781c */ /* 0x000fe80002f01f70 */
[----:B------:R-:W-:Y:S11]  /*1900*/  ISETP.LT.OR P0, PT, R17, RZ, P0 ;  /* 0x000000ff1100720c */ /* 0x000ff60000701670 */
[----:B------:R-:W-:Y:S02]  /*1910*/  @!UPT UIADD3 URZ, UPT, UPT, URZ, URZ, URZ ;  /* 0x000000fffffff290 */ /* 0x000fe4000fffe0ff */
[C---:B------:R-:W-:Y:S04]  /*1920*/  @!P0 IADD3 R67, P1, PT, R56.reuse, R24, RZ ;  /* 0x0000001838438210 */ /* 0x040fe80007f3e0ff */
[C---:B------:R-:W-:Y:S01]  /*1930*/  @!P0 LEA.HI.X.SX32 R66, R56.reuse, R23, 0x1, P1 ;  /* 0x0000001738428211 */ /* 0x040fe200008f0eff */
[----:B------:R-:W-:Y:S01]  /*1940*/  VIADD R56, R56, UR26 ;  /* 0x0000001a38387c36 */ /* 0x000fe20008000000 */
[C---:B0-----:R-:W-:Y:S04]  /*1950*/  @!P2 LEA R12, P1, R69.reuse, R18, 0x1 ;  /* 0x00000012450ca211 */ /* 0x041fe800078208ff */
[----:B------:R-:W-:Y:S02]  /*1960*/  @!P2 LEA.HI.X R13, R69, R19, R68, 0x1, P1 ;  /* 0x00000013450da211 */ /* 0x000fe400008f0c44 */
[----:B------:R-:W0:Y:S02]  /*1970*/  @!P0 LDC.64 R18, c[0x0][0x3e0] ;  /* 0x0000f800ff128b82 */ /* 0x000e240000000a00 */
[C---:B0-----:R-:W-:Y:S02]  /*1980*/  @!P0 LEA R68, P1, R67.reuse, R18, 0x1 ;  /* 0x0000001243448211 */ /* 0x041fe400078208ff */
[----:B------:R-:W2:Y:S02]  /*1990*/  @!P2 LDG.E.U16 R18, desc[UR10][R12.64] ;  /* 0x0000000a0c12a981 */ /* 0x000ea4000c1e1500 */
[----:B------:R-:W-:Y:S02]  /*19a0*/  @!P0 LEA.HI.X R69, R67, R19, R66, 0x1, P1 ;  /* 0x0000001343458211 */ /* 0x000fe400008f0c42 */
[----:B------:R-:W-:Y:S03]  /*19b0*/  ISETP.NE.AND P1, PT, R62, RZ, PT ;  /* 0x000000ff3e00720c */ /* 0x000fe60003f25270 */
[----:B------:R-:W3:Y:S01]  /*19c0*/  @!P0 LDG.E.U16 R68, desc[UR10][R68.64] ;  /* 0x0000000a44448981 */ /* 0x000ee2000c1e1500 */
[----:B--2---:R-:W-:Y:S02]  /*19d0*/  @!P2 HADD2.F32 R10, -RZ, R18.H0_H0 ;  /* 0x20000012ff0aa230 */ /* 0x004fe40000004100 */
[----:B---3--:R-:W-:Y:S01]  /*19e0*/  @!P0 HADD2.F32 R11, -RZ, R68.H0_H0 ;  /* 0x20000044ff0b8230 */ /* 0x008fe20000004100 */
[C---:B------:R-:W-:Y:S04]  /*19f0*/  ISETP.GE.AND P0, PT, R51.reuse, R16, PT ;  /* 0x000000103300720c */ /* 0x040fe80003f06270 */
[C---:B------:R-:W-:Y:S01]  /*1a00*/  ISETP.LT.OR P0, PT, R51.reuse, RZ, P0 ;  /* 0x000000ff3300720c */ /* 0x040fe20000701670 */
[----:B------:R-:W-:Y:S03]  /*1a10*/  VIADD R51, R51, UR13 ;  /* 0x0000000d33337c36 */ /* 0x000fe60008000000 */
[----:B------:R-:W-:Y:S04]  /*1a20*/  PLOP3.LUT P0, PT, P1, P0, PT, 0xf8, 0x8f ;  /* 0x00000000008f781c */ /* 0x000fe80000f01f70 */
[----:B------:R-:W-:Y:S11]  /*1a30*/  ISETP.LT.OR P2, PT, R17, RZ, P0 ;  /* 0x000000ff1100720c */ /* 0x000ff60000741670 */
[----:B------:R-:W-:Y:S02]  /*1a40*/  @!UPT UIADD3 URZ, UPT, UPT, URZ, URZ, URZ ;  /* 0x000000fffffff290 */ /* 0x000fe4000fffe0ff */
[C---:B------:R-:W-:Y:S01]  /*1a50*/  @!P2 IADD3 R67, P0, PT, R54.reuse, R22, RZ ;  /* 0x000000163643a210 */ /* 0x040fe20007f1e0ff */
[----:B------:R-:W0:Y:S03]  /*1a60*/  @!P2 LDC.64 R18, c[0x0][0x3e0] ;  /* 0x0000f800ff12ab82 */ /* 0x000e260000000a00 */
[C---:B------:R-:W-:Y:S01]  /*1a70*/  @!P2 LEA.HI.X.SX32 R66, R54.reuse, R21, 0x1, P0 ;  /* 0x000000153642a211 */ /* 0x040fe200000f0eff */
[----:B------:R-:W-:Y:S01]  /*1a80*/  VIADD R54, R54, UR26 ;  /* 0x0000001a36367c36 */ /* 0x000fe20008000000 */
[C---:B0-----:R-:W-:Y:S04]  /*1a90*/  @!P2 LEA R12, P0, R67.reuse, R18, 0x1 ;  /* 0x00000012430ca211 */ /* 0x041fe800078008ff */
[----:B------:R-:W-:Y:S02]  /*1aa0*/  @!P2 LEA.HI.X R13, R67, R19, R66, 0x1, P0 ;  /* 0x00000013430da211 */ /* 0x000fe400000f0c42 */
[C---:B------:R-:W-:Y:S04]  /*1ab0*/  ISETP.GE.AND P0, PT, R49.reuse, R16, PT ;  /* 0x000000103100720c */ /* 0x040fe80003f06270 */
[C---:B------:R-:W-:Y:S01]  /*1ac0*/  ISETP.LT.OR P0, PT, R49.reuse, RZ, P0 ;  /* 0x000000ff3100720c */ /* 0x040fe20000701670 */
[----:B------:R-:W-:Y:S03]  /*1ad0*/  VIADD R49, R49, UR13 ;  /* 0x0000000d31317c36 */ /* 0x000fe60008000000 */
[----:B------:R-:W-:Y:S04]  /*1ae0*/  PLOP3.LUT P0, PT, P6, P0, PT, 0xf8, 0x8f ;  /* 0x00000000008f781c */ /* 0x000fe80003701f70 */
[----:B------:R-:W-:Y:S11]  /*1af0*/  ISETP.LT.OR P0, PT, R17, RZ, P0 ;  /* 0x000000ff1100720c */ /* 0x000ff60000701670 */
[----:B------:R-:W-:Y:S02]  /*1b00*/  @!UPT UIADD3 URZ, UPT, UPT, URZ, URZ, URZ ;  /* 0x000000fffffff290 */ /* 0x000fe4000fffe0ff */
[----:B------:R-:W0:Y:S01]  /*1b10*/  @!P0 LDC.64 R18, c[0x0][0x3e0] ;  /* 0x0000f800ff128b82 */ /* 0x000e220000000a00 */
[C---:B------:R-:W-:Y:S04]  /*1b20*/  @!P0 IADD3 R67, P1, PT, R50.reuse, R20, RZ ;  /* 0x0000001432438210 */ /* 0x040fe80007f3e0ff */
[C---:B------:R-:W-:Y:S01]  /*1b30*/  @!P0 LEA.HI.X.SX32 R66, R50.reuse, R15, 0x1, P1 ;  /* 0x0000000f32428211 */ /* 0x040fe200008f0eff */
[----:B------:R-:W-:Y:S01]  /*1b40*/  VIADD R50, R50, UR26 ;  /* 0x0000001a32327c36 */ /* 0x000fe20008000000 */
[C---:B0-----:R-:W-:Y:S02]  /*1b50*/  @!P0 LEA R68, P1, R67.reuse, R18, 0x1 ;  /* 0x0000001243448211 */ /* 0x041fe400078208ff */
[----:B------:R0:W2:Y:S02]  /*1b60*/  @!P2 LDG.E.U16 R18, desc[UR10][R12.64] ;  /* 0x0000000a0c12a981 */ /* 0x0000a4000c1e1500 */
[----:B------:R-:W-:Y:S02]  /*1b70*/  @!P0 LEA.HI.X R69, R67, R19, R66, 0x1, P1 ;  /* 0x0000001343458211 */ /* 0x000fe400008f0c42 */
[----:B------:R-:W3:Y:S04]  /*1b80*/  @!P4 LDG.E.U16 R19, desc[UR10][R64.64+0x2] ;  /* 0x0000020a4013c981 */ /* 0x000ee8000c1e1500 */
[----:B------:R-:W4:Y:S01]  /*1b90*/  @!P0 LDG.E.U16 R68, desc[UR10][R68.64] ;  /* 0x0000000a44448981 */ /* 0x000f22000c1e1500 */
[----:B0-----:R-:W-:Y:S01]  /*1ba0*/  CS2R R12, SRZ ;  /* 0x00000000000c7805 */ /* 0x001fe2000001ff00 */
[----:B--2---:R-:W-:Y:S02]  /*1bb0*/  @!P2 HADD2.F32 R12, -RZ, R18.H0_H0 ;  /* 0x20000012ff0ca230 */ /* 0x004fe40000004100 */
[----:B------:R-:W2:Y:S01]  /*1bc0*/  @!P3 LDG.E.U16 R18, desc[UR10][R64.64] ;  /* 0x0000000a4012b981 */ /* 0x000ea2000c1e1500 */
[----:B---3--:R-:W-:Y:S02]  /*1bd0*/  @!P4 HADD2.F32 R14, -RZ, R19.H0_H0 ;  /* 0x20000013ff0ec230 */ /* 0x008fe40000004100 */
[----:B----4-:R-:W-:Y:S02]  /*1be0*/  @!P0 HADD2.F32 R13, -RZ, R68.H0_H0 ;  /* 0x20000044ff0d8230 */ /* 0x010fe40000004100 */
[----:B--2---:R-:W-:Y:S05]  /*1bf0*/  @!P3 HADD2.F32 R9, -RZ, R18.H0_H0 ;  /* 0x20000012ff09b230 */ /* 0x004fea0000004100 */
[C---:B------:R-:W-:Y:S01]  /*1c00*/  FFMA R0, R9.reuse, R10, R0 ;  /* 0x0000000a09007223 */ /* 0x040fe20000000000 */
[C---:B------:R-:W-:Y:S01]  /*1c10*/  FFMA R2, R9.reuse, R11, R2 ;  /* 0x0000000b09027223 */ /* 0x040fe20000000002 */
[C---:B------:R-:W-:Y:S01]  /*1c20*/  FFMA R3, R9.reuse, R12, R3 ;  /* 0x0000000c09037223 */ /* 0x040fe20000000003 */
[----:B------:R-:W-:Y:S01]  /*1c30*/  FFMA R4, R9, R13, R4 ;  /* 0x0000000d09047223 */ /* 0x000fe20000000004 */
[C---:B------:R-:W-:Y:S01]  /*1c40*/  FFMA R5, R14.reuse, R10, R5 ;  /* 0x0000000a0e057223 */ /* 0x040fe20000000005 */
[C---:B------:R-:W-:Y:S01]  /*1c50*/  FFMA R6, R14.reuse, R11, R6 ;  /* 0x0000000b0e067223 */ /* 0x040fe20000000006 */
[C---:B------:R-:W-:Y:S01]  /*1c60*/  FFMA R7, R14.reuse, R12, R7 ;  /* 0x0000000c0e077223 */ /* 0x040fe20000000007 */
[----:B------:R-:W-:Y:S01]  /*1c70*/  FFMA R8, R14, R13, R8 ;  /* 0x0000000d0e087223 */ /* 0x000fe20000000008 */
[----:B------:R-:W-:Y:S09]  /*1c80*/  BRA.U UP2, `(.L_x_9) ;  /* 0xfffffff902b87547 */ /* 0x000ff2000b83ffff */
[----:B------:R-:W-:Y:S05]  /*1c90*/  BRA.U UP0, `(.L_x_10) ;  /* 0xfffffff500dc7547 */ /* 0x000fea000b83ffff */
[----:B------:R-:W-:Y:S05]  /*1ca0*/  BRA.U UP1, `(.L_x_11) ;  /* 0xfffffff5018c7547 */ /* 0x000fea000b83ffff */
.L_x_8:
[----:B------:R-:W0:Y:S02]  /*1cb0*/  LDCU UR8, c[0x0][0x42c] ;  /* 0x00008580ff0877ac */ /* 0x000e240008000800 */
[----:B0-----:R-:W-:-:S13]  /*1cc0*/  FSETP.NEU.AND P0, PT, RZ, UR8, PT ;  /* 0x00000008ff007c0b */ /* 0x001fda000bf0d000 */
[----:B------:R-:W-:Y:S05]  /*1cd0*/  @!P0 BRA `(.L_x_12) ;  /* 0x0000001400648947 */ /* 0x000fea0003800000 */
[----:B------:R-:W0:Y:S01]  /*1ce0*/  LDCU UR9, c[0x0][0x398] ;  /* 0x00007300ff0977ac */ /* 0x000e220008000800 */
[----:B------:R-:W-:Y:S01]  /*1cf0*/  BSSY.RECONVERGENT B1, `(.L_x_13) ;  /* 0x00000ab000017945 */ /* 0x000fe20003800200 */
[----:B0-----:R-:W-:-:S13]  /*1d00*/  ISETP.GE.AND P0, PT, R61, UR9, PT ;  /* 0x000000093d007c0c */ /* 0x001fda000bf06270 */
[----:B------:R-:W-:Y:S05]  /*1d10*/  @P0 BRA `(.L_x_14) ;  /* 0x0000000800a00947 */ /* 0x000fea0003800000 */
[----:B------:R-:W0:Y:S01]  /*1d20*/  LDC R11, c[0x0][0x3a0] ;  /* 0x0000e800ff0b7b82 */ /* 0x000e220000000800 */
[----:B------:R-:W-:Y:S07]  /*1d30*/  BSSY.RECONVERGENT B0, `(.L_x_15) ;  /* 0x0000033000007945 */ /* 0x000fee0003800200 */
[----:B------:R-:W1:Y:S01]  /*1d40*/  LDC R9, c[0x0][0x39c] ;  /* 0x0000e700ff097b82 */ /* 0x000e620000000800 */
[-C--:B0-----:R-:W-:Y:S02]  /*1d50*/  ISETP.GE.AND P2, PT, R46, R11.reuse, PT ;  /* 0x0000000b2e00720c */ /* 0x081fe40003f46270 */
[----:B------:R-:W-:-:S02]  /*1d60*/  ISETP.GE.AND P1, PT, R44, R11, PT ;  /* 0x0000000b2c00720c */ /* 0x000fc40003f26270 */
[-C--:B------:R-:W-:Y:S02]  /*1d70*/  ISETP.GE.AND P0, PT, R42, R11.reuse, PT ;  /* 0x0000000b2a00720c */ /* 0x080fe40003f06270 */
[----:B------:R-:W-:Y:S02]  /*1d80*/  ISETP.GE.AND P3, PT, R40, R11, PT ;  /* 0x0000000b2800720c */ /* 0x000fe40003f66270 */
[-C--:B-1----:R-:W-:Y:S02]  /*1d90*/  ISETP.GE.OR P2, PT, R60, R9.reuse, P2 ;  /* 0x000000093c00720c */ /* 0x082fe40001746670 */
[-C--:B------:R-:W-:Y:S02]  /*1da0*/  ISETP.GE.OR P4, PT, R59, R9.reuse, P1 ;  /* 0x000000093b00720c */ /* 0x080fe40000f86670 */
[----:B------:R-:W-:Y:S02]  /*1db0*/  ISETP.LT.OR P2, PT, R17, RZ, P2 ;  /* 0x000000ff1100720c */ /* 0x000fe40001741670 */
[----:B------:R-:W-:-:S02]  /*1dc0*/  ISETP.GE.OR P1, PT, R58, R9, P0 ;  /* 0x000000093a00720c */ /* 0x000fc40000726670 */
[----:B------:R-:W-:Y:S02]  /*1dd0*/  ISETP.GE.OR P0, PT, R57, R9, P3 ;  /* 0x000000093900720c */ /* 0x000fe40001f06670 */
[C---:B------:R-:W-:Y:S02]  /*1de0*/  ISETP.LT.OR P4, PT, R17.reuse, RZ, P4 ;  /* 0x000000ff1100720c */ /* 0x040fe40002781670 */
[C---:B------:R-:W-:Y:S02]  /*1df0*/  ISETP.LT.OR P3, PT, R17.reuse, RZ, P1 ;  /* 0x000000ff1100720c */ /* 0x040fe40000f61670 */
[----:B------:R-:W-:-:S03]  /*1e00*/  ISETP.LT.OR P5, PT, R17, RZ, P0 ;  /* 0x000000ff1100720c */ /* 0x000fc600007a1670 */
[----:B------:R-:W-:Y:S10]  /*1e10*/  @P2 BRA `(.L_x_16) ;  /* 0x0000000000902947 */ /* 0x000ff40003800000 */
[----:B------:R-:W0:Y:S01]  /*1e20*/  LDCU.64 UR4, c[0x0][0x400] ;  /* 0x00008000ff0477ac */ /* 0x000e220008000a00 */
[----:B------:R-:W1:Y:S01]  /*1e30*/  LDCU UR6, c[0x0][0x408] ;  /* 0x00008100ff0677ac */ /* 0x000e620008000800 */
[----:B------:R-:W2:Y:S01]  /*1e40*/  LDCU UR12, c[0x0][0x420] ;  /* 0x00008400ff0c77ac */ /* 0x000ea20008000800 */
[----:B------:R-:W3:Y:S01]  /*1e50*/  LDCU UR13, c[0x0][0x428] ;  /* 0x00008500ff0d77ac */ /* 0x000ee20008000800 */
[----:B0-----:R-:W-:Y:S02]  /*1e60*/  IMAD R10, R46, UR4, RZ ;  /* 0x000000042e0a7c24 */ /* 0x001fe4000f8e02ff */
[----:B------:R-:W-:Y:S01]  /*1e70*/  IMAD R12, R60, UR5, RZ ;  /* 0x000000053c0c7c24 */ /* 0x000fe2000f8e02ff */
[----:B------:R-:W0:Y:S01]  /*1e80*/  LDCU.64 UR4, c[0x0][0x3f8] ;  /* 0x00007f00ff0477ac */ /* 0x000e220008000a00 */
[----:B-1----:R-:W-:Y:S01]  /*1e90*/  IMAD R9, R61, UR6, RZ ;  /* 0x000000063d097c24 */ /* 0x002fe2000f8e02ff */
[----:B------:R-:W-:-:S04]  /*1ea0*/  SHF.R.S32.HI R11, RZ, 0x1f, R10 ;  /* 0x0000001fff0b7819 */ /* 0x000fc8000001140a */
[--C-:B------:R-:W-:Y:S02]  /*1eb0*/  IADD3 R10, P1, P0, R10, R12, R9.reuse ;  /* 0x0000000c0a0a7210 */ /* 0x100fe4000783e009 */
[----:B------:R-:W-:Y:S02]  /*1ec0*/  SHF.R.S32.HI R12, RZ, 0x1f, R12 ;  /* 0x0000001fff0c7819 */ /* 0x000fe4000001140c */
[----:B------:R-:W-:-:S04]  /*1ed0*/  SHF.R.S32.HI R9, RZ, 0x1f, R9 ;  /* 0x0000001fff097819 */ /* 0x000fc80000011409 */
[----:B------:R-:W-:Y:S02]  /*1ee0*/  IADD3.X R9, PT, PT, R11, R12, R9, P1, P0 ;  /* 0x0000000c0b097210 */ /* 0x000fe40000fe0409 */
[----:B------:R-:W-:-:S05]  /*1ef0*/  IADD3 R10, P0, PT, R45, R10, RZ ;  /* 0x0000000a2d0a7210 */ /* 0x000fca0007f1e0ff */
[----:B------:R-:W-:Y:S01]  /*1f00*/  IMAD.X R9, RZ, RZ, R9, P0 ;  /* 0x000000ffff097224 */ /* 0x000fe200000e0609 */
[----:B0-----:R-:W-:-:S04]  /*1f10*/  LEA R14, P0, R10, UR4, 0x1 ;  /* 0x000000040a0e7c11 */ /* 0x001fc8000f8008ff */
[----:B------:R-:W-:Y:S01]  /*1f20*/  LEA.HI.X R15, R10, UR5, R9, 0x1, P0 ;  /* 0x000000050a0f7c11 */ /* 0x000fe200080f0c09 */
[----:B------:R-:W0:Y:S04]  /*1f30*/  LDCU.128 UR4, c[0x0][0x410] ;  /* 0x00008200ff0477ac */ /* 0x000e280008000c00 */
[----:B------:R-:W4:Y:S01]  /*1f40*/  LDG.E.U16 R13, desc[UR10][R14.64] ;  /* 0x0000000a0e0d7981 */ /* 0x000f22000c1e1500 */
[----:B--2---:R-:W-:Y:S02]  /*1f50*/  IMAD R9, R61, UR12, RZ ;  /* 0x0000000c3d097c24 */ /* 0x004fe4000f8e02ff */
[----:B---3--:R-:W-:Y:S01]  /*1f60*/  FMUL R0, R0, UR13 ;  /* 0x0000000d00007c20 */ /* 0x008fe20008400000 */
[----:B0-----:R-:W-:Y:S02]  /*1f70*/  IMAD R10, R46, UR6, RZ ;  /* 0x000000062e0a7c24 */ /* 0x001fe4000f8e02ff */
[----:B------:R-:W-:-:S03]  /*1f80*/  IMAD R12, R60, UR7, RZ ;  /* 0x000000073c0c7c24 */ /* 0x000fc6000f8e02ff */
[----:B------:R-:W-:Y:S02]  /*1f90*/  SHF.R.S32.HI R11, RZ, 0x1f, R10 ;  /* 0x0000001fff0b7819 */ /* 0x000fe4000001140a */
[--C-:B------:R-:W-:Y:S02]  /*1fa0*/  IADD3 R10, P1, P0, R10, R12, R9.reuse ;  /* 0x0000000c0a0a7210 */ /* 0x100fe4000783e009 */
[----:B------:R-:W-:Y:S02]  /*1fb0*/  SHF.R.S32.HI R12, RZ, 0x1f, R12 ;  /* 0x0000001fff0c7819 */ /* 0x000fe4000001140c */
[----:B------:R-:W-:-:S04]  /*1fc0*/  SHF.R.S32.HI R9, RZ, 0x1f, R9 ;  /* 0x0000001fff097819 */ /* 0x000fc80000011409 */
[----:B------:R-:W-:Y:S02]  /*1fd0*/  IADD3.X R9, PT, PT, R11, R12, R9, P1, P0 ;  /* 0x0000000c0b097210 */ /* 0x000fe40000fe0409 */
[----:B------:R-:W-:-:S04]  /*1fe0*/  IADD3 R10, P1, PT, R45, R10, RZ ;  /* 0x0000000a2d0a7210 */ /* 0x000fc80007f3e0ff */
[----:B------:R-:W-:Y:S01]  /*1ff0*/  LEA R12, P0, R10, UR4, 0x1 ;  /* 0x000000040a0c7c11 */ /* 0x000fe2000f8008ff */
[----:B------:R-:W-:Y:S02]  /*2000*/  IMAD.X R9, RZ, RZ, R9, P1 ;  /* 0x000000ffff097224 */ /* 0x000fe400008e0609 */
[----:B----4-:R-:W-:-:S05]  /*2010*/  HADD2.F32 R13, -RZ, R13.H0_H0 ;  /* 0x2000000dff0d7230 */ /* 0x010fca0000004100 */
[----:B------:R-:W-:Y:S01]  /*2020*/  FFMA R0, R13, UR8, R0 ;  /* 0x000000080d007c23 */ /* 0x000fe20008000000 */
[----:B------:R-:W-:-:S04]  /*2030*/  LEA.HI.X R13, R10, UR5, R9, 0x1, P0 ;  /* 0x000000050a0d7c11 */ /* 0x000fc800080f0c09 */
[----:B------:R-:W-:-:S05]  /*2040*/  F2FP.F16.F32.PACK_AB R0, RZ, R0 ;  /* 0x00000000ff00723e */ /* 0x000fca00000000ff */
[----:B------:R0:W-:Y:S02]  /*2050*/  STG.E.U16 desc[UR10][R12.64], R0 ;  /* 0x000000000c007986 */ /* 0x0001e4000c10150a */
.L_x_16:
[----:B------:R-:W-:Y:S05]  /*2060*/  BSYNC.RECONVERGENT B0 ;  /* 0x0000000000007941 */ /* 0x000fea0003800200 */
.L_x_15:
[----:B------:R-:W-:Y:S04]  /*2070*/  BSSY.RECONVERGENT B0, `(.L_x_17) ;  /* 0x0000026000007945 */ /* 0x000fe80003800200 */
[----:B------:R-:W-:Y:S05]  /*2080*/  @P4 BRA `(.L_x_18) ;  /* 0x0000000000904947 */ /* 0x000fea0003800000 */
[----:B------:R-:W1:Y:S01]  /*2090*/  LDCU.64 UR4, c[0x0][0x400] ;  /* 0x00008000ff0477ac */ /* 0x000e620008000a00 */
[----:B------:R-:W0:Y:S01]  /*20a0*/  LDCU UR6, c[0x0][0x408] ;  /* 0x00008100ff0677ac */ /* 0x000e220008000800 */
[----:B------:R-:W2:Y:S01]  /*20b0*/  LDCU UR12, c[0x0][0x420] ;  /* 0x00008400ff0c77ac */ /* 0x000ea20008000800 */
[----:B------:R-:W3:Y:S01]  /*20c0*/  LDCU UR13, c[0x0][0x428] ;  /* 0x00008500ff0d77ac */ /* 0x000ee20008000800 */
[----:B-1----:R-:W-:Y:S02]  /*20d0*/  IMAD R10, R44, UR4, RZ ;  /* 0x000000042c0a7c24 */ /* 0x002fe4000f8e02ff */
[----:B------:R-:W-:Y:S01]  /*20e0*/  IMAD R9, R59, UR5, RZ ;  /* 0x000000053b097c24 */ /* 0x000fe2000f8e02ff */
[----:B------:R-:W1:Y:S01]  /*20f0*/  LDCU.64 UR4, c[0x0][0x3f8] ;  /* 0x00007f00ff0477ac */ /* 0x000e620008000a00 */
[----:B0-----:R-:W-:Y:S01]  /*2100*/  IMAD R0, R61, UR6, RZ ;  /* 0x000000063d007c24 */ /* 0x001fe2000f8e02ff */
[----:B------:R-:W-:-:S04]  /*2110*/  SHF.R.S32.HI R11, RZ, 0x1f, R10 ;  /* 0x0000001fff0b7819 */ /* 0x000fc8000001140a */
[--C-:B------:R-:W-:Y:S02]  /*2120*/  IADD3 R10, P1, P0, R10, R9, R0.reuse ;  /* 0x000000090a0a7210 */ /* 0x100fe4000783e000 */
[----:B------:R-:W-:Y:S02]  /*2130*/  SHF.R.S32.HI R9, RZ, 0x1f, R9 ;  /* 0x0000001fff097819 */ /* 0x000fe40000011409 */
[----:B------:R-:W-:-:S04]  /*2140*/  SHF.R.S32.HI R0, RZ, 0x1f, R0 ;  /* 0x0000001fff007819 */ /* 0x000fc80000011400 */
[----:B------:R-:W-:Y:S02]  /*2150*/  IADD3.X R0, PT, PT, R11, R9, R0, P1, P0 ;  /* 0x000000090b007210 */ /* 0x000fe40000fe0400 */
[----:B------:R-:W-:-:S05]  /*2160*/  IADD3 R9, P0, PT, R43, R10, RZ ;  /* 0x0000000a2b097210 */ /* 0x000fca0007f1e0ff */
[----:B------:R-:W-:Y:S01]  /*2170*/  IMAD.X R0, RZ, RZ, R0, P0 ;  /* 0x000000ffff007224 */ /* 0x000fe200000e0600 */
[----:B-1----:R-:W-:-:S04]  /*2180*/  LEA R12, P0, R9, UR4, 0x1 ;  /* 0x00000004090c7c11 */ /* 0x002fc8000f8008ff */
[----:B------:R-:W-:Y:S01]  /*2190*/  LEA.HI.X R13, R9, UR5, R0, 0x1, P0 ;  /* 0x00000005090d7c11 */ /* 0x000fe200080f0c00 */
[----:B------:R-:W0:Y:S04]  /*21a0*/  LDCU.128 UR4, c[0x0][0x410] ;  /* 0x00008200ff0477ac */ /* 0x000e280008000c00 */
[----:B------:R3:W4:Y:S01]  /*21b0*/  LDG.E.U16 R12, desc[UR10][R12.64] ;  /* 0x0000000a0c0c7981 */ /* 0x000722000c1e1500 */
[----:B--2---:R-:W-:Y:S02]  /*21c0*/  IMAD R0, R61, UR12, RZ ;  /* 0x0000000c3d007c24 */ /* 0x004fe4000f8e02ff */
[----:B0-----:R-:W-:Y:S02]  /*21d0*/  IMAD R10, R44, UR6, RZ ;  /* 0x000000062c0a7c24 */ /* 0x001fe4000f8e02ff */
[----:B------:R-:W-:-:S03]  /*21e0*/  IMAD R9, R59, UR7, RZ ;  /* 0x000000073b097c24 */ /* 0x000fc6000f8e02ff */
[----:B------:R-:W-:Y:S02]  /*21f0*/  SHF.R.S32.HI R11, RZ, 0x1f, R10 ;  /* 0x0000001fff0b7819 */ /* 0x000fe4000001140a */
[--C-:B------:R-:W-:Y:S02]  /*2200*/  IADD3 R10, P1, P0, R10, R9, R0.reuse ;  /* 0x000000090a0a7210 */ /* 0x100fe4000783e000 */
[----:B------:R-:W-:Y:S02]  /*2210*/  SHF.R.S32.HI R9, RZ, 0x1f, R9 ;  /* 0x0000001fff097819 */ /* 0x000fe40000011409 */
[----:B------:R-:W-:Y:S01]  /*2220*/  SHF.R.S32.HI R0, RZ, 0x1f, R0 ;  /* 0x0000001fff007819 */ /* 0x000fe20000011400 */
[----:B---3--:R-:W-:-:S03]  /*2230*/  FMUL R13, R2, UR13 ;  /* 0x0000000d020d7c20 */ /* 0x008fc60008400000 */
[----:B------:R-:W-:Y:S02]  /*2240*/  IADD3.X R0, PT, PT, R11, R9, R0, P1, P0 ;  /* 0x000000090b007210 */ /* 0x000fe40000fe0400 */
[----:B------:R-:W-:-:S05]  /*2250*/  IADD3 R10, P1, PT, R43, R10, RZ ;  /* 0x0000000a2b0a7210 */ /* 0x000fca0007f3e0ff */
[----:B------:R-:W-:Y:S02]  /*2260*/  IMAD.X R9, RZ, RZ, R0, P1 ;  /* 0x000000ffff097224 */ /* 0x000fe400008e0600 */
[----:B----4-:R-:W-:-:S05]  /*2270*/  HADD2.F32 R12, -RZ, R12.H0_H0 ;  /* 0x2000000cff0c7230 */ /* 0x010fca0000004100 */
[----:B------:R-:W-:Y:S01]  /*2280*/  FFMA R13, R12, UR8, R13 ;  /* 0x000000080c0d7c23 */ /* 0x000fe2000800000d */
[----:B------:R-:W-:-:S04]  /*2290*/  LEA R12, P0, R10, UR4, 0x1 ;  /* 0x000000040a0c7c11 */ /* 0x000fc8000f8008ff */
[----:B------:R-:W-:Y:S02]  /*22a0*/  F2FP.F16.F32.PACK_AB R0, RZ, R13 ;  /* 0x0000000dff00723e */ /* 0x000fe400000000ff */
[----:B------:R-:W-:-:S05]  /*22b0*/  LEA.HI.X R13, R10, UR5, R9, 0x1, P0 ;  /* 0x000000050a0d7c11 */ /* 0x000fca00080f0c09 */
[----:B------:R1:W-:Y:S02]  /*22c0*/  STG.E.U16 desc[UR10][R12.64], R0 ;  /* 0x000000000c007986 */ /* 0x0003e4000c10150a */
.L_x_18:
[----:B------:R-:W-:Y:S05]  /*22d0*/  BSYNC.RECONVERGENT B0 ;  /* 0x0000000000007941 */ /* 0x000fea0003800200 */
.L_x_17:
[----:B------:R-:W-:Y:S04]  /*22e0*/  BSSY.RECONVERGENT B0, `(.L_x_19) ;  /* 0x0000026000007945 */ /* 0x000fe80003800200 */
[----:B------:R-:W-:Y:S05]  /*22f0*/  @P3 BRA `(.L_x_20) ;  /* 0x0000000000903947 */ /* 0x000fea0003800000 */
[----:B------:R-:W2:Y:S01]  /*2300*/  LDCU.64 UR4, c[0x0][0x400] ;  /* 0x00008000ff0477ac */ /* 0x000ea20008000a00 */
[----:B------:R-:W0:Y:S01]  /*2310*/  LDCU UR6, c[0x0][0x408] ;  /* 0x00008100ff0677ac */ /* 0x000e220008000800 */
[----:B------:R-:W3:Y:S01]  /*2320*/  LDCU UR12, c[0x0][0x420] ;  /* 0x00008400ff0c77ac */ /* 0x000ee20008000800 */
[----:B------:R-:W4:Y:S01]  /*2330*/  LDCU UR13, c[0x0][0x428] ;  /* 0x00008500ff0d77ac */ /* 0x000f220008000800 */
[----:B--2---:R-:W-:Y:S02]  /*2340*/  IMAD R2, R42, UR4, RZ ;  /* 0x000000042a027c24 */ /* 0x004fe4000f8e02ff */
[----:B------:R-:W-:Y:S01]  /*2350*/  IMAD R9, R58, UR5, RZ ;  /* 0x000000053a097c24 */ /* 0x000fe2000f8e02ff */
[----:B------:R-:W2:Y:S01]  /*2360*/  LDCU.64 UR4, c[0x0][0x3f8] ;  /* 0x00007f00ff0477ac */ /* 0x000ea20008000a00 */
[----:B01----:R-:W-:Y:S01]  /*2370*/  IMAD R0, R61, UR6, RZ ;  /* 0x000000063d007c24 */ /* 0x003fe2000f8e02ff */
[----:B------:R-:W-:-:S04]  /*2380*/  SHF.R.S32.HI R10, RZ, 0x1f, R2 ;  /* 0x0000001fff0a7819 */ /* 0x000fc80000011402 */
[--C-:B------:R-:W-:Y:S02]  /*2390*/  IADD3 R2, P1, P0, R2, R9, R0.reuse ;  /* 0x0000000902027210 */ /* 0x100fe4000783e000 */
[----:B------:R-:W-:Y:S02]  /*23a0*/  SHF.R.S32.HI R9, RZ, 0x1f, R9 ;  /* 0x0000001fff097819 */ /* 0x000fe40000011409 */
[----:B------:R-:W-:-:S04]  /*23b0*/  SHF.R.S32.HI R0, RZ, 0x1f, R0 ;  /* 0x0000001fff007819 */ /* 0x000fc80000011400 */
[----:B------:R-:W-:Y:S02]  /*23c0*/  IADD3.X R0, PT, PT, R10, R9, R0, P1, P0 ;  /* 0x000000090a007210 */ /* 0x000fe40000fe0400 */
[----:B------:R-:W-:-:S05]  /*23d0*/  IADD3 R9, P0, PT, R41, R2, RZ ;  /* 0x0000000229097210 */ /* 0x000fca0007f1e0ff */
[----:B------:R-:W-:Y:S01]  /*23e0*/  IMAD.X R0, RZ, RZ, R0, P0 ;  /* 0x000000ffff007224 */ /* 0x000fe200000e0600 */
[----:B--2---:R-:W-:-:S04]  /*23f0*/  LEA R12, P0, R9, UR4, 0x1 ;  /* 0x00000004090c7c11 */ /* 0x004fc8000f8008ff */
[----:B------:R-:W-:Y:S01]  /*2400*/  LEA.HI.X R13, R9, UR5, R0, 0x1, P0 ;  /* 0x00000005090d7c11 */ /* 0x000fe200080f0c00 */
[----:B------:R-:W0:Y:S04]  /*2410*/  LDCU.128 UR4, c[0x0][0x410] ;  /* 0x00008200ff0477ac */ /* 0x000e280008000c00 */
[----:B------:R4:W2:Y:S01]  /*2420*/  LDG.E.U16 R11, desc[UR10][R12.64] ;  /* 0x0000000a0c0b7981 */ /* 0x0008a2000c1e1500 */
[----:B---3--:R-:W-:Y:S02]  /*2430*/  IMAD R0, R61, UR12, RZ ;  /* 0x0000000c3d007c24 */ /* 0x008fe4000f8e02ff */
[----:B0-----:R-:W-:Y:S02]  /*2440*/  IMAD R2, R42, UR6, RZ ;  /* 0x000000062a027c24 */ /* 0x001fe4000f8e02ff */
[----:B------:R-:W-:-:S03]  /*2450*/  IMAD R9, R58, UR7, RZ ;  /* 0x000000073a097c24 */ /* 0x000fc6000f8e02ff */
[----:B------:R-:W-:Y:S02]  /*2460*/  SHF.R.S32.HI R10, RZ, 0x1f, R2 ;  /* 0x0000001fff0a7819 */ /* 0x000fe40000011402 */
[--C-:B------:R-:W-:Y:S02]  /*2470*/  IADD3 R2, P1, P0, R2, R9, R0.reuse ;  /* 0x0000000902027210 */ /* 0x100fe4000783e000 */
[----:B------:R-:W-:Y:S02]  /*2480*/  SHF.R.S32.HI R9, RZ, 0x1f, R9 ;  /* 0x0000001fff097819 */ /* 0x000fe40000011409 */
[----:B------:R-:W-:Y:S01]  /*2490*/  SHF.R.S32.HI R0, RZ, 0x1f, R0 ;  /* 0x0000001fff007819 */ /* 0x000fe20000011400 */
[----:B----4-:R-:W-:-:S03]  /*24a0*/  FMUL R12, R3, UR13 ;  /* 0x0000000d030c7c20 */ /* 0x010fc60008400000 */
[----:B------:R-:W-:Y:S02]  /*24b0*/  IADD3.X R0, PT, PT, R10, R9, R0, P1, P0 ;  /* 0x000000090a007210 */ /* 0x000fe40000fe0400 */
[----:B------:R-:W-:-:S04]  /*24c0*/  IADD3 R2, P1, PT, R41, R2, RZ ;  /* 0x0000000229027210 */ /* 0x000fc80007f3e0ff */
[----:B------:R-:W-:Y:S01]  /*24d0*/  LEA R10, P0, R2, UR4, 0x1 ;  /* 0x00000004020a7c11 */ /* 0x000fe2000f8008ff */
[----:B------:R-:W-:Y:S02]  /*24e0*/  IMAD.X R3, RZ, RZ, R0, P1 ;  /* 0x000000ffff037224 */ /* 0x000fe400008e0600 */
[----:B--2---:R-:W-:-:S05]  /*24f0*/  HADD2.F32 R11, -RZ, R11.H0_H0 ;  /* 0x2000000bff0b7230 */ /* 0x004fca0000004100 */
[----:B------:R-:W-:-:S05]  /*2500*/  FFMA R11, R11, UR8, R12 ;  /* 0x000000080b0b7c23 */ /* 0x000fca000800000c */
[----:B------:R-:W-:Y:S02]  /*2510*/  F2FP.F16.F32.PACK_AB R0, RZ, R11 ;  /* 0x0000000bff00723e */ /* 0x000fe400000000ff */
[----:B------:R-:W-:-:S05]  /*2520*/  LEA.HI.X R11, R2, UR5, R3, 0x1, P0 ;  /* 0x00000005020b7c11 */ /* 0x000fca00080f0c03 */
[----:B------:R2:W-:Y:S02]  /*2530*/  STG.E.U16 desc[UR10][R10.64], R0 ;  /* 0x000000000a007986 */ /* 0x0005e4000c10150a */
.L_x_20:
[----:B------:R-:W-:Y:S05]  /*2540*/  BSYNC.RECONVERGENT B0 ;  /* 0x0000000000007941 */ /* 0x000fea0003800200 */
.L_x_19:
[----:B------:R-:W-:Y:S05]  /*2550*/  @P5 BRA `(.L_x_14) ;  /* 0x0000000000905947 */ /* 0x000fea0003800000 */
[----:B------:R-:W3:Y:S01]  /*2560*/  LDCU.64 UR4, c[0x0][0x400] ;  /* 0x00008000ff0477ac */ /* 0x000ee20008000a00 */
[----:B------:R-:W0:Y:S01]  /*2570*/  LDCU UR6, c[0x0][0x408] ;  /* 0x00008100ff0677ac */ /* 0x000e220008000800 */
[----:B------:R-:W4:Y:S01]  /*2580*/  LDCU UR12, c[0x0][0x420] ;  /* 0x00008400ff0c77ac */ /* 0x000f220008000800 */
[----:B------:R-:W5:Y:S01]  /*2590*/  LDCU UR13, c[0x0][0x428] ;  /* 0x00008500ff0d77ac */ /* 0x000f620008000800 */
[----:B---3--:R-:W-:Y:S02]  /*25a0*/  IMAD R2, R40, UR4, RZ ;  /* 0x0000000428027c24 */ /* 0x008fe4000f8e02ff */
[----:B------:R-:W-:Y:S01]  /*25b0*/  IMAD R3, R57, UR5, RZ ;  /* 0x0000000539037c24 */ /* 0x000fe2000f8e02ff */
[----:B------:R-:W3:Y:S01]  /*25c0*/  LDCU.64 UR4, c[0x0][0x3f8] ;  /* 0x00007f00ff0477ac */ /* 0x000ee20008000a00 */
[----:B012---:R-:W-:Y:S01]  /*25d0*/  IMAD R0, R61, UR6, RZ ;  /* 0x000000063d007c24 */ /* 0x007fe2000f8e02ff */
[----:B------:R-:W-:-:S04]  /*25e0*/  SHF.R.S32.HI R9, RZ, 0x1f, R2 ;  /* 0x0000001fff097819 */ /* 0x000fc80000011402 */
[--C-:B------:R-:W-:Y:S02]  /*25f0*/  IADD3 R2, P1, P0, R2, R3, R0.reuse ;  /* 0x0000000302027210 */ /* 0x100fe4000783e000 */
[----:B------:R-:W-:Y:S02]  /*2600*/  SHF.R.S32.HI R3, RZ, 0x1f, R3 ;  /* 0x0000001fff037819 */ /* 0x000fe40000011403 */
[----:B------:R-:W-:-:S04]  /*2610*/  SHF.R.S32.HI R0, RZ, 0x1f, R0 ;  /* 0x0000001fff007819 */ /* 0x000fc80000011400 */
[----:B------:R-:W-:Y:S02]  /*2620*/  IADD3.X R0, PT, PT, R9, R3, R0, P1, P0 ;  /* 0x0000000309007210 */ /* 0x000fe40000fe0400 */
[----:B------:R-:W-:-:S05]  /*2630*/  IADD3 R3, P0, PT, R39, R2, RZ ;  /* 0x0000000227037210 */ /* 0x000fca0007f1e0ff */
[----:B------:R-:W-:Y:S01]  /*2640*/  IMAD.X R0, RZ, RZ, R0, P0 ;  /* 0x000000ffff007224 */ /* 0x000fe200000e0600 */
[----:B---3--:R-:W-:-:S04]  /*2650*/  LEA R10, P0, R3, UR4, 0x1 ;  /* 0x00000004030a7c11 */ /* 0x008fc8000f8008ff */
[----:B------:R-:W-:Y:S01]  /*2660*/  LEA.HI.X R11, R3, UR5, R0, 0x1, P0 ;  /* 0x00000005030b7c11 */ /* 0x000fe200080f0c00 */
[----:B------:R-:W0:Y:S04]  /*2670*/  LDCU.128 UR4, c[0x0][0x410] ;  /* 0x00008200ff0477ac */ /* 0x000e280008000c00 */
[----:B------:R5:W2:Y:S01]  /*2680*/  LDG.E.U16 R10, desc[UR10][R10.64] ;  /* 0x0000000a0a0a7981 */ /* 0x000aa2000c1e1500 */
[----:B----4-:R-:W-:Y:S02]  /*2690*/  IMAD R0, R61, UR12, RZ ;  /* 0x0000000c3d007c24 */ /* 0x010fe4000f8e02ff */
[----:B0-----:R-:W-:Y:S02]  /*26a0*/  IMAD R2, R40, UR6, RZ ;  /* 0x0000000628027c24 */ /* 0x001fe4000f8e02ff */
[----:B------:R-:W-:-:S03]  /*26b0*/  IMAD R3, R57, UR7, RZ ;  /* 0x0000000739037c24 */ /* 0x000fc6000f8e02ff */
[----:B------:R-:W-:Y:S02]  /*26c0*/  SHF.R.S32.HI R9, RZ, 0x1f, R2 ;  /* 0x0000001fff097819 */ /* 0x000fe40000011402 */
[--C-:B------:R-:W-:Y:S02]  /*26d0*/  IADD3 R2, P1, P0, R2, R3, R0.reuse ;  /* 0x0000000302027210 */ /* 0x100fe4000783e000 */
[----:B------:R-:W-:Y:S02]  /*26e0*/  SHF.R.S32.HI R3, RZ, 0x1f, R3 ;  /* 0x0000001fff037819 */ /* 0x000fe40000011403 */
[----:B------:R-:W-:Y:S01]  /*26f0*/  SHF.R.S32.HI R0, RZ, 0x1f, R0 ;  /* 0x0000001fff007819 */ /* 0x000fe20000011400 */
[----:B-----5:R-:W-:-:S03]  /*2700*/  FMUL R11, R4, UR13 ;  /* 0x0000000d040b7c20 */ /* 0x020fc60008400000 */
[----:B------:R-:W-:Y:S02]  /*2710*/  IADD3.X R0, PT, PT, R9, R3, R0, P1, P0 ;  /* 0x0000000309007210 */ /* 0x000fe40000fe0400 */
[----:B------:R-:W-:-:S05]  /*2720*/  IADD3 R2, P1, PT, R39, R2, RZ ;  /* 0x0000000227027210 */ /* 0x000fca0007f3e0ff */
[----:B------:R-:W-:Y:S02]  /*2730*/  IMAD.X R3, RZ, RZ, R0, P1 ;  /* 0x000000ffff037224 */ /* 0x000fe400008e0600 */
[----:B--2---:R-:W-:-:S05]  /*2740*/  HADD2.F32 R10, -RZ, R10.H0_H0 ;  /* 0x2000000aff0a7230 */ /* 0x004fca0000004100 */
[----:B------:R-:W-:Y:S01]  /*2750*/  FFMA R11, R10, UR8, R11 ;  /* 0x000000080a0b7c23 */ /* 0x000fe2000800000b */
[----:B------:R-:W-:-:S04]  /*2760*/  LEA R10, P0, R2, UR4, 0x1 ;  /* 0x00000004020a7c11 */ /* 0x000fc8000f8008ff */
[----:B------:R-:W-:Y:S02]  /*2770*/  F2FP.F16.F32.PACK_AB R0, RZ, R11 ;  /* 0x0000000bff00723e */ /* 0x000fe400000000ff */
[----:B------:R-:W-:-:S05]  /*2780*/  LEA.HI.X R11, R2, UR5, R3, 0x1, P0 ;  /* 0x00000005020b7c11 */ /* 0x000fca00080f0c03 */
[----:B------:R3:W-:Y:S02]  /*2790*/  STG.E.U16 desc[UR10][R10.64], R0 ;  /* 0x000000000a007986 */ /* 0x0007e4000c10150a */
.L_x_14:
[----:B------:R-:W-:Y:S05]  /*27a0*/  BSYNC.RECONVERGENT B1 ;  /* 0x0000000000017941 */ /* 0x000fea0003800200 */
.L_x_13:
[----:B------:R-:W-:-:S04]  /*27b0*/  IADD3 R61, PT, PT, R61, 0x1, RZ ;  /* 0x000000013d3d7810 */ /* 0x000fc80007ffe0ff */
[----:B------:R-:W-:-:S13]  /*27c0*/  ISETP.GE.AND P0, PT, R61, UR9, PT ;  /* 0x000000093d007c0c */ /* 0x000fda000bf06270 */
[----:B------:R-:W-:Y:S05]  /*27d0*/  @P0 EXIT ;  /* 0x000000000000094d */ /* 0x000fea0003800000 */
[----:B------:R-:W4:Y:S01]  /*27e0*/  LDCU UR12, c[0x0][0x3a0] ;  /* 0x00007400ff0c77ac */ /* 0x000f220008000800 */
[----:B------:R-:W-:Y:S01]  /*27f0*/  BSSY.RECONVERGENT B0, `(.L_x_21) ;  /* 0x0000033000007945 */ /* 0x000fe20003800200 */
[----:B------:R-:W5:Y:S01]  /*2800*/  LDCU UR9, c[0x0][0x39c] ;  /* 0x00007380ff0977ac */ /* 0x000f620008000800 */
[----:B----4-:R-:W-:Y:S02]  /*2810*/  ISETP.GE.AND P2, PT, R46, UR12, PT ;  /* 0x0000000c2e007c0c */ /* 0x010fe4000bf46270 */
[----:B------:R-:W-:Y:S02]  /*2820*/  ISETP.GE.AND P1, PT, R44, UR12, PT ;  /* 0x0000000c2c007c0c */ /* 0x000fe4000bf26270 */
[----:B-----5:R-:W-:Y:S02]  /*2830*/  ISETP.GE.OR P2, PT, R60, UR9, P2 ;  /* 0x000000093c007c0c */ /* 0x020fe40009746670 */
[----:B------:R-:W-:Y:S02]  /*2840*/  ISETP.GE.AND P0, PT, R42, UR12, PT ;  /* 0x0000000c2a007c0c */ /* 0x000fe4000bf06270 */
[----:B------:R-:W-:-:S02]  /*2850*/  ISETP.LT.OR P2, PT, R17, RZ, P2 ;  /* 0x000000ff1100720c */ /* 0x000fc40001741670 */
[----:B------:R-:W-:Y:S02]  /*2860*/  ISETP.GE.AND P3, PT, R40, UR12, PT ;  /* 0x0000000c28007c0c */ /* 0x000fe4000bf66270 */
[----:B------:R-:W-:Y:S02]  /*2870*/  ISETP.GE.OR P4, PT, R59, UR9, P1 ;  /* 0x000000093b007c0c */ /* 0x000fe40008f86670 */
[----:B------:R-:W-:Y:S02]  /*2880*/  ISETP.GE.OR P1, PT, R58, UR9, P0 ;  /* 0x000000093a007c0c */ /* 0x000fe40008726670 */
[----:B------:R-:W-:Y:S02]  /*2890*/  ISETP.GE.OR P0, PT, R57, UR9, P3 ;  /* 0x0000000939007c0c */ /* 0x000fe40009f06670 */
[C---:B------:R-:W-:Y:S02]  /*28a0*/  ISETP.LT.OR P4, PT, R17.reuse, RZ, P4 ;  /* 0x000000ff1100720c */ /* 0x040fe40002781670 */
[----:B------:R-:W-:-:S02]  /*28b0*/  ISETP.LT.OR P3, PT, R17, RZ, P1 ;  /* 0x000000ff1100720c */ /* 0x000fc40000f61670 */
[----:B------:R-:W-:Y:S01]  /*28c0*/  ISETP.LT.OR P5, PT, R17, RZ, P0 ;  /* 0x000000ff1100720c */ /* 0x000fe200007a1670 */
[----:B------:R-:W-:-:S12]  /*28d0*/  @P2 BRA `(.L_x_22) ;  /* 0x0000000000902947 */ /* 0x000fd80003800000 */
[----:B------:R-:W4:Y:S01]  /*28e0*/  LDCU.64 UR4, c[0x0][0x400] ;  /* 0x00008000ff0477ac */ /* 0x000f220008000a00 */
[----:B------:R-:W5:Y:S01]  /*28f0*/  LDCU UR6, c[0x0][0x408] ;  /* 0x00008100ff0677ac */ /* 0x000f620008000800 */
[----:B------:R-:W0:Y:S01]  /*2900*/  LDCU UR13, c[0x0][0x420] ;  /* 0x00008400ff0d77ac */ /* 0x000e220008000800 */
[----:B------:R-:W0:Y:S01]  /*2910*/  LDCU UR14, c[0x0][0x428] ;  /* 0x00008500ff0e77ac */ /* 0x000e220008000800 */
[----:B----4-:R-:W-:Y:S02]  /*2920*/  IMAD R2, R46, UR4, RZ ;  /* 0x000000042e027c24 */ /* 0x010fe4000f8e02ff */
[----:B------:R-:W-:Y:S01]  /*2930*/  IMAD R9, R60, UR5, RZ ;  /* 0x000000053c097c24 */ /* 0x000fe2000f8e02ff */
[----:B------:R-:W4:Y:S01]  /*2940*/  LDCU.64 UR4, c[0x0][0x3f8] ;  /* 0x00007f00ff0477ac */ /* 0x000f220008000a00 */
[----:B-----5:R-:W-:Y:S01]  /*2950*/  IMAD R4, R61, UR6, RZ ;  /* 0x000000063d047c24 */ /* 0x020fe2000f8e02ff */
[----:B------:R-:W-:Y:S02]  /*2960*/  SHF.R.S32.HI R3, RZ, 0x1f, R2 ;  /* 0x0000001fff037819 */ /* 0x000fe40000011402 */
[----:B0123--:R-:W-:-:S02]  /*2970*/  SHF.R.S32.HI R0, RZ, 0x1f, R9 ;  /* 0x0000001fff007819 */ /* 0x00ffc40000011409 */
[--C-:B------:R-:W-:Y:S02]  /*2980*/  IADD3 R2, P1, P0, R2, R9, R4.reuse ;  /* 0x0000000902027210 */ /* 0x100fe4000783e004 */
[----:B------:R-:W-:-:S04]  /*2990*/  SHF.R.S32.HI R4, RZ, 0x1f, R4 ;  /* 0x0000001fff047819 */ /* 0x000fc80000011404 */
[----:B------:R-:W-:Y:S02]  /*29a0*/  IADD3.X R0, PT, PT, R3, R0, R4, P1, P0 ;  /* 0x0000000003007210 */ /* 0x000fe40000fe0404 */
[----:B------:R-:W-:-:S05]  /*29b0*/  IADD3 R3, P0, PT, R45, R2, RZ ;  /* 0x000000022d037210 */ /* 0x000fca0007f1e0ff */
[----:B------:R-:W-:Y:S01]  /*29c0*/  IMAD.X R0, RZ, RZ, R0, P0 ;  /* 0x000000ffff007224 */ /* 0x000fe200000e0600 */
[----:B----4-:R-:W-:-:S04]  /*29d0*/  LEA R10, P0, R3, UR4, 0x1 ;  /* 0x00000004030a7c11 */ /* 0x010fc8000f8008ff */
[----:B------:R-:W-:Y:S01]  /*29e0*/  LEA.HI.X R11, R3, UR5, R0, 0x1, P0 ;  /* 0x00000005030b7c11 */ /* 0x000fe200080f0c00 */
[----:B------:R-:W0:Y:S04]  /*29f0*/  LDCU.128 UR4, c[0x0][0x410] ;  /* 0x00008200ff0477ac */ /* 0x000e280008000c00 */
[----:B------:R-:W2:Y:S01]  /*2a00*/  LDG.E.U16 R0, desc[UR10][R10.64] ;  /* 0x0000000a0a007981 */ /* 0x000ea2000c1e1500 */
[----:B------:R-:W-:Y:S02]  /*2a10*/  IMAD R4, R61, UR13, RZ ;  /* 0x0000000d3d047c24 */ /* 0x000fe4000f8e02ff */
[----:B------:R-:W-:Y:S01]  /*2a20*/  FMUL R5, R5, UR14 ;  /* 0x0000000e05057c20 */ /* 0x000fe20008400000 */
        /* <DEDUP_REMOVED lines=10> */
[----:B--2---:R-:W-:-:S05]  /*2ad0*/  HADD2.F32 R0, -RZ, R0.H0_H0 ;  /* 0x20000000ff007230 */ /* 0x004fca0000004100 */
[----:B------:R-:W-:Y:S01]  /*2ae0*/  FFMA R0, R0, UR8, R5 ;  /* 0x0000000800007c23 */ /* 0x000fe20008000005 */
[----:B------:R-:W-:-:S04]  /*2af0*/  LEA.HI.X R5, R46, UR5, R3, 0x1, P0 ;  /* 0x000000052e057c11 */ /* 0x000fc800080f0c03 */
[----:B------:R-:W-:-:S05]  /*2b00*/  F2FP.F16.F32.PACK_AB R0, RZ, R0 ;  /* 0x00000000ff00723e */ /* 0x000fca00000000ff */
[----:B------:R4:W-:Y:S02]  /*2b10*/  STG.E.U16 desc[UR10][R4.64], R0 ;  /* 0x0000000004007986 */ /* 0x0009e4000c10150a */
.L_x_22:
[----:B------:R-:W-:Y:S05]  /*2b20*/  BSYNC.RECONVERGENT B0 ;  /* 0x0000000000007941 */ /* 0x000fea0003800200 */
.L_x_21:
[----:B------:R-:W-:Y:S04]  /*2b30*/  BSSY.RECONVERGENT B0, `(.L_x_23) ;  /* 0x0000026000007945 */ /* 0x000fe80003800200 */
[----:B------:R-:W-:Y:S05]  /*2b40*/  @P4 BRA `(.L_x_24) ;  /* 0x0000000000904947 */ /* 0x000fea0003800000 */
[----:B------:R-:W4:Y:S01]  /*2b50*/  LDCU.64 UR4, c[0x0][0x400] ;  /* 0x00008000ff0477ac */ /* 0x000f220008000a00 */
[----:B------:R-:W0:Y:S01]  /*2b60*/  LDCU UR6, c[0x0][0x408] ;  /* 0x00008100ff0677ac */ /* 0x000e220008000800 */
[----:B------:R-:W5:Y:S01]  /*2b70*/  LDCU UR13, c[0x0][0x420] ;  /* 0x00008400ff0d77ac */ /* 0x000f620008000800 */
[----:B------:R-:W5:Y:S01]  /*2b80*/  LDCU UR14, c[0x0][0x428] ;  /* 0x00008500ff0e77ac */ /* 0x000f620008000800 */
[----:B----4-:R-:W-:Y:S02]  /*2b90*/  IMAD R4, R44, UR4, RZ ;  /* 0x000000042c047c24 */ /* 0x010fe4000f8e02ff */
[----:B------:R-:W-:Y:S01]  /*2ba0*/  IMAD R3, R59, UR5, RZ ;  /* 0x000000053b037c24 */ /* 0x000fe2000f8e02ff */
[----:B------:R-:W4:Y:S01]  /*2bb0*/  LDCU.64 UR4, c[0x0][0x3f8] ;  /* 0x00007f00ff0477ac */ /* 0x000f220008000a00 */
[----:B0123--:R-:W-:Y:S01]  /*2bc0*/  IMAD R0, R61, UR6, RZ ;  /* 0x000000063d007c24 */ /* 0x00ffe2000f8e02ff */
[----:B------:R-:W-:-:S04]  /*2bd0*/  SHF.R.S32.HI R2, RZ, 0x1f, R4 ;  /* 0x0000001fff027819 */ /* 0x000fc80000011404 */
[--C-:B------:R-:W-:Y:S02]  /*2be0*/  IADD3 R4, P1, P0, R4, R3, R0.reuse ;  /* 0x0000000304047210 */ /* 0x100fe4000783e000 */
[----:B------:R-:W-:Y:S02]  /*2bf0*/  SHF.R.S32.HI R3, RZ, 0x1f, R3 ;  /* 0x0000001fff037819 */ /* 0x000fe40000011403 */
[----:B------:R-:W-:-:S04]  /*2c00*/  SHF.R.S32.HI R0, RZ, 0x1f, R0 ;  /* 0x0000001fff007819 */ /* 0x000fc80000011400 */
[----:B------:R-:W-:Y:S02]  /*2c10*/  IADD3.X R0, PT, PT, R2, R3, R0, P1, P0 ;  /* 0x0000000302007210 */ /* 0x000fe40000fe0400 */
[----:B------:R-:W-:-:S05]  /*2c20*/  IADD3 R3, P0, PT, R43, R4, RZ ;  /* 0x000000042b037210 */ /* 0x000fca0007f1e0ff */
[----:B------:R-:W-:Y:S01]  /*2c30*/  IMAD.X R0, RZ, RZ, R0, P0 ;  /* 0x000000ffff007224 */ /* 0x000fe200000e0600 */
[----:B----4-:R-:W-:-:S04]  /*2c40*/  LEA R4, P0, R3, UR4, 0x1 ;  /* 0x0000000403047c11 */ /* 0x010fc8000f8008ff */
[----:B------:R-:W-:Y:S01]  /*2c50*/  LEA.HI.X R5, R3, UR5, R0, 0x1, P0 ;  /* 0x0000000503057c11 */ /* 0x000fe200080f0c00 */
[----:B------:R-:W0:Y:S04]  /*2c60*/  LDCU.128 UR4, c[0x0][0x410] ;  /* 0x00008200ff0477ac */ /* 0x000e280008000c00 */
[----:B------:R1:W2:Y:S01]  /*2c70*/  LDG.E.U16 R0, desc[UR10][R4.64] ;  /* 0x0000000a04007981 */ /* 0x0002a2000c1e1500 */
[----:B-----5:R-:W-:Y:S02]  /*2c80*/  IMAD R3, R61, UR13, RZ ;  /* 0x0000000d3d037c24 */ /* 0x020fe4000f8e02ff */
[----:B0-----:R-:W-:Y:S02]  /*2c90*/  IMAD R44, R44, UR6, RZ ;  /* 0x000000062c2c7c24 */ /* 0x001fe4000f8e02ff */
[----:B------:R-:W-:-:S03]  /*2ca0*/  IMAD R59, R59, UR7, RZ ;  /* 0x000000073b3b7c24 */ /* 0x000fc6000f8e02ff */
[----:B------:R-:W-:Y:S02]  /*2cb0*/  SHF.R.S32.HI R2, RZ, 0x1f, R44 ;  /* 0x0000001fff027819 */ /* 0x000fe4000001142c */
[----:B------:R-:W-:Y:S02]  /*2cc0*/  IADD3 R44, P1, P0, R44, R59, R3 ;  /* 0x0000003b2c2c7210 */ /* 0x000fe4000783e003 */
[----:B------:R-:W-:Y:S02]  /*2cd0*/  SHF.R.S32.HI R59, RZ, 0x1f, R59 ;  /* 0x0000001fff3b7819 */ /* 0x000fe4000001143b */
[----:B------:R-:W-:Y:S01]  /*2ce0*/  SHF.R.S32.HI R3, RZ, 0x1f, R3 ;  /* 0x0000001fff037819 */ /* 0x000fe20000011403 */
[----:B-1----:R-:W-:-:S03]  /*2cf0*/  FMUL R5, R6, UR14 ;  /* 0x0000000e06057c20 */ /* 0x002fc60008400000 */
        /* <DEDUP_REMOVED lines=9> */
.L_x_24:
[----:B------:R-:W-:Y:S05]  /*2d90*/  BSYNC.RECONVERGENT B0 ;  /* 0x0000000000007941 */ /* 0x000fea0003800200 */
.L_x_23:
[----:B------:R-:W-:Y:S04]  /*2da0*/  BSSY.RECONVERGENT B0, `(.L_x_25) ;  /* 0x0000026000007945 */ /* 0x000fe80003800200 */
[----:B------:R-:W-:Y:S05]  /*2db0*/  @P3 BRA `(.L_x_26) ;  /* 0x0000000000903947 */ /* 0x000fea0003800000 */
[----:B------:R-:W0:Y:S01]  /*2dc0*/  LDCU.64 UR4, c[0x0][0x400] ;  /* 0x00008000ff0477ac */ /* 0x000e220008000a00 */
[----:B------:R-:W1:Y:S01]  /*2dd0*/  LDCU UR6, c[0x0][0x408] ;  /* 0x00008100ff0677ac */ /* 0x000e620008000800 */
[----:B------:R-:W5:Y:S01]  /*2de0*/  LDCU UR13, c[0x0][0x420] ;  /* 0x00008400ff0d77ac */ /* 0x000f620008000800 */
[----:B------:R-:W5:Y:S01]  /*2df0*/  LDCU UR14, c[0x0][0x428] ;  /* 0x00008500ff0e77ac */ /* 0x000f620008000800 */
[----:B0---4-:R-:W-:Y:S02]  /*2e00*/  IMAD R4, R42, UR4, RZ ;  /* 0x000000042a047c24 */ /* 0x011fe4000f8e02ff */
[----:B------:R-:W-:Y:S01]  /*2e10*/  IMAD R3, R58, UR5, RZ ;  /* 0x000000053a037c24 */ /* 0x000fe2000f8e02ff */
[----:B------:R-:W0:Y:S01]  /*2e20*/  LDCU.64 UR4, c[0x0][0x3f8] ;  /* 0x00007f00ff0477ac */ /* 0x000e220008000a00 */
[----:B-123--:R-:W-:Y:S01]  /*2e30*/  IMAD R0, R61, UR6, RZ ;  /* 0x000000063d007c24 */ /* 0x00efe2000f8e02ff */
        /* <DEDUP_REMOVED lines=10> */
[----:B------:R-:W2:Y:S01]  /*2ee0*/  LDG.E.U16 R0, desc[UR10][R10.64] ;  /* 0x0000000a0a007981 */ /* 0x000ea2000c1e1500 */
[----:B-----5:R-:W-:Y:S02]  /*2ef0*/  IMAD R3, R61, UR13, RZ ;  /* 0x0000000d3d037c24 */ /* 0x020fe4000f8e02ff */
        /* <DEDUP_REMOVED lines=10> */
[----:B------:R-:W-:-:S05]  /*2fa0*/  IMAD.X R3, RZ, RZ, R2, P1 ;  /* 0x000000ffff037224 */ /* 0x000fca00008e0602 */
[----:B------:R-:W-:Y:S01]  /*2fb0*/  LEA.HI.X R5, R42, UR5, R3, 0x1, P0 ;  /* 0x000000052a057c11 */ /* 0x000fe200080f0c03 */
[----:B--2---:R-:W-:-:S05]  /*2fc0*/  HADD2.F32 R0, -RZ, R0.H0_H0 ;  /* 0x20000000ff007230 */ /* 0x004fca0000004100 */
[----:B------:R-:W-:-:S05]  /*2fd0*/  FFMA R0, R0, UR8, R7 ;  /* 0x0000000800007c23 */ /* 0x000fca0008000007 */
[----:B------:R-:W-:-:S05]  /*2fe0*/  F2FP.F16.F32.PACK_AB R0, RZ, R0 ;  /* 0x00000000ff00723e */ /* 0x000fca00000000ff */
[----:B------:R0:W-:Y:S02]  /*2ff0*/  STG.E.U16 desc[UR10][R4.64], R0 ;  /* 0x0000000004007986 */ /* 0x0001e4000c10150a */
.L_x_26:
[----:B------:R-:W-:Y:S05]  /*3000*/  BSYNC.RECONVERGENT B0 ;  /* 0x0000000000007941 */ /* 0x000fea0003800200 */
.L_x_25:
[----:B------:R-:W-:Y:S05]  /*3010*/  @P5 EXIT ;  /* 0x000000000000594d */ /* 0x000fea0003800000 */
        /* <DEDUP_REMOVED lines=28> */
[----:B------:R-:W-:Y:S01]  /*31e0*/  IADD3 R40, P1, PT, R39, R40, RZ ;  /* 0x0000002827287210 */ /* 0x000fe20007f3e0ff */
[----:B--2---:R-:W-:-:S05]  /*31f0*/  HADD2.F32 R2, -RZ, R2.H0_H0 ;  /* 0x20000002ff027230 */ /* 0x004fca0000004100 */
[----:B------:R-:W-:Y:S01]  /*3200*/  FFMA R4, R2, UR8, R3 ;  /* 0x0000000802047c23 */ /* 0x000fe20008000003 */
[----:B------:R-:W-:Y:S01]  /*3210*/  IMAD.X R3, RZ, RZ, R0, P1 ;  /* 0x000000ffff037224 */ /* 0x000fe200008e0600 */
[----:B------:R-:W-:-:S03]  /*3220*/  LEA R2, P0, R40, UR4, 0x1 ;  /* 0x0000000428027c11 */ /* 0x000fc6000f8008ff */
[----:B------:R-:W-:Y:S02]  /*3230*/  F2FP.F16.F32.PACK_AB R0, RZ, R4 ;  /* 0x00000004ff00723e */ /* 0x000fe400000000ff */
[----:B------:R-:W-:-:S05]  /*3240*/  LEA.HI.X R3, R40, UR5, R3, 0x1, P0 ;  /* 0x0000000528037c11 */ /* 0x000fca00080f0c03 */
[----:B------:R-:W-:Y:S01]  /*3250*/  STG.E.U16 desc[UR10][R2.64], R0 ;  /* 0x0000000002007986 */ /* 0x000fe2000c10150a */
[----:B------:R-:W-:Y:S05]  /*3260*/  EXIT ;  /* 0x000000000000794d */ /* 0x000fea0003800000 */
.L_x_12:
        /* <DEDUP_REMOVED lines=20> */
[----:B------:R-:W0:Y:S01]  /*33b0*/  LDCU.128 UR4, c[0x0][0x410] ;  /* 0x00008200ff0477ac */ /* 0x000e220008000c00 */
[----:B------:R-:W1:Y:S01]  /*33c0*/  LDC R13, c[0x0][0x428] ;  /* 0x00010a00ff0d7b82 */ /* 0x000e620000000800 */
[----:B------:R-:W2:Y:S01]  /*33d0*/  LDCU UR12, c[0x0][0x420] ;  /* 0x00008400ff0c77ac */ /* 0x000ea20008000800 */
[----:B0-----:R-:W-:Y:S01]  /*33e0*/  IMAD R10, R46, UR6, RZ ;  /* 0x000000062e0a7c24 */ /* 0x001fe2000f8e02ff */
[----:B------:R-:W-:Y:S01]  /*33f0*/  ULOP3.LUT UR6, URZ, 0x80000000, UR8, 0xb8, !UPT ;  /* 0x80000000ff067892 */ /* 0x000fe2000f8eb808 */
[----:B------:R-:W-:Y:S02]  /*3400*/  IMAD R12, R60, UR7, RZ ;  /* 0x000000073c0c7c24 */ /* 0x000fe4000f8e02ff */
[----:B--2---:R-:W-:Y:S01]  /*3410*/  IMAD R9, R61, UR12, RZ ;  /* 0x0000000c3d097c24 */ /* 0x004fe2000f8e02ff */
[----:B------:R-:W-:Y:S02]  /*3420*/  SHF.R.S32.HI R11, RZ, 0x1f, R10 ;  /* 0x0000001fff0b7819 */ /* 0x000fe4000001140a */
[----:B-1----:R-:W-:-:S02]  /*3430*/  FFMA R0, R0, R13, UR6 ;  /* 0x0000000600007e23 */ /* 0x002fc4000800000d */
[--C-:B------:R-:W-:Y:S02]  /*3440*/  IADD3 R10, P1, P0, R10, R12, R9.reuse ;  /* 0x0000000c0a0a7210 */ /* 0x100fe4000783e009 */
[----:B------:R-:W-:Y:S02]  /*3450*/  SHF.R.S32.HI R12, RZ, 0x1f, R12 ;  /* 0x0000001fff0c7819 */ /* 0x000fe4000001140c */
[----:B------:R-:W-:Y:S02]  /*3460*/  SHF.R.S32.HI R9, RZ, 0x1f, R9 ;  /* 0x0000001fff097819 */ /* 0x000fe40000011409 */
[----:B------:R-:W-:Y:S02]  /*3470*/  IADD3 R10, P2, PT, R45, R10, RZ ;  /* 0x0000000a2d0a7210 */ /* 0x000fe40007f5e0ff */
[----:B------:R-:W-:Y:S02]  /*3480*/  IADD3.X R9, PT, PT, R11, R12, R9, P1, P0 ;  /* 0x0000000c0b097210 */ /* 0x000fe40000fe0409 */
[----:B------:R-:W-:-:S02]  /*3490*/  LEA R12, P0, R10, UR4, 0x1 ;  /* 0x000000040a0c7c11 */ /* 0x000fc4000f8008ff */
[----:B------:R-:W-:Y:S01]  /*34a0*/  F2FP.F16.F32.PACK_AB R0, RZ, R0 ;  /* 0x00000000ff00723e */ /* 0x000fe200000000ff */
[----:B------:R-:W-:-:S05]  /*34b0*/  IMAD.X R9, RZ, RZ, R9, P2 ;  /* 0x000000ffff097224 */ /* 0x000fca00010e0609 */
[----:B------:R-:W-:-:S05]  /*34c0*/  LEA.HI.X R13, R10, UR5, R9, 0x1, P0 ;  /* 0x000000050a0d7c11 */ /* 0x000fca00080f0c09 */
[----:B------:R0:W-:Y:S02]  /*34d0*/  STG.E.U16 desc[UR10][R12.64], R0 ;  /* 0x000000000c007986 */ /* 0x0001e4000c10150a */
.L_x_30:
[----:B------:R-:W-:Y:S05]  /*34e0*/  BSYNC.RECONVERGENT B0 ;  /* 0x0000000000007941 */ /* 0x000fea0003800200 */
.L_x_29:
[----:B------:R-:W-:Y:S04]  /*34f0*/  BSSY.RECONVERGENT B0, `(.L_x_31) ;  /* 0x0000015000007945 */ /* 0x000fe80003800200 */
[----:B------:R-:W-:Y:S05]  /*3500*/  @P4 BRA `(.L_x_32) ;  /* 0x00000000004c4947 */ /* 0x000fea0003800000 */
[----:B------:R-:W1:Y:S01]  /*3510*/  LDCU.128 UR4, c[0x0][0x410] ;  /* 0x00008200ff0477ac */ /* 0x000e620008000c00 */
[----:B------:R-:W2:Y:S01]  /*3520*/  LDC R9, c[0x0][0x428] ;  /* 0x00010a00ff097b82 */ /* 0x000ea20000000800 */
[----:B------:R-:W3:Y:S01]  /*3530*/  LDCU UR12, c[0x0][0x420] ;  /* 0x00008400ff0c77ac */ /* 0x000ee20008000800 */
[----:B-1----:R-:W-:Y:S01]  /*3540*/  IMAD R14, R44, UR6, RZ ;  /* 0x000000062c0e7c24 */ /* 0x002fe2000f8e02ff */
[----:B------:R-:W-:Y:S01]  /*3550*/  ULOP3.LUT UR6, URZ, 0x80000000, UR8, 0xb8, !UPT ;  /* 0x80000000ff067892 */ /* 0x000fe2000f8eb808 */
[----:B------:R-:W-:Y:S02]  /*3560*/  IMAD R11, R59, UR7, RZ ;  /* 0x000000073b0b7c24 */ /* 0x000fe4000f8e02ff */
[----:B---3--:R-:W-:Y:S01]  /*3570*/  IMAD R10, R61, UR12, RZ ;  /* 0x0000000c3d0a7c24 */ /* 0x008fe2000f8e02ff */
[----:B0-----:R-:W-:Y:S02]  /*3580*/  SHF.R.S32.HI R12, RZ, 0x1f, R14 ;  /* 0x0000001fff0c7819 */ /* 0x001fe4000001140e */
[----:B--2---:R-:W-:-:S02]  /*3590*/  FFMA R0, R2, R9, UR6 ;  /* 0x0000000602007e23 */ /* 0x004fc40008000009 */
        /* <DEDUP_REMOVED lines=10> */
.L_x_32:
[----:B------:R-:W-:Y:S05]  /*3640*/  BSYNC.RECONVERGENT B0 ;  /* 0x0000000000007941 */ /* 0x000fea0003800200 */
.L_x_31:
[----:B------:R-:W-:Y:S04]  /*3650*/  BSSY.RECONVERGENT B0, `(.L_x_33) ;  /* 0x0000015000007945 */ /* 0x000fe80003800200 */
[----:B------:R-:W-:Y:S05]  /*3660*/  @P3 BRA `(.L_x_34) ;  /* 0x00000000004c3947 */ /* 0x000fea0003800000 */
[----:B------:R-:W2:Y:S01]  /*3670*/  LDCU.128 UR4, c[0x0][0x410] ;  /* 0x00008200ff0477ac */ /* 0x000ea20008000c00 */
[----:B01----:R-:W0:Y:S01]  /*3680*/  LDC R0, c[0x0][0x428] ;  /* 0x00010a00ff007b82 */ /* 0x003e220000000800 */
[----:B------:R-:W1:Y:S01]  /*3690*/  LDCU UR12, c[0x0][0x420] ;  /* 0x00008400ff0c77ac */ /* 0x000e620008000800 */
[----:B--2---:R-:W-:Y:S01]  /*36a0*/  IMAD R12, R42, UR6, RZ ;  /* 0x000000062a0c7c24 */ /* 0x004fe2000f8e02ff */
[----:B------:R-:W-:Y:S01]  /*36b0*/  ULOP3.LUT UR6, URZ, 0x80000000, UR8, 0xb8, !UPT ;  /* 0x80000000ff067892 */ /* 0x000fe2000f8eb808 */
[----:B------:R-:W-:Y:S02]  /*36c0*/  IMAD R9, R58, UR7, RZ ;  /* 0x000000073a097c24 */ /* 0x000fe4000f8e02ff */
[----:B-1----:R-:W-:Y:S01]  /*36d0*/  IMAD R2, R61, UR12, RZ ;  /* 0x0000000c3d027c24 */ /* 0x002fe2000f8e02ff */
[----:B------:R-:W-:Y:S02]  /*36e0*/  SHF.R.S32.HI R10, RZ, 0x1f, R12 ;  /* 0x0000001fff0a7819 */ /* 0x000fe4000001140c */
[----:B0-----:R-:W-:-:S02]  /*36f0*/  FFMA R0, R3, R0, UR6 ;  /* 0x0000000603007e23 */ /* 0x001fc40008000000 */
        /* <DEDUP_REMOVED lines=10> */
.L_x_34:
[----:B------:R-:W-:Y:S05]  /*37a0*/  BSYNC.RECONVERGENT B0 ;  /* 0x0000000000007941 */ /* 0x000fea0003800200 */
.L_x_33:
[----:B------:R-:W-:Y:S05]  /*37b0*/  @P5 BRA `(.L_x_28) ;  /* 0x00000000004c5947 */ /* 0x000fea0003800000 */
[----:B------:R-:W0:Y:S01]  /*37c0*/  LDCU.128 UR4, c[0x0][0x410] ;  /* 0x00008200ff0477ac */ /* 0x000e220008000c00 */
[----:B------:R-:W3:Y:S01]  /*37d0*/  LDC R3, c[0x0][0x428] ;  /* 0x00010a00ff037b82 */ /* 0x000ee20000000800 */
[----:B------:R-:W4:Y:S01]  /*37e0*/  LDCU UR12, c[0x0][0x420] ;  /* 0x00008400ff0c77ac */ /* 0x000f220008000800 */
[----:B0-----:R-:W-:Y:S01]  /*37f0*/  IMAD R12, R40, UR6, RZ ;  /* 0x00000006280c7c24 */ /* 0x001fe2000f8e02ff */
[----:B------:R-:W-:Y:S01]  /*3800*/  ULOP3.LUT UR6, URZ, 0x80000000, UR8, 0xb8, !UPT ;  /* 0x80000000ff067892 */ /* 0x000fe2000f8eb808 */
[----:B------:R-:W-:Y:S02]  /*3810*/  IMAD R9, R57, UR7, RZ ;  /* 0x0000000739097c24 */ /* 0x000fe4000f8e02ff */
[----:B----4-:R-:W-:Y:S01]  /*3820*/  IMAD R2, R61, UR12, RZ ;  /* 0x0000000c3d027c24 */ /* 0x010fe2000f8e02ff */
[----:B-12---:R-:W-:Y:S02]  /*3830*/  SHF.R.S32.HI R10, RZ, 0x1f, R12 ;  /* 0x0000001fff0a7819 */ /* 0x006fe4000001140c */
[----:B---3--:R-:W-:-:S02]  /*3840*/  FFMA R0, R4, R3, UR6 ;  /* 0x0000000604007e23 */ /* 0x008fc40008000003 */
        /* <DEDUP_REMOVED lines=10> */
.L_x_28:
[----:B------:R-:W-:Y:S05]  /*38f0*/  BSYNC.RECONVERGENT B1 ;  /* 0x0000000000017941 */ /* 0x000fea0003800200 */
.L_x_27:
        /* <DEDUP_REMOVED lines=19> */
[----:B------:R-:W4:Y:S01]  /*3a30*/  LDCU.128 UR4, c[0x0][0x410] ;  /* 0x00008200ff0477ac */ /* 0x000f220008000c00 */
[----:B0123--:R-:W0:Y:S01]  /*3a40*/  LDC R0, c[0x0][0x428] ;  /* 0x00010a00ff007b82 */ /* 0x00fe220000000800 */
[----:B------:R-:W1:Y:S01]  /*3a50*/  LDCU UR13, c[0x0][0x420] ;  /* 0x00008400ff0d77ac */ /* 0x000e620008000800 */
[----:B----4-:R-:W-:Y:S01]  /*3a60*/  IMAD R10, R46, UR6, RZ ;  /* 0x000000062e0a7c24 */ /* 0x010fe2000f8e02ff */
        /* <DEDUP_REMOVED lines=15> */
.L_x_36:
[----:B------:R-:W-:Y:S05]  /*3b60*/  BSYNC.RECONVERGENT B0 ;  /* 0x0000000000007941 */ /* 0x000fea0003800200 */
.L_x_35:
[----:B------:R-:W-:Y:S04]  /*3b70*/  BSSY.RECONVERGENT B0, `(.L_x_37) ;  /* 0x0000015000007945 */ /* 0x000fe80003800200 */
[----:B------:R-:W-:Y:S05]  /*3b80*/  @P4 BRA `(.L_x_38) ;  /* 0x00000000004c4947 */ /* 0x000fea0003800000 */
[----:B------:R-:W4:Y:S01]  /*3b90*/  LDCU.128 UR4, c[0x0][0x410] ;  /* 0x00008200ff0477ac */ /* 0x000f220008000c00 */
[----:B------:R-:W5:Y:S01]  /*3ba0*/  LDC R3, c[0x0][0x428] ;  /* 0x00010a00ff037b82 */ /* 0x000f620000000800 */
[----:B------:R-:W0:Y:S01]  /*3bb0*/  LDCU UR13, c[0x0][0x420] ;  /* 0x00008400ff0d77ac */ /* 0x000e220008000800 */
[----:B----4-:R-:W-:Y:S01]  /*3bc0*/  IMAD R4, R44, UR6, RZ ;  /* 0x000000062c047c24 */ /* 0x010fe2000f8e02ff */
[----:B------:R-:W-:Y:S01]  /*3bd0*/  ULOP3.LUT UR6, URZ, 0x80000000, UR8, 0xb8, !UPT ;  /* 0x80000000ff067892 */ /* 0x000fe2000f8eb808 */
[----:B------:R-:W-:Y:S02]  /*3be0*/  IMAD R5, R59, UR7, RZ ;  /* 0x000000073b057c24 */ /* 0x000fe4000f8e02ff */
[----:B0123--:R-:W-:Y:S01]  /*3bf0*/  IMAD R0, R61, UR13, RZ ;  /* 0x0000000d3d007c24 */ /* 0x00ffe2000f8e02ff */
[----:B------:R-:W-:Y:S02]  /*3c00*/  SHF.R.S32.HI R2, RZ, 0x1f, R4 ;  /* 0x0000001fff027819 */ /* 0x000fe40000011404 */
[----:B-----5:R-:W-:-:S02]  /*3c10*/  FFMA R3, R6, R3, UR6 ;  /* 0x0000000606037e23 */ /* 0x020fc40008000003 */
        /* <DEDUP_REMOVED lines=10> */
.L_x_38:
[----:B------:R-:W-:Y:S05]  /*3cc0*/  BSYNC.RECONVERGENT B0 ;  /* 0x0000000000007941 */ /* 0x000fea0003800200 */
.L_x_37:
[----:B------:R-:W-:Y:S04]  /*3cd0*/  BSSY.RECONVERGENT B0, `(.L_x_39) ;  /* 0x0000015000007945 */ /* 0x000fe80003800200 */
[----:B------:R-:W-:Y:S05]  /*3ce0*/  @P3 BRA `(.L_x_40) ;  /* 0x00000000004c3947 */ /* 0x000fea0003800000 */
[----:B------:R-:W5:Y:S01]  /*3cf0*/  LDCU.128 UR4, c[0x0][0x410] ;  /* 0x00008200ff0477ac */ /* 0x000f620008000c00 */
[----:B01234-:R-:W0:Y:S01]  /*3d00*/  LDC R0, c[0x0][0x428] ;  /* 0x00010a00ff007b82 */ /* 0x01fe220000000800 */
[----:B------:R-:W1:Y:S01]  /*3d10*/  LDCU UR13, c[0x0][0x420] ;  /* 0x00008400ff0d77ac */ /* 0x000e620008000800 */
[----:B-----5:R-:W-:Y:S01]  /*3d20*/  IMAD R6, R42, UR6, RZ ;  /* 0x000000062a067c24 */ /* 0x020fe2000f8e02ff */
        /* <DEDUP_REMOVED lines=15> */
.L_x_40:
[----:B------:R-:W-:Y:S05]  /*3e20*/  BSYNC.RECONVERGENT B0 ;  /* 0x0000000000007941 */ /* 0x000fea0003800200 */
.L_x_39:
[----:B------:R-:W-:Y:S05]  /*3e30*/  @P5 EXIT ;  /* 0x000000000000594d */ /* 0x000fea0003800000 */
[----:B------:R-:W5:Y:S01]  /*3e40*/  LDCU.128 UR4, c[0x0][0x410] ;  /* 0x00008200ff0477ac */ /* 0x000f620008000c00 */
[----:B------:R-:W0:Y:S01]  /*3e50*/  LDC R3, c[0x0][0x428] ;  /* 0x00010a00ff037b82 */ /* 0x000e220000000800 */
[----:B------:R-:W1:Y:S01]  /*3e60*/  LDCU UR9, c[0x0][0x420] ;  /* 0x00008400ff0977ac */ /* 0x000e620008000800 */
[----:B-----5:R-:W-:Y:S01]  /*3e70*/  IMAD R40, R40, UR6, RZ ;  /* 0x0000000628287c24 */ /* 0x020fe2000f8e02ff */
[----:B------:R-:W-:Y:S01]  /*3e80*/  ULOP3.LUT UR6, URZ, 0x80000000, UR8, 0xb8, !UPT ;  /* 0x80000000ff067892 */ /* 0x000fe2000f8eb808 */
[----:B------:R-:W-:Y:S02]  /*3e90*/  IMAD R57, R57, UR7, RZ ;  /* 0x0000000739397c24 */ /* 0x000fe4000f8e02ff */
[----:B-1----:R-:W-:Y:S01]  /*3ea0*/  IMAD R61, R61, UR9, RZ ;  /* 0x000000093d3d7c24 */ /* 0x002fe2000f8e02ff */
[----:B0-234-:R-:W-:Y:S02]  /*3eb0*/  SHF.R.S32.HI R0, RZ, 0x1f, R40 ;  /* 0x0000001fff007819 */ /* 0x01dfe40000011428 */
[----:B------:R-:W-:-:S02]  /*3ec0*/  FFMA R3, R8, R3, UR6 ;  /* 0x0000000608037e23 */ /* 0x000fc40008000003 */
[----:B------:R-:W-:Y:S02]  /*3ed0*/  IADD3 R40, P1, P0, R40, R57, R61 ;  /* 0x0000003928287210 */ /* 0x000fe4000783e03d */
[----:B------:R-:W-:Y:S02]  /*3ee0*/  SHF.R.S32.HI R57, RZ, 0x1f, R57 ;  /* 0x0000001fff397819 */ /* 0x000fe40000011439 */
[----:B------:R-:W-:Y:S02]  /*3ef0*/  SHF.R.S32.HI R61, RZ, 0x1f, R61 ;  /* 0x0000001fff3d7819 */ /* 0x000fe4000001143d */
[----:B------:R-:W-:Y:S02]  /*3f00*/  IADD3 R40, P2, PT, R39, R40, RZ ;  /* 0x0000002827287210 */ /* 0x000fe40007f5e0ff */
[----:B------:R-:W-:Y:S02]  /*3f10*/  IADD3.X R0, PT, PT, R0, R57, R61, P1, P0 ;  /* 0x0000003900007210 */ /* 0x000fe40000fe043d */
[----:B------:R-:W-:-:S03]  /*3f20*/  LEA R2, P0, R40, UR4, 0x1 ;  /* 0x0000000428027c11 */ /* 0x000fc6000f8008ff */
[----:B------:R-:W-:Y:S01]  /*3f30*/  IMAD.X R5, RZ, RZ, R0, P2 ;  /* 0x000000ffff057224 */ /* 0x000fe200010e0600 */
[----:B------:R-:W-:-:S04]  /*3f40*/  F2FP.F16.F32.PACK_AB R0, RZ, R3 ;  /* 0x00000003ff00723e */ /* 0x000fc800000000ff */
[----:B------:R-:W-:-:S05]  /*3f50*/  LEA.HI.X R3, R40, UR5, R5, 0x1, P0 ;  /* 0x0000000528037c11 */ /* 0x000fca00080f0c05 */
[----:B------:R-:W-:Y:S01]  /*3f60*/  STG.E.U16 desc[UR10][R2.64], R0 ;  /* 0x0000000002007986 */ /* 0x000fe2000c10150a */
[----:B------:R-:W-:Y:S05]  /*3f70*/  EXIT ;  /* 0x000000000000794d */ /* 0x000fea0003800000 */
        .weak           $__internal_0_$__cuda_sm20_div_s64
        .type           $__internal_0_$__cuda_sm20_div_s64,@function
        .size           $__internal_0_$__cuda_sm20_div_s64,(.L_x_83 - $__internal_0_$__cuda_sm20_div_s64)
$__internal_0_$__cuda_sm20_div_s64:
[----:B------:R-:W-:Y:S01]  /*3f80*/  UIADD3 UR5, UP0, UPT, URZ, -UR6, URZ ;  /* 0x80000006ff057290 */ /* 0x000fe2000ff1e0ff */
[----:B------:R-:W-:Y:S01]  /*3f90*/  ISETP.LE.AND P4, PT, RZ, UR8, PT ;  /* 0x00000008ff007c0c */ /* 0x000fe2000bf83270 */
[----:B------:R-:W-:Y:S02]  /*3fa0*/  UISETP.GE.AND UP1, UPT, UR7, URZ, UPT ;  /* 0x000000ff0700728c */ /* 0x000fe4000bf26270 */
[----:B------:R-:W-:Y:S02]  /*3fb0*/  UIADD3.X UR4, UPT, UPT, URZ, ~UR7, URZ, UP0, !UPT ;  /* 0x80000007ff047290 */ /* 0x000fe400087fe4ff */
[----:B------:R-:W-:Y:S02]  /*3fc0*/  USEL UR12, UR5, UR6, !UP1 ;  /* 0x00000006050c7287 */ /* 0x000fe4000c800000 */
[----:B------:R-:W-:Y:S02]  /*3fd0*/  USEL UR13, UR4, UR7, !UP1 ;  /* 0x00000007040d7287 */ /* 0x000fe4000c800000 */
[----:B------:R-:W-:-:S07]  /*3fe0*/  ULOP3.LUT UR4, UR7, UR8, URZ, 0x3c, !UPT ;  /* 0x0000000807047292 */ /* 0x000fce000f8e3cff */
[----:B------:R-:W0:Y:S08]  /*3ff0*/  I2F.U64.RP R9, UR12 ;  /* 0x0000000c00097d12 */ /* 0x000e300008309000 */
[----:B0-----:R-:W0:Y:S02]  /*4000*/  MUFU.RCP R6, R9 ;  /* 0x0000000900067308 */ /* 0x001e240000001000 */
[----:B0-----:R-:W-:-:S06]  /*4010*/  VIADD R6, R6, 0x1ffffffe ;  /* 0x1ffffffe06067836 */ /* 0x001fcc0000000000 */
[----:B------:R-:W0:Y:S02]  /*4020*/  F2I.U64.TRUNC R6, R6 ;  /* 0x0000000600067311 */ /* 0x000e24000020d800 */
[----:B0-----:R-:W-:Y:S01]  /*4030*/  IMAD.WIDE.U32 R2, R6, UR12, RZ ;  /* 0x0000000c06027c25 */ /* 0x001fe2000f8e00ff */
[----:B------:R-:W-:-:S03]  /*4040*/  MOV R11, R6 ;  /* 0x00000006000b7202 */ /* 0x000fc60000000f00 */
[----:B------:R-:W-:Y:S01]  /*4050*/  IMAD R3, R6, UR13, R3 ;  /* 0x0000000d06037c24 */ /* 0x000fe2000f8e0203 */
[----:B------:R-:W-:-:S03]  /*4060*/  IADD3 R5, P0, PT, RZ, -R2, RZ ;  /* 0x80000002ff057210 */ /* 0x000fc60007f1e0ff */
[----:B------:R-:W-:Y:S02]  /*4070*/  IMAD R3, R7, UR12, R3 ;  /* 0x0000000c07037c24 */ /* 0x000fe4000f8e0203 */
[----:B------:R-:W-:-:S04]  /*4080*/  IMAD.HI.U32 R10, R6, R5, RZ ;  /* 0x00000005060a7227 */ /* 0x000fc800078e00ff */
[----:B------:R-:W-:-:S04]  /*4090*/  IMAD.X R3, RZ, RZ, ~R3, P0 ;  /* 0x000000ffff037224 */ /* 0x000fc800000e0e03 */
[----:B------:R-:W-:-:S04]  /*40a0*/  IMAD.WIDE.U32 R10, P2, R6, R3, R10 ;  /* 0x00000003060a7225 */ /* 0x000fc8000784000a */
[C---:B------:R-:W-:Y:S02]  /*40b0*/  IMAD R2, R7.reuse, R3, RZ ;  /* 0x0000000307027224 */ /* 0x040fe400078e02ff */
[----:B------:R-:W-:-:S04]  /*40c0*/  IMAD.HI.U32 R5, P1, R7, R5, R10 ;  /* 0x0000000507057227 */ /* 0x000fc8000782000a */
[----:B------:R-:W-:Y:S01]  /*40d0*/  IMAD.HI.U32 R3, R7, R3, RZ ;  /* 0x0000000307037227 */ /* 0x000fe200078e00ff */
[----:B------:R-:W-:-:S03]  /*40e0*/  IADD3 R11, P0, PT, R2, R5, RZ ;  /* 0x00000005020b7210 */ /* 0x000fc60007f1e0ff */
[----:B------:R-:W-:Y:S02]  /*40f0*/  IMAD.X R2, R3, 0x1, R7, P2 ;  /* 0x0000000103027824 */ /* 0x000fe400010e0607 */
[----:B------:R-:W-:-:S03]  /*4100*/  IMAD.WIDE.U32 R6, R11, UR12, RZ ;  /* 0x0000000c0b067c25 */ /* 0x000fc6000f8e00ff */
[----:B------:R-:W-:Y:S01]  /*4110*/  IADD3.X R2, PT, PT, RZ, RZ, R2, P0, P1 ;  /* 0x000000ffff027210 */ /* 0x000fe200007e2402 */
[----:B------:R-:W-:Y:S01]  /*4120*/  IMAD R3, R11, UR13, R7 ;  /* 0x0000000d0b037c24 */ /* 0x000fe2000f8e0207 */
[----:B------:R-:W-:-:S03]  /*4130*/  IADD3 R5, P0, PT, RZ, -R6, RZ ;  /* 0x80000006ff057210 */ /* 0x000fc60007f1e0ff */
[----:B------:R-:W-:Y:S02]  /*4140*/  IMAD R3, R2, UR12, R3 ;  /* 0x0000000c02037c24 */ /* 0x000fe4000f8e0203 */
[----:B------:R-:W-:-:S03]  /*4150*/  IMAD.HI.U32 R10, R11, R5, RZ ;  /* 0x000000050b0a7227 */ /* 0x000fc600078e00ff */
[----:B------:R-:W-:Y:S02]  /*4160*/  IADD3.X R3, PT, PT, RZ, ~R3, RZ, P0, !PT ;  /* 0x80000003ff037210 */ /* 0x000fe400007fe4ff */
[----:B------:R-:W-:-:S03]  /*4170*/  IADD3 R7, P0, PT, RZ, -R0, RZ ;  /* 0x80000000ff077210 */ /* 0x000fc60007f1e0ff */
[----:B------:R-:W-:Y:S01]  /*4180*/  IMAD.WIDE.U32 R10, P3, R11, R3, R10 ;  /* 0x000000030b0a7225 */ /* 0x000fe2000786000a */
[----:B------:R-:W-:-:S03]  /*4190*/  SEL R7, R7, R0, !P4 ;  /* 0x0000000007077207 */ /* 0x000fc60006000000 */
[----:B------:R-:W-:-:S04]  /*41a0*/  IMAD.HI.U32 R6, P2, R2, R5, R10 ;  /* 0x0000000502067227 */ /* 0x000fc8000784000a */
[CC--:B------:R-:W-:Y:S02]  /*41b0*/  IMAD R5, R2.reuse, R3.reuse, RZ ;  /* 0x0000000302057224 */ /* 0x0c0fe400078e02ff */
[----:B------:R-:W-:-:S03]  /*41c0*/  IMAD.HI.U32 R3, R2, R3, RZ ;  /* 0x0000000302037227 */ /* 0x000fc600078e00ff */
[----:B------:R-:W-:Y:S01]  /*41d0*/  IADD3 R6, P1, PT, R5, R6, RZ ;  /* 0x0000000605067210 */ /* 0x000fe20007f3e0ff */
[----:B------:R-:W-:Y:S01]  /*41e0*/  IMAD.X R5, RZ, RZ, ~UR8, P0 ;  /* 0x80000008ff057e24 */ /* 0x000fe200080e06ff */
[----:B------:R-:W-:Y:S01]  /*41f0*/  IADD3.X R2, PT, PT, R3, R2, RZ, P3, !PT ;  /* 0x0000000203027210 */ /* 0x000fe20001ffe4ff */
[----:B------:R-:W-:Y:S02]  /*4200*/  IMAD.MOV.U32 R11, RZ, RZ, RZ ;  /* 0x000000ffff0b7224 */ /* 0x000fe400078e00ff */
[----:B------:R-:W-:Y:S01]  /*4210*/  IMAD.HI.U32 R10, R6, R7, RZ ;  /* 0x00000007060a7227 */ /* 0x000fe200078e00ff */
[----:B------:R-:W-:Y:S02]  /*4220*/  SEL R3, R5, UR8, !P4 ;  /* 0x0000000805037c07 */ /* 0x000fe4000e000000 */
[----:B------:R-:W-:-:S03]  /*4230*/  IADD3.X R2, PT, PT, RZ, RZ, R2, P1, P2 ;  /* 0x000000ffff027210 */ /* 0x000fc60000fe4402 */
[----:B------:R-:W-:-:S04]  /*4240*/  IMAD.WIDE.U32 R10, R6, R3, R10 ;  /* 0x00000003060a7225 */ /* 0x000fc800078e000a */
[C---:B------:R-:W-:Y:S02]  /*4250*/  IMAD R5, R2.reuse, R3, RZ ;  /* 0x0000000302057224 */ /* 0x040fe400078e02ff */
[----:B------:R-:W-:-:S04]  /*4260*/  IMAD.HI.U32 R10, P1, R2, R7, R10 ;  /* 0x00000007020a7227 */ /* 0x000fc8000782000a */
[----:B------:R-:W-:Y:S01]  /*4270*/  IMAD.HI.U32 R6, R2, R3, RZ ;  /* 0x0000000302067227 */ /* 0x000fe200078e00ff */
[----:B------:R-:W-:-:S04]  /*4280*/  IADD3 R2, P0, PT, R5, R10, RZ ;  /* 0x0000000a05027210 */ /* 0x000fc80007f1e0ff */
[----:B------:R-:W-:Y:S01]  /*4290*/  IADD3.X R6, PT, PT, R6, RZ, RZ, P1, !PT ;  /* 0x000000ff06067210 */ /* 0x000fe20000ffe4ff */
[----:B------:R-:W-:-:S04]  /*42a0*/  IMAD.WIDE.U32 R10, R2, UR12, RZ ;  /* 0x0000000c020a7c25 */ /* 0x000fc8000f8e00ff */
[----:B------:R-:W-:Y:S01]  /*42b0*/  IMAD.X R6, RZ, RZ, R6, P0 ;  /* 0x000000ffff067224 */ /* 0x000fe200000e0606 */
[----:B------:R-:W-:Y:S01]  /*42c0*/  IADD3 R7, P0, PT, -R10, R7, RZ ;  /* 0x000000070a077210 */ /* 0x000fe20007f1e1ff */
[----:B------:R-:W-:-:S03]  /*42d0*/  IMAD R5, R2, UR13, R11 ;  /* 0x0000000d02057c24 */ /* 0x000fc6000f8e020b */
[C---:B------:R-:W-:Y:S01]  /*42e0*/  ISETP.GE.U32.AND P2, PT, R7.reuse, UR12, PT ;  /* 0x0000000c07007c0c */ /* 0x040fe2000bf46070 */
[----:B------:R-:W-:Y:S01]  /*42f0*/  IMAD R6, R6, UR12, R5 ;  /* 0x0000000c06067c24 */ /* 0x000fe2000f8e0205 */
[----:B------:R-:W-:Y:S01]  /*4300*/  IADD3 R10, P1, PT, R7, -UR12, RZ ;  /* 0x8000000c070a7c10 */ /* 0x000fe2000ff3e0ff */
[----:B------:R-:W-:-:S03]  /*4310*/  VIADD R5, R2, 0x1 ;  /* 0x0000000102057836 */ /* 0x000fc60000000000 */
[----:B------:R-:W-:-:S04]  /*4320*/  IADD3.X R3, PT, PT, ~R6, R3, RZ, P0, !PT ;  /* 0x0000000306037210 */ /* 0x000fc800007fe5ff */
[C---:B------:R-:W-:Y:S02]  /*4330*/  ISETP.GE.U32.AND.EX P0, PT, R3.reuse, UR13, PT, P2 ;  /* 0x0000000d03007c0c */ /* 0x040fe4000bf06120 */
[----:B------:R-:W-:Y:S02]  /*4340*/  IADD3.X R6, PT, PT, R3, ~UR13, RZ, P1, !PT ;  /* 0x8000000d03067c10 */ /* 0x000fe40008ffe4ff */
[----:B------:R-:W-:Y:S02]  /*4350*/  SEL R10, R10, R7, P0 ;  /* 0x000000070a0a7207 */ /* 0x000fe40000000000 */
[----:B------:R-:W-:Y:S02]  /*4360*/  SEL R6, R6, R3, P0 ;  /* 0x0000000306067207 */ /* 0x000fe40000000000 */
[----:B------:R-:W-:Y:S02]  /*4370*/  SEL R5, R5, R2, P0 ;  /* 0x0000000205057207 */ /* 0x000fe40000000000 */
[----:B------:R-:W-:-:S02]  /*4380*/  ISETP.GE.U32.AND P0, PT, R10, UR12, PT ;  /* 0x0000000c0a007c0c */ /* 0x000fc4000bf06070 */
[----:B------:R-:W-:Y:S02]  /*4390*/  IADD3 R2, PT, PT, R5, 0x1, RZ ;  /* 0x0000000105027810 */ /* 0x000fe40007ffe0ff */
[----:B------:R-:W-:Y:S02]  /*43a0*/  ISETP.GE.U32.AND.EX P0, PT, R6, UR13, PT, P0 ;  /* 0x0000000d06007c0c */ /* 0x000fe4000bf06100 */
[----:B------:R-:W-:Y:S02]  /*43b0*/  ISETP.LE.AND P1, PT, RZ, UR4, PT ;  /* 0x00000004ff007c0c */ /* 0x000fe4000bf23270 */
[----:B------:R-:W-:Y:S02]  /*43c0*/  SEL R5, R2, R5, P0 ;  /* 0x0000000502057207 */ /* 0x000fe40000000000 */
[----:B------:R-:W-:-:S03]  /*43d0*/  ISETP.NE.U32.AND P0, PT, RZ, UR6, PT ;  /* 0x00000006ff007c0c */ /* 0x000fc6000bf05070 */
[----:B------:R-:W-:Y:S01]  /*43e0*/  IMAD.MOV R2, RZ, RZ, -R5 ;  /* 0x000000ffff027224 */ /* 0x000fe200078e0a05 */
[----:B------:R-:W-:-:S04]  /*43f0*/  ISETP.NE.AND.EX P0, PT, RZ, UR7, PT, P0 ;  /* 0x00000007ff007c0c */ /* 0x000fc8000bf05300 */
[----:B------:R-:W-:Y:S01]  /*4400*/  SEL R2, R2, R5, !P1 ;  /* 0x0000000502027207 */ /* 0x000fe20004800000 */
[----:B------:R-:W-:-:S03]  /*4410*/  HFMA2 R5, -RZ, RZ, 0, 0 ;  /* 0x00000000ff057431 */ /* 0x000fc600000001ff */
[----:B------:R-:W-:Y:S01]  /*4420*/  SEL R57, R2, 0xffffffff, P0 ;  /* 0xffffffff02397807 */ /* 0x000fe20000000000 */
[----:B------:R-:W-:Y:S06]  /*4430*/  RET.REL.NODEC R4 `(_ZN7cutlass9reference6device6kernel11Conv2dWgradINS_6half_tENS_6layout10TensorNHWCES4_S6_S4_S6_ffNS_16NumericConverterIS4_fLNS_15FloatRoundStyleE2EEENS_12multiply_addIfffEELi2ELi4ELi8ELi16EEEvNS_4conv17Conv2dProblemSizeENS_9TensorRefIT_T0_EENSE_IT1_T2_EENSE_IT3_T4_EESN_T5_SO_) ;  /* 0xffffffb804f07950 */ /* 0x000fec0003c3ffff */
.L_x_41:
[----:B------:R-:W-:-:S00]  /*4440*/  BRA `(.L_x_41) ;  /* 0xfffffffc00fc7947 */ /* 0x000fc0000383ffff */
[----:B------:R-:W-:-:S00]  /*4450*/  NOP ;  /* 0x0000000000007918 */ /* 0x000fc00000000000 */
        /* <DEDUP_REMOVED lines=10> */
.L_x_83:


//--------------------- .text._ZN7cutlass6KernelINS_4conv6kernel23ImplicitGemmConvolutionINS1_11threadblock22ImplicitGemmMultistageINS_4gemm9GemmShapeILi128ELi128ELi32EEENS4_52Conv2dWgradOutputGradientTileAccessIteratorOptimizedINS_11MatrixShapeILi128ELi32EEENS_6half_tENS_9transform29PitchLinearWarpRakedThreadMapINS_16PitchLinearShapeILi128ELi32EEELi128ENSF_ILi8ELi4EEELi8EEENS_12AlignedArrayISC_Li8ELi16EEEEENSD_11threadblock25RegularTileAccessIteratorISB_SC_NS_6layout40ColumnMajorTensorOpMultiplicandCongruousILi16ELi64EEELi1ESI_Li16EEELNS_4arch14CacheOperation4KindE0ENS4_48Conv2dWgradActivationTileAccessIteratorOptimizedINSA_ILi32ELi128EEESC_SI_SK_EENSN_ISW_SC_NSO_37RowMajorTensorOpMultiplicandCongruousILi16ELi64EEELi0ESI_Li16EEELSU_0ENS6_11threadblock9MmaPolicyINS6_4warp11MmaTensorOpINS7_ILi64ELi64ELi32EEESC_SQ_SC_SZ_fNSO_8RowMajorENS13_17MmaTensorOpPolicyINSS_3MmaINS7_ILi16ELi8ELi16EEELi32ESC_S16_SC_NSO_11ColumnMajorEfS16_NSS_13OpMultiplyAddEEENSA_ILi1ELi1EEEEELi1ELb0EbEENSA_ILi0ELi0EEES1G_Li1EEELi3EbEENS_8epilogue11threadblock8EpilogueIS8_S1F_Li1ENS1K_22PredicatedTileIteratorINS1K_26OutputTileOptimalThreadMapINS1K_15OutputTileShapeILi128ELi8ELi2ELi1ELi1EEENS1O_ILi1ELi8ELi1ELi1ELi8EEELi128ELi4ELi32EEEfLb0ENSO_9NoPermuteELb0EEENS1J_4warp24FragmentIteratorTensorOpIS15_S19_fNS_5ArrayIfLi4ELb1EEES16_EENS1U_20TileIteratorTensorOpIS15_S19_fS16_EENS1K_18SharedLoadIteratorINS1R_18CompactedThreadMapEfLi16EEENS1J_6thread17LinearCombinationIfLi4EffLNS24_9ScaleType4KindE0ELNS_15FloatRoundStyleE2EfEENSA_ILi0ELi8EEELi2ELi1EEENS11_30GemmIdentityThreadblockSwizzleILi1EEELNS1_8OperatorE2ENS1_17Conv2dProblemSizeELNS1_9GroupModeE0EEEEEvNT_6ParamsE --------------------------
	.section	.text._ZN7cutlass6KernelINS_4conv6kernel23ImplicitGemmConvolutionINS1_11threadblock22ImplicitGemmMultistageINS_4gemm9GemmShapeILi128ELi128ELi32EEENS4_52Conv2dWgradOutputGradientTileAccessIteratorOptimizedINS_11MatrixShapeILi128ELi32EEENS_6half_tENS_9transform29PitchLinearWarpRakedThreadMapINS_16PitchLinearShapeILi128ELi32EEELi128ENSF_ILi8ELi4EEELi8EEENS_12AlignedArrayISC_Li8ELi16EEEEENSD_11threadblock25RegularTileAccessIteratorISB_SC_NS_6layout40ColumnMajorTensorOpMultiplicandCongruousILi16ELi64EEELi1ESI_Li16EEELNS_4arch14CacheOperation4KindE0ENS4_48Conv2dWgradActivationTileAccessIteratorOptimizedINSA_ILi32ELi128EEESC_SI_SK_EENSN_ISW_SC_NSO_37RowMajorTensorOpMultiplicandCongruousILi16ELi64EEELi0ESI_Li16EEELSU_0ENS6_11threadblock9MmaPolicyINS6_4warp11MmaTensorOpINS7_ILi64ELi64ELi32EEESC_SQ_SC_SZ_fNSO_8RowMajorENS13_17MmaTensorOpPolicyINSS_3MmaINS7_ILi16ELi8ELi16EEELi32ESC_S16_SC_NSO_11ColumnMajorEfS16_NSS_13OpMultiplyAddEEENSA_ILi1ELi1EEEEELi1ELb0EbEENSA_ILi0ELi0EEES1G_Li1EEELi3EbEENS_8epilogue11threadblock8EpilogueIS8_S1F_Li1ENS1K_22PredicatedTileIteratorINS1K_26OutputTileOptimalThreadMapINS1K_15OutputTileShapeILi128ELi8ELi2ELi1ELi1EEENS1O_ILi1ELi8ELi1ELi1ELi8EEELi128ELi4ELi32EEEfLb0ENSO_9NoPermuteELb0EEENS1J_4warp24FragmentIteratorTensorOpIS15_S19_fNS_5ArrayIfLi4ELb1EEES16_EENS1U_20TileIteratorTensorOpIS15_S19_fS16_EENS1K_18SharedLoadIteratorINS1R_18CompactedThreadMapEfLi16EEENS1J_6thread17LinearCombinationIfLi4EffLNS24_9ScaleType4KindE0ELNS_15FloatRoundStyleE2EfEENSA_ILi0ELi8EEELi2ELi1EEENS11_30GemmIdentityThreadblockSwizzleILi1EEELNS1_8OperatorE2ENS1_17Conv2dProblemSizeELNS1_9GroupModeE0EEEEEvNT_6ParamsE,"ax",@progbits
	.align	128
.text._ZN7cutlass6KernelINS_4conv6kernel23ImplicitGemmConvolutionINS1_11threadblock22ImplicitGemmMultistageINS_4gemm9GemmShapeILi128ELi128ELi32EEENS4_52Conv2dWgradOutputGradientTileAccessIteratorOptimizedINS_11MatrixShapeILi128ELi32EEENS_6half_tENS_9transform29PitchLinearWarpRakedThreadMapINS_16PitchLinearShapeILi128ELi32EEELi128ENSF_ILi8ELi4EEELi8EEENS_12AlignedArrayISC_Li8ELi16EEEEENSD_11threadblock25RegularTileAccessIteratorISB_SC_NS_6layout40ColumnMajorTensorOpMultiplicandCongruousILi16ELi64EEELi1ESI_Li16EEELNS_4arch14CacheOperation4KindE0ENS4_48Conv2dWgradActivationTileAccessIteratorOptimizedINSA_ILi32ELi128EEESC_SI_SK_EENSN_ISW_SC_NSO_37RowMajorTensorOpMultiplicandCongruousILi16ELi64EEELi0ESI_Li16EEELSU_0ENS6_11threadblock9MmaPolicyINS6_4warp11MmaTensorOpINS7_ILi64ELi64ELi32EEESC_SQ_SC_SZ_fNSO_8RowMajorENS13_17MmaTensorOpPolicyINSS_3MmaINS7_ILi16ELi8ELi16EEELi32ESC_S16_SC_NSO_11ColumnMajorEfS16_NSS_13OpMultiplyAddEEENSA_ILi1ELi1EEEEELi1ELb0EbEENSA_ILi0ELi0EEES1G_Li1EEELi3EbEENS_8epilogue11threadblock8EpilogueIS8_S1F_Li1ENS1K_22PredicatedTileIteratorINS1K_26OutputTileOptimalThreadMapINS1K_15OutputTileShapeILi128ELi8ELi2ELi1ELi1EEENS1O_ILi1ELi8ELi1ELi1ELi8EEELi128ELi4ELi32EEEfLb0ENSO_9NoPermuteELb0EEENS1J_4warp24FragmentIteratorTensorOpIS15_S19_fNS_5ArrayIfLi4ELb1EEES16_EENS1U_20TileIteratorTensorOpIS15_S19_fS16_EENS1K_18SharedLoadIteratorINS1R_18CompactedThreadMapEfLi16EEENS1J_6thread17LinearCombinationIfLi4EffLNS24_9ScaleType4KindE0ELNS_15FloatRoundStyleE2EfEENSA_ILi0ELi8EEELi2ELi1EEENS11_30GemmIdentityThreadblockSwizzleILi1EEELNS1_8OperatorE2ENS1_17Conv2dProblemSizeELNS1_9GroupModeE0EEEEEvNT_6ParamsE:
        .type           _ZN7cutlass6KernelINS_4conv6kernel23ImplicitGemmConvolutionINS1_11threadblock22ImplicitGemmMultistageINS_4gemm9GemmShapeILi128ELi128ELi32EEENS4_52Conv2dWgradOutputGradientTileAccessIteratorOptimizedINS_11MatrixShapeILi128ELi32EEENS_6half_tENS_9transform29PitchLinearWarpRakedThreadMapINS_16PitchLinearShapeILi128ELi32EEELi128ENSF_ILi8ELi4EEELi8EEENS_12AlignedArrayISC_Li8ELi16EEEEENSD_11threadblock25RegularTileAccessIteratorISB_SC_NS_6layout40ColumnMajorTensorOpMultiplicandCongruousILi16ELi64EEELi1ESI_Li16EEELNS_4arch14CacheOperation4KindE0ENS4_48Conv2dWgradActivationTileAccessIteratorOptimizedINSA_ILi32ELi128EEESC_SI_SK_EENSN_ISW_SC_NSO_37RowMajorTensorOpMultiplicandCongruousILi16ELi64EEELi0ESI_Li16EEELSU_0ENS6_11threadblock9MmaPolicyINS6_4warp11MmaTensorOpINS7_ILi64ELi64ELi32EEESC_SQ_SC_SZ_fNSO_8RowMajorENS13_17MmaTensorOpPolicyINSS_3MmaINS7_ILi16ELi8ELi16EEELi32ESC_S16_SC_NSO_11ColumnMajorEfS16_NSS_13OpMultiplyAddEEENSA_ILi1ELi1EEEEELi1ELb0EbEENSA_ILi0ELi0EEES1G_Li1EEELi3EbEENS_8epilogue11threadblock8EpilogueIS8_S1F_Li1ENS1K_22PredicatedTileIteratorINS1K_26OutputTileOptimalThreadMapINS1K_15OutputTileShapeILi128ELi8ELi2ELi1ELi1EEENS1O_ILi1ELi8ELi1ELi1ELi8EEELi128ELi4ELi32EEEfLb0ENSO_9NoPermuteELb0EEENS1J_4warp24FragmentIteratorTensorOpIS15_S19_fNS_5ArrayIfLi4ELb1EEES16_EENS1U_20TileIteratorTensorOpIS15_S19_fS16_EENS1K_18SharedLoadIteratorINS1R_18CompactedThreadMapEfLi16EEENS1J_6thread17LinearCombinationIfLi4EffLNS24_9ScaleType4KindE0ELNS_15FloatRoundStyleE2EfEENSA_ILi0ELi8EEELi2ELi1EEENS11_30GemmIdentityThreadblockSwizzleILi1EEELNS1_8OperatorE2ENS1_17Conv2dProblemSizeELNS1_9GroupModeE0EEEEEvNT_6ParamsE,@function
        .size           _ZN7cutlass6KernelINS_4conv6kernel23ImplicitGemmConvolutionINS1_11threadblock22ImplicitGemmMultistageINS_4gemm9GemmShapeILi128ELi128ELi32EEENS4_52Conv2dWgradOutputGradientTileAccessIteratorOptimizedINS_11MatrixShapeILi128ELi32EEENS_6half_tENS_9transform29PitchLinearWarpRakedThreadMapINS_16PitchLinearShapeILi128ELi32EEELi128ENSF_ILi8ELi4EEELi8EEENS_12AlignedArrayISC_Li8ELi16EEEEENSD_11threadblock25RegularTileAccessIteratorISB_SC_NS_6layout40ColumnMajorTensorOpMultiplicandCongruousILi16ELi64EEELi1ESI_Li16EEELNS_4arch14CacheOperation4KindE0ENS4_48Conv2dWgradActivationTileAccessIteratorOptimizedINSA_ILi32ELi128EEESC_SI_SK_EENSN_ISW_SC_NSO_37RowMajorTensorOpMultiplicandCongruousILi16ELi64EEELi0ESI_Li16EEELSU_0ENS6_11threadblock9MmaPolicyINS6_4warp11MmaTensorOpINS7_ILi64ELi64ELi32EEESC_SQ_SC_SZ_fNSO_8RowMajorENS13_17MmaTensorOpPolicyINSS_3MmaINS7_ILi16ELi8ELi16EEELi32ESC_S16_SC_NSO_11ColumnMajorEfS16_NSS_13OpMultiplyAddEEENSA_ILi1ELi1EEEEELi1ELb0EbEENSA_ILi0ELi0EEES1G_Li1EEELi3EbEENS_8epilogue11threadblock8EpilogueIS8_S1F_Li1ENS1K_22PredicatedTileIteratorINS1K_26OutputTileOptimalThreadMapINS1K_15OutputTileShapeILi128ELi8ELi2ELi1ELi1EEENS1O_ILi1ELi8ELi1ELi1ELi8EEELi128ELi4ELi32EEEfLb0ENSO_9NoPermuteELb0EEENS1J_4warp24FragmentIteratorTensorOpIS15_S19_fNS_5ArrayIfLi4ELb1EEES16_EENS1U_20TileIteratorTensorOpIS15_S19_fS16_EENS1K_18SharedLoadIteratorINS1R_18CompactedThreadMapEfLi16EEENS1J_6thread17LinearCombinationIfLi4EffLNS24_9ScaleType4KindE0ELNS_15FloatRoundStyleE2EfEENSA_ILi0ELi8EEELi2ELi1EEENS11_30GemmIdentityThreadblockSwizzleILi1EEELNS1_8OperatorE2ENS1_17Conv2dProblemSizeELNS1_9GroupModeE0EEEEEvNT_6ParamsE,(.L_x_84 - _ZN7cutlass6KernelINS_4conv6kernel23ImplicitGemmConvolutionINS1_11threadblock22ImplicitGemmMultistageINS_4gemm9GemmShapeILi128ELi128ELi32EEENS4_52Conv2dWgradOutputGradientTileAccessIteratorOptimizedINS_11MatrixShapeILi128ELi32EEENS_6half_tENS_9transform29PitchLinearWarpRakedThreadMapINS_16PitchLinearShapeILi128ELi32EEELi128ENSF_ILi8ELi4EEELi8EEENS_12AlignedArrayISC_Li8ELi16EEEEENSD_11threadblock25RegularTileAccessIteratorISB_SC_NS_6layout40ColumnMajorTensorOpMultiplicandCongruousILi16ELi64EEELi1ESI_Li16EEELNS_4arch14CacheOperation4KindE0ENS4_48Conv2dWgradActivationTileAccessIteratorOptimizedINSA_ILi32ELi128EEESC_SI_SK_EENSN_ISW_SC_NSO_37RowMajorTensorOpMultiplicandCongruousILi16ELi64EEELi0ESI_Li16EEELSU_0ENS6_11threadblock9MmaPolicyINS6_4warp11MmaTensorOpINS7_ILi64ELi64ELi32EEESC_SQ_SC_SZ_fNSO_8RowMajorENS13_17MmaTensorOpPolicyINSS_3MmaINS7_ILi16ELi8ELi16EEELi32ESC_S16_SC_NSO_11ColumnMajorEfS16_NSS_13OpMultiplyAddEEENSA_ILi1ELi1EEEEELi1ELb0EbEENSA_ILi0ELi0EEES1G_Li1EEELi3EbEENS_8epilogue11threadblock8EpilogueIS8_S1F_Li1ENS1K_22PredicatedTileIteratorINS1K_26OutputTileOptimalThreadMapINS1K_15OutputTileShapeILi128ELi8ELi2ELi1ELi1EEENS1O_ILi1ELi8ELi1ELi1ELi8EEELi128ELi4ELi32EEEfLb0ENSO_9NoPermuteELb0EEENS1J_4warp24FragmentIteratorTensorOpIS15_S19_fNS_5ArrayIfLi4ELb1EEES16_EENS1U_20TileIteratorTensorOpIS15_S19_fS16_EENS1K_18SharedLoadIteratorINS1R_18CompactedThreadMapEfLi16EEENS1J_6thread17LinearCombinationIfLi4EffLNS24_9ScaleType4KindE0ELNS_15FloatRoundStyleE2EfEENSA_ILi0ELi8EEELi2ELi1EEENS11_30GemmIdentityThreadblockSwizzleILi1EEELNS1_8OperatorE2ENS1_17Conv2dProblemSizeELNS1_9GroupModeE0EEEEEvNT_6ParamsE)
        .other          _ZN7cutlass6KernelINS_4conv6kernel23ImplicitGemmConvolutionINS1_11threadblock22ImplicitGemmMultistageINS_4gemm9GemmShapeILi128ELi128ELi32EEENS4_52Conv2dWgradOutputGradientTileAccessIteratorOptimizedINS_11MatrixShapeILi128ELi32EEENS_6half_tENS_9transform29PitchLinearWarpRakedThreadMapINS_16PitchLinearShapeILi128ELi32EEELi128ENSF_ILi8ELi4EEELi8EEENS_12AlignedArrayISC_Li8ELi16EEEEENSD_11threadblock25RegularTileAccessIteratorISB_SC_NS_6layout40ColumnMajorTensorOpMultiplicandCongruousILi16ELi64EEELi1ESI_Li16EEELNS_4arch14CacheOperation4KindE0ENS4_48Conv2dWgradActivationTileAccessIteratorOptimizedINSA_ILi32ELi128EEESC_SI_SK_EENSN_ISW_SC_NSO_37RowMajorTensorOpMultiplicandCongruousILi16ELi64EEELi0ESI_Li16EEELSU_0ENS6_11threadblock9MmaPolicyINS6_4warp11MmaTensorOpINS7_ILi64ELi64ELi32EEESC_SQ_SC_SZ_fNSO_8RowMajorENS13_17MmaTensorOpPolicyINSS_3MmaINS7_ILi16ELi8ELi16EEELi32ESC_S16_SC_NSO_11ColumnMajorEfS16_NSS_13OpMultiplyAddEEENSA_ILi1ELi1EEEEELi1ELb0EbEENSA_ILi0ELi0EEES1G_Li1EEELi3EbEENS_8epilogue11threadblock8EpilogueIS8_S1F_Li1ENS1K_22PredicatedTileIteratorINS1K_26OutputTileOptimalThreadMapINS1K_15OutputTileShapeILi128ELi8ELi2ELi1ELi1EEENS1O_ILi1ELi8ELi1ELi1ELi8EEELi128ELi4ELi32EEEfLb0ENSO_9NoPermuteELb0EEENS1J_4warp24FragmentIteratorTensorOpIS15_S19_fNS_5ArrayIfLi4ELb1EEES16_EENS1U_20TileIteratorTensorOpIS15_S19_fS16_EENS1K_18SharedLoadIteratorINS1R_18CompactedThreadMapEfLi16EEENS1J_6thread17LinearCombinationIfLi4EffLNS24_9ScaleType4KindE0ELNS_15FloatRoundStyleE2EfEENSA_ILi0ELi8EEELi2ELi1EEENS11_30GemmIdentityThreadblockSwizzleILi1EEELNS1_8OperatorE2ENS1_17Conv2dProblemSizeELNS1_9GroupModeE0EEEEEvNT_6ParamsE,@"STO_CUDA_ENTRY STV_DEFAULT"
_ZN7cutlass6KernelINS_4conv6kernel23ImplicitGemmConvolutionINS1_11threadblock22ImplicitGemmMultistageINS_4gemm9GemmShapeILi128ELi128ELi32EEENS4_52Conv2dWgradOutputGradientTileAccessIteratorOptimizedINS_11MatrixShapeILi128ELi32EEENS_6half_tENS_9transform29PitchLinearWarpRakedThreadMapINS_16PitchLinearShapeILi128ELi32EEELi128ENSF_ILi8ELi4EEELi8EEENS_12AlignedArrayISC_Li8ELi16EEEEENSD_11threadblock25RegularTileAccessIteratorISB_SC_NS_6layout40ColumnMajorTensorOpMultiplicandCongruousILi16ELi64EEELi1ESI_Li16EEELNS_4arch14CacheOperation4KindE0ENS4_48Conv2dWgradActivationTileAccessIteratorOptimizedINSA_ILi32ELi128EEESC_SI_SK_EENSN_ISW_SC_NSO_37RowMajorTensorOpMultiplicandCongruousILi16ELi64EEELi0ESI_Li16EEELSU_0ENS6_11threadblock9MmaPolicyINS6_4warp11MmaTensorOpINS7_ILi64ELi64ELi32EEESC_SQ_SC_SZ_fNSO_8RowMajorENS13_17MmaTensorOpPolicyINSS_3MmaINS7_ILi16ELi8ELi16EEELi32ESC_S16_SC_NSO_11ColumnMajorEfS16_NSS_13OpMultiplyAddEEENSA_ILi1ELi1EEEEELi1ELb0EbEENSA_ILi0ELi0EEES1G_Li1EEELi3EbEENS_8epilogue11threadblock8EpilogueIS8_S1F_Li1ENS1K_22PredicatedTileIteratorINS1K_26OutputTileOptimalThreadMapINS1K_15OutputTileShapeILi128ELi8ELi2ELi1ELi1EEENS1O_ILi1ELi8ELi1ELi1ELi8EEELi128ELi4ELi32EEEfLb0ENSO_9NoPermuteELb0EEENS1J_4warp24FragmentIteratorTensorOpIS15_S19_fNS_5ArrayIfLi4ELb1EEES16_EENS1U_20TileIteratorTensorOpIS15_S19_fS16_EENS1K_18SharedLoadIteratorINS1R_18CompactedThreadMapEfLi16EEENS1J_6thread17LinearCombinationIfLi4EffLNS24_9ScaleType4KindE0ELNS_15FloatRoundStyleE2EfEENSA_ILi0ELi8EEELi2ELi1EEENS11_30GemmIdentityThreadblockSwizzleILi1EEELNS1_8OperatorE2ENS1_17Conv2dProblemSizeELNS1_9GroupModeE0EEEEEvNT_6ParamsE:
[----:B------:R-:W-:Y:S01]  /*0000*/  LDC R1, c[0x0][0x37c] ;  /* 0x0000df00ff017b82 */ /* 0x000fe20000000800 */
[----:B------:R-:W1:Y:S07]  /*0010*/  S2R R7, SR_CTAID.Y ;  /* 0x0000000000077919 */ /* 0x000e6e0000002600 */
[----:B------:R-:W2:Y:S01]  /*0020*/  LDC R208, c[0x0][0x3e0] ;  /* 0x0000f800ffd07b82 */ /* 0x000ea20000000800 */
[----:B------:R-:W-:Y:S01]  /*0030*/  IMAD.MOV.U32 R5, RZ, RZ, -0x1 ;  /* 0xffffffffff057424 */ /* 0x000fe200078e00ff */
[----:B------:R-:W3:Y:S01]  /*0040*/  LDCU.64 UR4, c[0x0][0x3c8] ;  /* 0x00007900ff0477ac */ /* 0x000ee20008000a00 */
[----:B------:R-:W4:Y:S03]  /*0050*/  S2R R3, SR_CTAID.X ;  /* 0x0000000000037919 */ /* 0x000f260000002500 */
[----:B--2---:R-:W-:-:S02]  /*0060*/  SHF.L.U32 R0, R5, R208, RZ ;  /* 0x000000d005007219 */ /* 0x004fc400000006ff */
[----:B-1----:R-:W-:Y:S02]  /*0070*/  SHF.L.U32 R7, R7, R208, RZ ;  /* 0x000000d007077219 */ /* 0x002fe400000006ff */
[----:B----4-:R-:W-:Y:S02]  /*0080*/  LOP3.LUT R0, R3, R0, RZ, 0x30, !PT ;  /* 0x0000000003007212 */ /* 0x010fe400078e30ff */
[----:B------:R-:W-:-:S03]  /*0090*/  SHF.R.U32.HI R208, RZ, R208, R3 ;  /* 0x000000d0ffd07219 */ /* 0x000fc60000011603 */
[----:B------:R-:W-:-:S05]  /*00a0*/  IMAD.IADD R207, R7, 0x1, R0 ;  /* 0x0000000107cf7824 */ /* 0x000fca00078e0200 */
[----:B---3--:R-:W-:-:S04]  /*00b0*/  ISETP.GE.AND P0, PT, R207, UR5, PT ;  /* 0x00000005cf007c0c */ /* 0x008fc8000bf06270 */
[----:B------:R-:W-:-:S13]  /*00c0*/  ISETP.GE.OR P0, PT, R208, UR4, P0 ;  /* 0x00000004d0007c0c */ /* 0x000fda0008706670 */
[----:B------:R-:W-:Y:S05]  /*00d0*/  @P0 EXIT ;  /* 0x000000000000094d */ /* 0x000fea0003800000 */
[----:B------:R-:W1:Y:S01]  /*00e0*/  S2R R201, SR_TID.X ;  /* 0x0000000000c97919 */ /* 0x000e620000002100 */
[----:B------:R-:W2:Y:S01]  /*00f0*/  LDC.64 R2, c[0x0][0x400] ;  /* 0x00010000ff027b82 */ /* 0x000ea20000000a00 */
[----:B------:R-:W3:Y:S01]  /*0100*/  LDCU UR4, c[0x0][0x398] ;  /* 0x00007300ff0477ac */ /* 0x000ee20008000800 */
[----:B------:R-:W-:Y:S01]  /*0110*/  IMAD.SHL.U32 R206, R207, 0x80, RZ ;  /* 0x00000080cfce7824 */ /* 0x000fe200078e00ff */
[----:B------:R-:W4:Y:S01]  /*0120*/  S2R R0, SR_CTAID.Z ;  /* 0x0000000000007919 */ /* 0x000f220000002700 */
[----:B------:R-:W-:Y:S01]  /*0130*/  IMAD.MOV.U32 R222, RZ, RZ, -0xd ;  /* 0xfffffff3ffde7424 */ /* 0x000fe200078e00ff */
[----:B------:R-:W5:Y:S01]  /*0140*/  LDCU UR9, c[0x0][0x408] ;  /* 0x00008100ff0977ac */ /* 0x000f620008000800 */
[----:B------:R-:W-:Y:S02]  /*0150*/  CS2R R102, SRZ ;  /* 0x0000000000667805 */ /* 0x000fe4000001ff00 */
[----:B------:R-:W-:Y:S01]  /*0160*/  CS2R R100, SRZ ;  /* 0x0000000000647805 */ /* 0x000fe2000001ff00 */
[----:B------:R-:W3:Y:S01]  /*0170*/  S2UR UR30, SR_CgaCtaId ;  /* 0x00000000001e79c3 */ /* 0x000ee20000008800 */
[----:B------:R-:W5:Y:S01]  /*0180*/  LDCU UR42, c[0x0][0x3c0] ;  /* 0x00007800ff2a77ac */ /* 0x000f620008000800 */
[----:B------:R-:W-:-:S02]  /*0190*/  CS2R R98, SRZ ;  /* 0x0000000000627805 */ /* 0x000fc4000001ff00 */
[----:B------:R-:W-:Y:S02]  /*01a0*/  CS2R R96, SRZ ;  /* 0x0000000000607805 */ /* 0x000fe4000001ff00 */
[----:B------:R-:W-:Y:S01]  /*01b0*/  CS2R R106, SRZ ;  /* 0x00000000006a7805 */ /* 0x000fe2000001ff00 */
[----:B------:R-:W5:Y:S01]  /*01c0*/  LDCU UR8, c[0x0][0x3f0] ;  /* 0x00007e00ff0877ac */ /* 0x000f620008000800 */
[----:B------:R-:W-:Y:S02]  /*01d0*/  CS2R R104, SRZ ;  /* 0x0000000000687805 */ /* 0x000fe4000001ff00 */
[----:B------:R-:W-:Y:S01]  /*01e0*/  CS2R R94, SRZ ;  /* 0x00000000005e7805 */ /* 0x000fe2000001ff00 */
[----:B------:R-:W5:Y:S01]  /*01f0*/  LDC.64 R216, c[0x0][0x468] ;  /* 0x00011a00ffd87b82 */ /* 0x000f620000000a00 */
[----:B------:R-:W5:Y:S01]  /*0200*/  LDCU UR13, c[0x0][0x380] ;  /* 0x00007000ff0d77ac */ /* 0x000f620008000800 */
[----:B------:R-:W-:Y:S02]  /*0210*/  CS2R R92, SRZ ;  /* 0x00000000005c7805 */ /* 0x000fe4000001ff00 */
[----:B------:R-:W-:-:S02]  /*0220*/  CS2R R110, SRZ ;  /* 0x00000000006e7805 */ /* 0x000fc4000001ff00 */
[----:B------:R-:W-:Y:S01]  /*0230*/  CS2R R108, SRZ ;  /* 0x00000000006c7805 */ /* 0x000fe2000001ff00 */
[----:B------:R-:W5:Y:S01]  /*0240*/  LDCU.64 UR6, c[0x0][0x420] ;  /* 0x00008400ff0677ac */ /* 0x000f620008000a00 */
[----:B------:R-:W-:Y:S02]  /*0250*/  CS2R R90, SRZ ;  /* 0x00000000005a7805 */ /* 0x000fe4000001ff00 */
[----:B------:R-:W-:Y:S02]  /*0260*/  CS2R R88, SRZ ;  /* 0x0000000000587805 */ /* 0x000fe4000001ff00 */
[----:B--2---:R-:W-:Y:S01]  /*0270*/  ISETP.NE.AND P0, PT, R2, 0x1, PT ;  /* 0x000000010200780c */ /* 0x004fe20003f05270 */
[----:B------:R-:W2:Y:S01]  /*0280*/  LDCU.64 UR46, c[0x0][0x358] ;  /* 0x00006b00ff2e77ac */ /* 0x000ea20008000a00 */
[----:B------:R-:W2:Y:S01]  /*0290*/  LDC R210, c[0x0][0x3a4] ;  /* 0x0000e900ffd27b82 */ /* 0x000ea20000000800 */
[----:B------:R-:W-:Y:S02]  /*02a0*/  CS2R R114, SRZ ;  /* 0x0000000000727805 */ /* 0x000fe4000001ff00 */
[----:B------:R-:W-:Y:S01]  /*02b0*/  CS2R R112, SRZ ;  /* 0x0000000000707805 */ /* 0x000fe2000001ff00 */
[----:B------:R-:W2:Y:S01]  /*02c0*/  LDCU UR10, c[0x0][0x3fc] ;  /* 0x00007f80ff0a77ac */ /* 0x000ea20008000800 */
[----:B------:R-:W-:Y:S01]  /*02d0*/  CS2R R86, SRZ ;  /* 0x0000000000567805 */ /* 0x000fe2000001ff00 */
[----:B-1----:R-:W-:Y:S01]  /*02e0*/  IMAD.SHL.U32 R27, R201, 0x8, RZ ;  /* 0x00000008c91b7824 */ /* 0x002fe200078e00ff */
[--C-:B------:R-:W-:Y:S01]  /*02f0*/  SHF.R.U32.HI R204, RZ, 0x3, R201.reuse ;  /* 0x00000003ffcc7819 */ /* 0x100fe200000116c9 */
[----:B------:R-:W-:Y:S01]  /*0300*/  UMOV UR12, 0x400 ;  /* 0x00000400000c7882 */ /* 0x000fe20000000000 */
[----:B------:R-:W-:Y:S01]  /*0310*/  SHF.R.U32.HI R11, RZ, 0x5, R201 ;  /* 0x00000005ff0b7819 */ /* 0x000fe200000116c9 */
[----:B---3--:R-:W-:Y:S01]  /*0320*/  ULEA UR22, UR30, UR12, 0x18 ;  /* 0x0000000c1e167291 */ /* 0x008fe2000f8ec0ff */
[----:B------:R-:W-:Y:S01]  /*0330*/  LOP3.LUT R27, R27, 0x38, RZ, 0xc0, !PT ;  /* 0x000000381b1b7812 */ /* 0x000fe200078ec0ff */
[----:B------:R-:W1:Y:S01]  /*0340*/  LDC R209, c[0x0][0x3a8] ;  /* 0x0000ea00ffd17b82 */ /* 0x000e620000000800 */
[----:B------:R-:W-:Y:S01]  /*0350*/  LOP3.LUT R4, R204, 0x3, RZ, 0xc0, !PT ;  /* 0x00000003cc047812 */ /* 0x000fe200078ec0ff */
[----:B------:R-:W3:Y:S01]  /*0360*/  LDCU UR16, c[0x0][0x3ac] ;  /* 0x00007580ff1077ac */ /* 0x000ee20008000800 */
[C---:B------:R-:W-:Y:S01]  /*0370*/  LOP3.LUT R214, R201.reuse, 0x7, RZ, 0xc0, !PT ;  /* 0x00000007c9d67812 */ /* 0x040fe200078ec0ff */
[----:B------:R-:W-:Y:S01]  /*0380*/  IMAD R5, R208, 0x80, R27 ;  /* 0x00000080d0057824 */ /* 0x000fe200078e021b */
[----:B------:R-:W-:Y:S01]  /*0390*/  LOP3.LUT R13, R201, R204, RZ, 0x3c, !PT ;  /* 0x000000ccc90d7212 */ /* 0x000fe200078e3cff */
[----:B------:R-:W-:Y:S01]  /*03a0*/  IMAD R7, R11, 0x8, R4 ;  /* 0x000000080b077824 */ /* 0x000fe200078e0204 */
[----:B------:R-:W-:Y:S01]  /*03b0*/  LOP3.LUT R4, R201, 0x3, R204, 0x48, !PT ;  /* 0x00000003c9047812 */ /* 0x000fe200078e48cc */
[C---:B------:R-:W-:Y:S01]  /*03c0*/  VIADD R2, R5.reuse, 0x40 ;  /* 0x0000004005027836 */ /* 0x040fe20000000000 */
[----:B------:R-:W-:Y:S01]  /*03d0*/  ISETP.GE.AND P3, PT, R5, UR4, PT ;  /* 0x0000000405007c0c */ /* 0x000fe2000bf66270 */
[----:B----4-:R-:W-:Y:S01]  /*03e0*/  IMAD R18, R0, 0x20, R7 ;  /* 0x0000002000127824 */ /* 0x010fe200078e0207 */
[----:B------:R-:W-:Y:S01]  /*03f0*/  LOP3.LUT R4, R4, 0x4, R201, 0xf8, !PT ;  /* 0x0000000404047812 */ /* 0x000fe200078ef8c9 */
[----:B-----5:R-:W-:Y:S01]  /*0400*/  VIADD R0, R0, UR42 ;  /* 0x0000002a00007c36 */ /* 0x020fe20008000000 */
[----:B------:R-:W-:Y:S01]  /*0410*/  ISETP.GE.AND P2, PT, R2, UR4, PT ;  /* 0x0000000402007c0c */ /* 0x000fe2000bf46270 */
[C---:B------:R-:W-:Y:S01]  /*0420*/  VIADD R42, R18.reuse, 0x4 ;  /* 0x00000004122a7836 */ /* 0x040fe20000000000 */
[----:B------:R-:W4:Y:S01]  /*0430*/  LDCU.64 UR4, c[0x0][0x430] ;  /* 0x00008600ff0477ac */ /* 0x000f220008000a00 */
[-C--:B------:R-:W-:Y:S01]  /*0440*/  IMAD.HI.U32 R9, R18, R3.reuse, RZ ;  /* 0x0000000312097227 */ /* 0x080fe200078e00ff */
[----:B------:R-:W-:Y:S01]  /*0450*/  SEL R10, RZ, 0x8, P2 ;  /* 0x00000008ff0a7807 */ /* 0x000fe20001000000 */
[----:B------:R-:W5:Y:S01]  /*0460*/  SHFL.IDX PT, R11, R11, RZ, 0x1f ;  /* 0x00001fff0b0b7589 */ /* 0x000f6200000e0000 */
[----:B------:R-:W-:Y:S01]  /*0470*/  LOP3.LUT R27, R27, R206, RZ, 0xfc, !PT ;  /* 0x000000ce1b1b7212 */ /* 0x000fe200078efcff */
[----:B------:R-:W-:Y:S01]  /*0480*/  IMAD.HI.U32 R3, R42, R3, RZ ;  /* 0x000000032a037227 */ /* 0x000fe200078e00ff */
[----:B------:R-:W-:Y:S01]  /*0490*/  SHF.R.U32.HI R9, RZ, UR9, R9 ;  /* 0x00000009ff097c19 */ /* 0x000fe20008011609 */
[----:B------:R-:W3:Y:S01]  /*04a0*/  LDCU UR15, c[0x0][0x3b0] ;  /* 0x00007600ff0f77ac */ /* 0x000ee20008000800 */
[----:B------:R-:W-:Y:S01]  /*04b0*/  SEL R8, RZ, 0x4, P3 ;  /* 0x00000004ff087807 */ /* 0x000fe20001800000 */
[----:B------:R-:W-:Y:S01]  /*04c0*/  IMAD R2, R18, UR8, R5 ;  /* 0x0000000812027c24 */ /* 0x000fe2000f8e0205 */
[----:B------:R-:W-:Y:S01]  /*04d0*/  SHF.R.U32.HI R3, RZ, UR9, R3 ;  /* 0x00000009ff037c19 */ /* 0x000fe20008011603 */
[----:B------:R-:W-:Y:S01]  /*04e0*/  VIADD R224, R0, UR42 ;  /* 0x0000002a00e07c36 */ /* 0x000fe20008000000 */
[----:B------:R-:W-:Y:S01]  /*04f0*/  SEL R9, R18, R9, !P0 ;  /* 0x0000000912097207 */ /* 0x000fe20004000000 */
[----:B------:R-:W-:Y:S01]  /*0500*/  IMAD.SHL.U32 R2, R2, 0x2, RZ ;  /* 0x0000000202027824 */ /* 0x000fe200078e00ff */
[----:B------:R-:W-:Y:S01]  /*0510*/  SEL R3, R42, R3, !P0 ;  /* 0x000000032a037207 */ /* 0x000fe20004000000 */
[--C-:B------:R-:W-:Y:S01]  /*0520*/  IMAD R0, R0, 0x20, R7.reuse ;  /* 0x0000002000007824 */ /* 0x100fe200078e0207 */
[----:B------:R-:W-:Y:S01]  /*0530*/  ISETP.GE.AND P4, PT, R9, UR13, PT ;  /* 0x0000000d09007c0c */ /* 0x000fe2000bf86270 */
[----:B------:R-:W-:Y:S01]  /*0540*/  IMAD R224, R224, 0x20, R7 ;  /* 0x00000020e0e07824 */ /* 0x000fe200078e0207 */
[----:B------:R-:W-:Y:S01]  /*0550*/  SEL R5, RZ, 0x2, P2 ;  /* 0x00000002ff057807 */ /* 0x000fe20001000000 */
[----:B------:R-:W-:Y:S01]  /*0560*/  IMAD.SHL.U32 R7, R7, 0x100, RZ ;  /* 0x0000010007077824 */ /* 0x000fe200078e00ff */
[----:B----4-:R-:W-:Y:S01]  /*0570*/  IADD3 R50, P0, PT, R2, UR4, RZ ;  /* 0x0000000402327c10 */ /* 0x010fe2000ff1e0ff */
[----:B------:R-:W4:Y:S01]  /*0580*/  LDCU.64 UR8, c[0x0][0x448] ;  /* 0x00008900ff0877ac */ /* 0x000f220008000a00 */
[----:B------:R-:W-:Y:S01]  /*0590*/  ISETP.GE.AND P1, PT, R3, UR13, PT ;  /* 0x0000000d03007c0c */ /* 0x000fe2000bf26270 */
[----:B------:R-:W-:Y:S01]  /*05a0*/  IMAD R215, R4, 0x10, R7 ;  /* 0x0000001004d77824 */ /* 0x000fe200078e0207 */
[----:B------:R-:W-:Y:S01]  /*05b0*/  SEL R5, R5, RZ, !P4 ;  /* 0x000000ff05057207 */ /* 0x000fe20006000000 */
[----:B------:R-:W3:Y:S01]  /*05c0*/  LDC R3, c[0x0][0x444] ;  /* 0x00011100ff037b82 */ /* 0x000ee20000000800 */
[----:B------:R-:W-:Y:S01]  /*05d0*/  LEA.HI.X.SX32 R51, R2, UR5, 0x1, P0 ;  /* 0x0000000502337c11 */ /* 0x000fe200080f0eff */
[----:B------:R-:W-:Y:S01]  /*05e0*/  IMAD.SHL.U32 R214, R214, 0x10, RZ ;  /* 0x00000010d6d67824 */ /* 0x000fe200078e00ff */
[----:B------:R-:W-:Y:S01]  /*05f0*/  ISETP.LT.AND P5, PT, R9, UR13, !P3 ;  /* 0x0000000d09007c0c */ /* 0x000fe2000dfa1270 */
[----:B------:R-:W-:Y:S01]  /*0600*/  IMAD.SHL.U32 R2, R5, 0x8, RZ ;  /* 0x0000000805027824 */ /* 0x000fe200078e00ff */
[----:B------:R-:W-:Y:S01]  /*0610*/  SEL R10, R10, RZ, !P1 ;  /* 0x000000ff0a0a7207 */ /* 0x000fe20004800000 */
[----:B------:R-:W-:Y:S01]  /*0620*/  IMAD.SHL.U32 R13, R13, 0x10, RZ ;  /* 0x000000100d0d7824 */ /* 0x000fe200078e00ff */
[----:B------:R-:W-:Y:S01]  /*0630*/  LOP3.LUT R214, R214, 0x40, RZ, 0xc, !PT ;  /* 0x00000040d6d67812 */ /* 0x000fe200078e0cff */
[----:B------:R-:W5:Y:S01]  /*0640*/  LDC R4, c[0x0][0x3bc] ;  /* 0x0000ef00ff047b82 */ /* 0x000f620000000800 */
[----:B------:R-:W-:Y:S01]  /*0650*/  ISETP.NE.U32.AND P0, PT, R2, RZ, PT ;  /* 0x000000ff0200720c */ /* 0x000fe20003f05070 */
[----:B------:R-:W1:Y:S01]  /*0660*/  LDCU.64 UR4, c[0x0][0x418] ;  /* 0x00008300ff0477ac */ /* 0x000e620008000a00 */
[----:B------:R-:W-:Y:S01]  /*0670*/  SEL R2, RZ, 0x1, !P5 ;  /* 0x00000001ff027807 */ /* 0x000fe20006800000 */
[----:B------:R-:W-:Y:S01]  /*0680*/  VIADD R215, R215, UR22 ;  /* 0x00000016d7d77c36 */ /* 0x000fe20008000000 */
[----:B------:R-:W-:Y:S01]  /*0690*/  LOP3.LUT R214, R214, 0x30, R13, 0xf8, !PT ;  /* 0x00000030d6d67812 */ /* 0x000fe200078ef80d */
[----:B------:R-:W-:Y:S01]  /*06a0*/  VIADD R14, R0, 0x4 ;  /* 0x00000004000e7836 */ /* 0x000fe20000000000 */
[----:B------:R-:W-:Y:S01]  /*06b0*/  IADD3 R5, PT, PT, R5, R10, R2 ;  /* 0x0000000a05057210 */ /* 0x000fe20007ffe002 */
[----:B------:R-:W-:Y:S01]  /*06c0*/  VIADD R2, R27, 0x40 ;  /* 0x000000401b027836 */ /* 0x000fe20000000000 */
[----:B------:R-:W-:Y:S01]  /*06d0*/  LOP3.LUT R214, R7, R214, RZ, 0xfc, !PT ;  /* 0x000000d607d67212 */ /* 0x000fe200078efcff */
[----:B----4-:R-:W-:Y:S01]  /*06e0*/  IMAD.HI.U32 R7, R27, UR8, RZ ;  /* 0x000000081b077c27 */ /* 0x010fe2000f8e00ff */
[----:B------:R-:W-:Y:S01]  /*06f0*/  IADD3 R12, P2, PT, R50, UR6, RZ ;  /* 0x00000006320c7c10 */ /* 0x000fe2000ff5e0ff */
[----:B------:R-:W-:Y:S01]  /*0700*/  @!PT LDS RZ, [RZ] ;  /* 0x00000000fffff984 */ /* 0x000fe20000000800 */
[----:B------:R-:W-:Y:S01]  /*0710*/  @!PT LDS RZ, [RZ] ;  /* 0x00000000fffff984 */ /* 0x000fe20000000800 */
[----:B--2---:R-:W-:Y:S01]  /*0720*/  LDGSTS.E.LTC128B.128 [R215], desc[UR46][R50.64], P5 ;  /* 0x0000000032d77fae */ /* 0x004fe2000a9a1a2e */
[----:B------:R-:W-:Y:S01]  /*0730*/  SEL R8, R8, RZ, !P1 ;  /* 0x000000ff08087207 */ /* 0x000fe20004800000 */
[----:B------:R-:W-:Y:S01]  /*0740*/  IMAD.HI.U32 R9, R2, UR8, RZ ;  /* 0x0000000802097c27 */ /* 0x000fe2000f8e00ff */
[----:B------:R-:W-:Y:S01]  /*0750*/  IADD3.X R13, PT, PT, R51, UR7, RZ, P2, !PT ;  /* 0x00000007330d7c10 */ /* 0x000fe200097fe4ff */
[----:B------:R-:W2:Y:S01]  /*0760*/  LDCU UR8, c[0x0][0x3b4] ;  /* 0x00007680ff0877ac */ /* 0x000ea20008000800 */
[----:B---3--:R-:W-:Y:S01]  /*0770*/  ISETP.NE.AND P4, PT, R3, 0x1, PT ;  /* 0x000000010300780c */ /* 0x008fe20003f85270 */
[----:B------:R-:W-:Y:S01]  /*0780*/  VIADD R223, R224, 0x4 ;  /* 0x00000004e0df7836 */ /* 0x000fe20000000000 */
[----:B------:R-:W-:Y:S01]  /*0790*/  SHF.R.U32.HI R9, RZ, UR9, R9 ;  /* 0x00000009ff097c19 */ /* 0x000fe20008011609 */
[----:B------:R3:W-:Y:S01]  /*07a0*/  LDGSTS.E.LTC128B.128 [R215+0x80], desc[UR46][R12.64], P0 ;  /* 0x000800000cd77fae */ /* 0x0007e200081a1a2e */
[----:B------:R-:W-:Y:S01]  /*07b0*/  ISETP.GE.AND P0, PT, R0, UR10, PT ;  /* 0x0000000a00007c0c */ /* 0x000fe2000bf06270 */
[----:B------:R-:W-:Y:S01]  /*07c0*/  IMAD.IADD R5, R8, 0x1, R5 ;  /* 0x0000000108057824 */ /* 0x000fe200078e0205 */
[----:B------:R-:W-:Y:S01]  /*07d0*/  SEL R9, R2, R9, !P4 ;  /* 0x0000000902097207 */ /* 0x000fe20006000000 */
[----:B------:R-:W-:Y:S01]  /*07e0*/  IMAD.SHL.U32 R6, R8, 0x4, RZ ;  /* 0x0000000408067824 */ /* 0x000fe200078e00ff */
[----:B-----5:R-:W-:Y:S01]  /*07f0*/  ISETP.NE.AND P3, PT, R4, 0x1, PT ;  /* 0x000000010400780c */ /* 0x020fe20003f65270 */
[----:B------:R-:W4:Y:S01]  /*0800*/  LDCU UR14, c[0x0][0x384] ;  /* 0x00007080ff0e77ac */ /* 0x000f220008000800 */
[----:B------:R-:W-:Y:S01]  /*0810*/  SHF.R.U32.HI R4, RZ, UR9, R7 ;  /* 0x00000009ff047c19 */ /* 0x000fe20008011607 */
[----:B------:R-:W-:Y:S01]  /*0820*/  IMAD.MOV R24, RZ, RZ, -R9 ;  /* 0x000000ffff187224 */ /* 0x000fe200078e0a09 */
[----:B------:R-:W-:Y:S01]  /*0830*/  SEL R222, R222, 0xfffffff0, !P0 ;  /* 0xfffffff0dede7807 */ /* 0x000fe20004000000 */
[----:B------:R-:W5:Y:S01]  /*0840*/  LDCU UR9, c[0x0][0x470] ;  /* 0x00008e00ff0977ac */ /* 0x000f620008000800 */
[----:B------:R-:W-:Y:S01]  /*0850*/  SEL R19, R27, R4, !P4 ;  /* 0x000000041b137207 */ /* 0x000fe20006000000 */
[C---:B------:R-:W-:Y:S01]  /*0860*/  IMAD R24, R3.reuse, R24, R2 ;  /* 0x0000001803187224 */ /* 0x040fe200078e0202 */
[----:B------:R-:W-:Y:S01]  /*0870*/  ISETP.GE.AND P1, PT, R14, UR10, PT ;  /* 0x0000000a0e007c0c */ /* 0x000fe2000bf26270 */
[----:B------:R-:W-:Y:S01]  /*0880*/  VIADD R214, R214, UR22 ;  /* 0x00000016d6d67c36 */ /* 0x000fe20008000000 */
[----:B-1----:R-:W-:Y:S01]  /*0890*/  IADD3 R16, P0, PT, R50, UR4, RZ ;  /* 0x0000000432107c10 */ /* 0x002fe2000ff1e0ff */
[----:B------:R-:W-:Y:S01]  /*08a0*/  IMAD.MOV R4, RZ, RZ, -R19 ;  /* 0x000000ffff047224 */ /* 0x000fe200078e0a13 */
[----:B------:R-:W-:Y:S01]  /*08b0*/  SEL R222, R222, 0xffffffff, P1 ;  /* 0xffffffffdede7807 */ /* 0x000fe20000800000 */
[----:B------:R-:W1:Y:S01]  /*08c0*/  @!P3 LDC R15, c[0x0][0x39c] ;  /* 0x0000e700ff0fbb82 */ /* 0x000e620000000800 */
[----:B------:R-:W-:Y:S01]  /*08d0*/  ISETP.NE.AND P1, PT, R216, 0x1, PT ;  /* 0x00000001d800780c */ /* 0x000fe20003f25270 */
[----:B------:R-:W-:Y:S01]  /*08e0*/  IMAD R27, R3, R4, R27 ;  /* 0x00000004031b7224 */ /* 0x000fe200078e021b */
[----:B------:R-:W-:Y:S01]  /*08f0*/  IADD3.X R17, PT, PT, R51, UR5, RZ, P0, !PT ;  /* 0x0000000533117c10 */ /* 0x000fe200087fe4ff */
[-C--:B------:R-:W-:Y:S01]  /*0900*/  IMAD.HI.U32 R3, R24, R217.reuse, RZ ;  /* 0x000000d918037227 */ /* 0x080fe200078e00ff */
[----:B------:R-:W-:Y:S01]  /*0910*/  ISETP.GE.AND P0, PT, R223, UR10, PT ;  /* 0x0000000adf007c0c */ /* 0x000fe2000bf06270 */
[----:B------:R-:W-:Y:S01]  /*0920*/  UIADD3 UR35, UP0, UPT, UR6, UR4, URZ ;  /* 0x0000000406237290 */ /* 0x000fe2000ff1e0ff */
[----:B------:R-:W-:Y:S01]  /*0930*/  LOP3.LUT R222, R5, R222, RZ, 0xc0, !PT ;  /* 0x000000de05de7212 */ /* 0x000fe200078ec0ff */
[C---:B------:R-:W-:Y:S01]  /*0940*/  IMAD.HI.U32 R20, R27.reuse, R217, RZ ;  /* 0x000000d91b147227 */ /* 0x040fe200078e00ff */
[----:B------:R-:W2:Y:S01]  /*0950*/  @!P3 LDC R23, c[0x0][0x3a0] ;  /* 0x0000e800ff17bb82 */ /* 0x000ea20000000800 */
[----:B-----5:R-:W-:Y:S01]  /*0960*/  SHF.R.U32.HI R3, RZ, UR9, R3 ;  /* 0x00000009ff037c19 */ /* 0x020fe20008011603 */
[----:B------:R-:W-:Y:S01]  /*0970*/  UIADD3.X UR34, UPT, UPT, UR7, UR5, URZ, UP0, !UPT ;  /* 0x0000000507227290 */ /* 0x000fe200087fe4ff */
[C---:B------:R-:W-:Y:S01]  /*0980*/  LOP3.LUT R26, R222.reuse, 0x3, RZ, 0xc0, !PT ;  /* 0x00000003de1a7812 */ /* 0x040fe200078ec0ff */
[C---:B------:R-:W-:Y:S01]  /*0990*/  IMAD.SHL.U32 R8, R222.reuse, 0x10, RZ ;  /* 0x00000010de087824 */ /* 0x040fe200078e00ff */
[----:B------:R-:W-:Y:S01]  /*09a0*/  SHF.R.U32.HI R20, RZ, UR9, R20 ;  /* 0x00000009ff147c19 */ /* 0x000fe20008011614 */
[----:B------:R-:W-:Y:S01]  /*09b0*/  IMAD.SHL.U32 R7, R222, 0x8, RZ ;  /* 0x00000008de077824 */ /* 0x000fe200078e00ff */
[----:B------:R-:W-:Y:S01]  /*09c0*/  SEL R4, R24, R3, !P1 ;  /* 0x0000000318047207 */ /* 0x000fe20004800000 */
[----:B---3--:R-:W3:Y:S01]  /*09d0*/  LDC.64 R12, c[0x0][0x450] ;  /* 0x00011400ff0c7b82 */ /* 0x008ee20000000a00 */
[----:B------:R-:W-:Y:S01]  /*09e0*/  SEL R20, R27, R20, !P1 ;  /* 0x000000141b147207 */ /* 0x000fe20004800000 */
[----:B------:R-:W-:Y:S01]  /*09f0*/  IMAD.SHL.U32 R5, R222, 0x2, RZ ;  /* 0x00000002de057824 */ /* 0x000fe200078e00ff */
[----:B------:R-:W-:Y:S01]  /*0a00*/  ISETP.GE.AND P1, PT, R224, UR10, PT ;  /* 0x0000000ae0007c0c */ /* 0x000fe2000bf26270 */
[----:B------:R-:W-:Y:S01]  /*0a10*/  IMAD.MOV R25, RZ, RZ, -R4 ;  /* 0x000000ffff197224 */ /* 0x000fe200078e0a04 */
[----:B------:R-:W-:Y:S01]  /*0a20*/  ISETP.NE.U32.AND P2, PT, R6, RZ, PT ;  /* 0x000000ff0600720c */ /* 0x000fe20003f45070 */
[----:B------:R-:W-:Y:S01]  /*0a30*/  IMAD.MOV R217, RZ, RZ, -R20 ;  /* 0x000000ffffd97224 */ /* 0x000fe200078e0a14 */
[----:B------:R-:W5:Y:S01]  /*0a40*/  LDCU UR9, c[0x0][0x3b8] ;  /* 0x00007700ff0977ac */ /* 0x000f620008000800 */
[----:B------:R-:W4:Y:S01]  /*0a50*/  @!P3 LDC R22, c[0x0][0x39c] ;  /* 0x0000e700ff16bb82 */ /* 0x000f220000000800 */
[----:B------:R-:W-:Y:S01]  /*0a60*/  IMAD.SHL.U32 R6, R222, 0x4, RZ ;  /* 0x00000004de067824 */ /* 0x000fe200078e00ff */
[----:B------:R-:W-:Y:S01]  /*0a70*/  @P0 SEL R222, R26, RZ, !P1 ;  /* 0x000000ff1ade0207 */ /* 0x000fe20004800000 */
[C---:B------:R-:W-:Y:S01]  /*0a80*/  IMAD R217, R216.reuse, R217, R27 ;  /* 0x000000d9d8d97224 */ /* 0x040fe200078e021b */
[----:B------:R-:W-:Y:S01]  /*0a90*/  @!P3 LOP3.LUT R26, RZ, R19, RZ, 0x33, !PT ;  /* 0x00000013ff1ab212 */ /* 0x000fe200078e33ff */
[----:B------:R-:W-:Y:S01]  /*0aa0*/  IMAD R216, R216, R25, R24 ;  /* 0x00000019d8d87224 */ /* 0x000fe200078e0218 */
[----:B------:R-:W-:Y:S01]  /*0ab0*/  @!P3 LOP3.LUT R24, RZ, R20, RZ, 0x33, !PT ;  /* 0x00000014ff18b212 */ /* 0x000fe200078e33ff */
[----:B------:R-:W4:Y:S01]  /*0ac0*/  LDCU.64 UR10, c[0x0][0x460] ;  /* 0x00008c00ff0a77ac */ /* 0x000f220008000a00 */
[----:B------:R-:W4:Y:S01]  /*0ad0*/  LDC.64 R2, c[0x0][0x458] ;  /* 0x00011600ff027b82 */ /* 0x000f220000000a00 */
[----:B-1----:R-:W-:Y:S01]  /*0ae0*/  @!P3 IMAD.IADD R19, R26, 0x1, R15 ;  /* 0x000000011a13b824 */ /* 0x002fe200078e020f */
[----:B------:R-:W-:Y:S01]  /*0af0*/  @!P3 LOP3.LUT R15, RZ, R9, RZ, 0x33, !PT ;  /* 0x00000009ff0fb212 */ /* 0x000fe200078e33ff */
[----:B--2---:R-:W-:Y:S01]  /*0b00*/  @!P3 IMAD.IADD R20, R24, 0x1, R23 ;  /* 0x000000011814b824 */ /* 0x004fe200078e0217 */
[----:B------:R-:W-:Y:S01]  /*0b10*/  @!P3 LOP3.LUT R26, RZ, R4, RZ, 0x33, !PT ;  /* 0x00000004ff1ab212 */ /* 0x000fe200078e33ff */
[----:B------:R-:W-:Y:S01]  /*0b20*/  IMAD R212, R19, UR8, -R210 ;  /* 0x0000000813d47c24 */ /* 0x000fe2000f8e0ad2 */
[----:B------:R-:W-:Y:S01]  /*0b30*/  SHF.R.S32.HI R213, RZ, 0x1f, R217 ;  /* 0x0000001fffd57819 */ /* 0x000fe200000114d9 */
[----:B------:R1:W-:Y:S01]  /*0b40*/  LDGSTS.E.LTC128B.128 [R214+0x400], desc[UR46][R16.64], P2 ;  /* 0x0040000010d67fae */ /* 0x0003e200091a1a2e */
[----:B------:R-:W2:Y:S01]  /*0b50*/  @!P3 LDC R21, c[0x0][0x3a0] ;  /* 0x0000e800ff15bb82 */ /* 0x000ea20000000800 */
[-C--:B---3--:R-:W-:Y:S01]  /*0b60*/  IMAD.HI.U32 R23, R18, R13.reuse, RZ ;  /* 0x0000000d12177227 */ /* 0x088fe200078e00ff */
[----:B------:R-:W-:Y:S01]  /*0b70*/  ISETP.NE.AND P6, PT, R12, 0x1, PT ;  /* 0x000000010c00780c */ /* 0x000fe20003fc5270 */
[----:B------:R-:W3:Y:S01]  /*0b80*/  LDCU UR41, c[0x0][0x3e4] ;  /* 0x00007c80ff2977ac */ /* 0x000ee20008000800 */
[----:B------:R-:W-:Y:S01]  /*0b90*/  SHF.R.S32.HI R30, RZ, 0x1f, R216 ;  /* 0x0000001fff1e7819 */ /* 0x000fe200000114d8 */
[----:B-----5:R-:W-:Y:S01]  /*0ba0*/  IMAD R211, R20, UR9, -R209 ;  /* 0x0000000914d37c24 */ /* 0x020fe2000f8e0ad1 */
[C---:B------:R-:W-:Y:S01]  /*0bb0*/  LOP3.LUT R205, R201.reuse, 0x1f, RZ, 0xc0, !PT ;  /* 0x0000001fc9cd7812 */ /* 0x040fe200078ec0ff */
[----:B------:R-:W-:Y:S01]  /*0bc0*/  IMAD.HI.U32 R19, R14, R13, RZ ;  /* 0x0000000d0e137227 */ /* 0x000fe200078e00ff */
[----:B------:R-:W-:-:S02]  /*0bd0*/  LOP3.LUT R203, R201, 0x3, RZ, 0xc0, !PT ;  /* 0x00000003c9cb7812 */ /* 0x000fc400078ec0ff */
[----:B------:R-:W-:Y:S02]  /*0be0*/  CS2R R84, SRZ ;  /* 0x0000000000547805 */ /* 0x000fe4000001ff00 */
[----:B------:R-:W-:Y:S01]  /*0bf0*/  SHF.R.U32.HI R144, RZ, 0x4, R205 ;  /* 0x00000004ff907819 */ /* 0x000fe200000116cd */
[----:B----4-:R-:W-:Y:S01]  /*0c00*/  @!P3 IMAD.IADD R9, R15, 0x1, R22 ;  /* 0x000000010f09b824 */ /* 0x010fe200078e0216 */
[----:B------:R-:W-:Y:S01]  /*0c10*/  LOP3.LUT R164, R203, 0x1, R204, 0x78, !PT ;  /* 0x00000001cba47812 */ /* 0x000fe200078e78cc */
[-C--:B------:R-:W-:Y:S01]  /*0c20*/  IMAD.HI.U32 R15, R0, R13.reuse, RZ ;  /* 0x0000000d000f7227 */ /* 0x080fe200078e00ff */
[----:B------:R-:W-:Y:S02]  /*0c30*/  CS2R R118, SRZ ;  /* 0x0000000000767805 */ /* 0x000fe4000001ff00 */
[----:B------:R-:W-:Y:S02]  /*0c40*/  CS2R R116, SRZ ;  /* 0x0000000000747805 */ /* 0x000fe4000001ff00 */
[-C--:B------:R-:W-:Y:S01]  /*0c50*/  SHF.R.U32.HI R23, RZ, R2.reuse, R23 ;  /* 0x00000002ff177219 */ /* 0x080fe20000011617 */
[----:B------:R-:W-:Y:S01]  /*0c60*/  IMAD R210, R9, UR8, -R210 ;  /* 0x0000000809d27c24 */ /* 0x000fe2000f8e0ad2 */
[----:B------:R-:W-:Y:S01]  /*0c70*/  SHF.R.U32.HI R25, RZ, R2, R15 ;  /* 0x00000002ff197219 */ /* 0x000fe2000001160f */
[----:B------:R-:W-:Y:S01]  /*0c80*/  IMAD.HI.U32 R15, R224, R13, RZ ;  /* 0x0000000de00f7227 */ /* 0x000fe200078e00ff */
[----:B------:R-:W-:-:S02]  /*0c90*/  SEL R9, R18, R23, !P6 ;  /* 0x0000001712097207 */ /* 0x000fc40007000000 */
[----:B------:R-:W-:Y:S02]  /*0ca0*/  CS2R R82, SRZ ;  /* 0x0000000000527805 */ /* 0x000fe4000001ff00 */
[----:B------:R-:W-:Y:S01]  /*0cb0*/  ISETP.NE.AND P5, PT, R3, 0x1, PT ;  /* 0x000000010300780c */ /* 0x000fe20003fa5270 */
[----:B------:R-:W-:Y:S01]  /*0cc0*/  IMAD.SHL.U32 R10, R10, 0x2, RZ ;  /* 0x000000020a0a7824 */ /* 0x000fe200078e00ff */
[-C--:B------:R-:W-:Y:S01]  /*0cd0*/  SHF.R.U32.HI R15, RZ, R2.reuse, R15 ;  /* 0x00000002ff0f7219 */ /* 0x080fe2000001160f */
[----:B------:R-:W-:Y:S01]  /*0ce0*/  IMAD.MOV R23, RZ, RZ, -R9 ;  /* 0x000000ffff177224 */ /* 0x000fe200078e0a09 */
[----:B------:R-:W-:Y:S01]  /*0cf0*/  SHF.R.U32.HI R19, RZ, R2, R19 ;  /* 0x00000002ff137219 */ /* 0x000fe20000011613 */
[----:B--2---:R-:W-:Y:S01]  /*0d00*/  @!P3 IMAD.IADD R4, R26, 0x1, R21 ;  /* 0x000000011a04b824 */ /* 0x004fe200078e0215 */
[----:B------:R-:W-:Y:S01]  /*0d10*/  SEL R32, R224, R15, !P6 ;  /* 0x0000000fe0207207 */ /* 0x000fe20007000000 */
[----:B------:R-:W-:Y:S01]  /*0d20*/  IMAD.HI.U32 R21, R42, R13, RZ ;  /* 0x0000000d2a157227 */ /* 0x000fe200078e00ff */
[----:B------:R-:W-:-:S02]  /*0d30*/  SEL R38, R14, R19, !P6 ;  /* 0x000000130e267207 */ /* 0x000fc40007000000 */
[----:B------:R-:W-:Y:S02]  /*0d40*/  CS2R R80, SRZ ;  /* 0x0000000000507805 */ /* 0x000fe4000001ff00 */
[----:B------:R-:W-:Y:S01]  /*0d50*/  CS2R R122, SRZ ;  /* 0x00000000007a7805 */ /* 0x000fe2000001ff00 */
[----:B------:R-:W-:Y:S01]  /*0d60*/  IMAD R18, R12, R23, R18 ;  /* 0x000000170c127224 */ /* 0x000fe200078e0212 */
[----:B------:R-:W-:Y:S01]  /*0d70*/  SHF.R.U32.HI R21, RZ, R2, R21 ;  /* 0x00000002ff157219 */ /* 0x000fe20000011615 */
[----:B------:R-:W-:Y:S01]  /*0d80*/  IMAD R209, R4, UR9, -R209 ;  /* 0x0000000904d17c24 */ /* 0x000fe2000f8e0ad1 */
[----:B------:R-:W-:Y:S01]  /*0d90*/  SEL R4, R0, R25, !P6 ;  /* 0x0000001900047207 */ /* 0x000fe20007000000 */
[----:B------:R-:W-:Y:S01]  /*0da0*/  IMAD.HI.U32 R47, R18, UR10, RZ ;  /* 0x0000000a122f7c27 */ /* 0x000fe2000f8e00ff */
[----:B------:R-:W-:Y:S01]  /*0db0*/  SEL R45, R42, R21, !P6 ;  /* 0x000000152a2d7207 */ /* 0x000fe20007000000 */
[----:B------:R-:W2:Y:S01]  /*0dc0*/  LDCU.64 UR8, c[0x0][0x438] ;  /* 0x00008700ff0877ac */ /* 0x000ea20008000a00 */
[----:B------:R-:W-:Y:S01]  /*0dd0*/  CS2R R120, SRZ ;  /* 0x0000000000787805 */ /* 0x000fe2000001ff00 */
[----:B------:R-:W-:Y:S01]  /*0de0*/  IMAD.MOV R13, RZ, RZ, -R4 ;  /* 0x000000ffff0d7224 */ /* 0x000fe200078e0a04 */
[----:B------:R-:W-:Y:S01]  /*0df0*/  SHF.R.U32.HI R47, RZ, UR11, R47 ;  /* 0x0000000bff2f7c19 */ /* 0x000fe2000801162f */
[----:B------:R-:W-:Y:S01]  /*0e00*/  IMAD.MOV R21, RZ, RZ, -R32 ;  /* 0x000000ffff157224 */ /* 0x000fe200078e0a20 */
[----:B------:R-:W-:Y:S01]  /*0e10*/  CS2R R78, SRZ ;  /* 0x00000000004e7805 */ /* 0x000fe2000001ff00 */
[----:B------:R-:W-:Y:S01]  /*0e20*/  IMAD R0, R12, R13, R0 ;  /* 0x0000000d0c007224 */ /* 0x000fe200078e0200 */
[----:B------:R-:W-:Y:S01]  /*0e30*/  SEL R47, R18, R47, !P5 ;  /* 0x0000002f122f7207 */ /* 0x000fe20006800000 */
[----:B------:R-:W-:Y:S01]  /*0e40*/  IMAD.MOV R13, RZ, RZ, -R45 ;  /* 0x000000ffff0d7224 */ /* 0x000fe200078e0a2d */
[----:B------:R-:W-:Y:S01]  /*0e50*/  CS2R R76, SRZ ;  /* 0x00000000004c7805 */ /* 0x000fe2000001ff00 */
[C---:B------:R-:W-:Y:S01]  /*0e60*/  IMAD R52, R12.reuse, R21, R224 ;  /* 0x000000150c347224 */ /* 0x040fe200078e02e0 */
[----:B------:R-:W-:Y:S01]  /*0e70*/  CS2R R58, SRZ ;  /* 0x00000000003a7805 */ /* 0x000fe2000001ff00 */
[----:B------:R-:W-:Y:S01]  /*0e80*/  IMAD R42, R12, R13, R42 ;  /* 0x0000000d0c2a7224 */ /* 0x000fe200078e022a */
[----:B------:R-:W-:Y:S01]  /*0e90*/  CS2R R126, SRZ ;  /* 0x00000000007e7805 */ /* 0x000fe2000001ff00 */
[----:B------:R-:W-:Y:S01]  /*0ea0*/  IMAD.MOV R46, RZ, RZ, -R47 ;  /* 0x000000ffff2e7224 */ /* 0x000fe200078e0a2f */
[----:B------:R-:W-:Y:S01]  /*0eb0*/  CS2R R124, SRZ ;  /* 0x00000000007c7805 */ /* 0x000fe2000001ff00 */
[----:B------:R-:W-:Y:S01]  /*0ec0*/  IMAD.HI.U32 R13, R0, UR10, RZ ;  /* 0x0000000a000d7c27 */ /* 0x000fe2000f8e00ff */
[----:B------:R-:W-:-:S02]  /*0ed0*/  CS2R R74, SRZ ;  /* 0x00000000004a7805 */ /* 0x000fc4000001ff00 */
[----:B------:R-:W-:Y:S02]  /*0ee0*/  CS2R R72, SRZ ;  /* 0x0000000000487805 */ /* 0x000fe4000001ff00 */
[----:B------:R-:W-:Y:S01]  /*0ef0*/  CS2R R62, SRZ ;  /* 0x00000000003e7805 */ /* 0x000fe2000001ff00 */
[----:B------:R-:W-:Y:S01]  /*0f00*/  IMAD R46, R3, R46, R18 ;  /* 0x0000002e032e7224 */ /* 0x000fe200078e0212 */
[----:B------:R-:W-:Y:S01]  /*0f10*/  SHF.R.U32.HI R13, RZ, UR11, R13 ;  /* 0x0000000bff0d7c19 */ /* 0x000fe2000801160d */
[----:B------:R-:W-:Y:S01]  /*0f20*/  IMAD.HI.U32 R15, R42, UR10, RZ ;  /* 0x0000000a2a0f7c27 */ /* 0x000fe2000f8e00ff */
[----:B------:R-:W-:Y:S02]  /*0f30*/  CS2R R60, SRZ ;  /* 0x00000000003c7805 */ /* 0x000fe4000001ff00 */
[----:B------:R-:W-:Y:S02]  /*0f40*/  CS2R R130, SRZ ;  /* 0x0000000000827805 */ /* 0x000fe4000001ff00 */
[----:B------:R-:W-:Y:S01]  /*0f50*/  SEL R23, R0, R13, !P5 ;  /* 0x0000000d00177207 */ /* 0x000fe20006800000 */
[----:B------:R-:W-:Y:S01]  /*0f60*/  IMAD R21, R47, UR16, R212 ;  /* 0x000000102f157c24 */ /* 0x000fe2000f8e02d4 */
[----:B------:R-:W-:Y:S01]  /*0f70*/  SHF.R.U32.HI R15, RZ, UR11, R15 ;  /* 0x0000000bff0f7c19 */ /* 0x000fe2000801160f */
[----:B------:R-:W-:Y:S01]  /*0f80*/  IMAD R49, R46, UR15, R211 ;  /* 0x0000000f2e317c24 */ /* 0x000fe2000f8e02d3 */
[----:B------:R-:W-:Y:S01]  /*0f90*/  CS2R R128, SRZ ;  /* 0x0000000000807805 */ /* 0x000fe2000001ff00 */
[----:B------:R-:W-:Y:S01]  /*0fa0*/  IMAD.MOV R19, RZ, RZ, -R38 ;  /* 0x000000ffff137224 */ /* 0x000fe200078e0a26 */
[----:B------:R-:W-:Y:S01]  /*0fb0*/  SEL R43, R42, R15, !P5 ;  /* 0x0000000f2a2b7207 */ /* 0x000fe20006800000 */
[----:B--2---:R-:W-:Y:S01]  /*0fc0*/  IMAD R18, R21, UR9, RZ ;  /* 0x0000000915127c24 */ /* 0x004fe2000f8e02ff */
[----:B------:R-:W-:Y:S01]  /*0fd0*/  CS2R R70, SRZ ;  /* 0x0000000000467805 */ /* 0x000fe2000001ff00 */
[----:B------:R-:W-:Y:S01]  /*0fe0*/  IMAD R20, R49, UR8, RZ ;  /* 0x0000000831147c24 */ /* 0x000fe2000f8e02ff */
[----:B------:R-:W-:Y:S01]  /*0ff0*/  CS2R R68, SRZ ;  /* 0x0000000000447805 */ /* 0x000fe2000001ff00 */
[----:B------:R-:W-:Y:S01]  /*1000*/  IMAD R2, R12, R19, R14 ;  /* 0x000000130c027224 */ /* 0x000fe200078e020e */
[----:B------:R-:W-:Y:S01]  /*1010*/  SHF.R.S32.HI R12, RZ, 0x1f, R18 ;  /* 0x0000001fff0c7819 */ /* 0x000fe20000011412 */
[----:B------:R-:W-:Y:S01]  /*1020*/  IMAD.MOV R14, RZ, RZ, -R23 ;  /* 0x000000ffff0e7224 */ /* 0x000fe200078e0a17 */
[----:B------:R-:W-:Y:S01]  /*1030*/  IADD3 R18, P1, P0, R18, R20, R217 ;  /* 0x0000001412127210 */ /* 0x000fe2000783e0d9 */
[----:B------:R-:W-:Y:S01]  /*1040*/  IMAD.MOV R13, RZ, RZ, -R43 ;  /* 0x000000ffff0d7224 */ /* 0x000fe200078e0a2b */
[----:B------:R-:W-:Y:S01]  /*1050*/  SHF.R.S32.HI R15, RZ, 0x1f, R20 ;  /* 0x0000001fff0f7819 */ /* 0x000fe20000011414 */
[----:B------:R-:W-:Y:S01]  /*1060*/  IMAD R0, R3, R14, R0 ;  /* 0x0000000e03007224 */ /* 0x000fe200078e0200 */
[----:B------:R-:W-:Y:S01]  /*1070*/  CS2R R66, SRZ ;  /* 0x0000000000427805 */ /* 0x000fe2000001ff00 */
[----:B------:R-:W-:Y:S01]  /*1080*/  IMAD R47, R47, UR16, R210 ;  /* 0x000000102f2f7c24 */ /* 0x000fe2000f8e02d2 */
[----:B------:R-:W-:Y:S01]  /*1090*/  IADD3.X R15, PT, PT, R12, R15, R213, P1, P0 ;  /* 0x0000000f0c0f7210 */ /* 0x000fe20000fe04d5 */
[----:B------:R-:W-:Y:S01]  /*10a0*/  IMAD R41, R23, UR16, R212 ;  /* 0x0000001017297c24 */ /* 0x000fe2000f8e02d4 */
[----:B------:R-:W-:Y:S01]  /*10b0*/  CS2R R64, SRZ ;  /* 0x0000000000407805 */ /* 0x000fe2000001ff00 */
[----:B------:R-:W-:-:S02]  /*10c0*/  IMAD R12, R0, UR15, R211 ;  /* 0x0000000f000c7c24 */ /* 0x000fc4000f8e02d3 */
[----:B------:R-:W-:Y:S02]  /*10d0*/  IMAD R46, R46, UR15, R209 ;  /* 0x0000000f2e2e7c24 */ /* 0x000fe4000f8e02d1 */
[----:B------:R-:W-:Y:S02]  /*10e0*/  IMAD R42, R3, R13, R42 ;  /* 0x0000000d032a7224 */ /* 0x000fe400078e022a */
[----:B------:R-:W-:Y:S02]  /*10f0*/  IMAD R20, R47, UR9, RZ ;  /* 0x000000092f147c24 */ /* 0x000fe4000f8e02ff */
[----:B------:R-:W-:Y:S02]  /*1100*/  IMAD R26, R41, UR9, RZ ;  /* 0x00000009291a7c24 */ /* 0x000fe4000f8e02ff */
[----:B------:R-:W-:Y:S01]  /*1110*/  IMAD R28, R12, UR8, RZ ;  /* 0x000000080c1c7c24 */ /* 0x000fe2000f8e02ff */
[----:B------:R-:W-:Y:S01]  /*1120*/  SHF.R.S32.HI R19, RZ, 0x1f, R20 ;  /* 0x0000001fff137819 */ /* 0x000fe20000011414 */
[----:B------:R-:W-:Y:S01]  /*1130*/  IMAD R27, R46, UR8, RZ ;  /* 0x000000082e1b7c24 */ /* 0x000fe2000f8e02ff */
[----:B------:R-:W-:Y:S01]  /*1140*/  SHF.R.S32.HI R25, RZ, 0x1f, R26 ;  /* 0x0000001fff197819 */ /* 0x000fe2000001141a */
[----:B------:R-:W-:Y:S01]  /*1150*/  IMAD R44, R43, UR16, R212 ;  /* 0x000000102b2c7c24 */ /* 0x000fe2000f8e02d4 */
[----:B------:R-:W-:Y:S01]  /*1160*/  IADD3 R26, P1, P0, R26, R28, R217 ;  /* 0x0000001c1a1a7210 */ /* 0x000fe2000783e0d9 */
[----:B------:R-:W-:Y:S01]  /*1170*/  IMAD R13, R42, UR15, R211 ;  /* 0x0000000f2a0d7c24 */ /* 0x000fe2000f8e02d3 */
[----:B------:R-:W-:Y:S01]  /*1180*/  IADD3 R20, P3, P2, R20, R27, R216 ;  /* 0x0000001b14147210 */ /* 0x000fe20007a7e0d8 */
[----:B------:R-:W-:Y:S01]  /*1190*/  IMAD R22, R44, UR9, RZ ;  /* 0x000000092c167c24 */ /* 0x000fe2000f8e02ff */
[----:B------:R-:W-:Y:S01]  /*11a0*/  SHF.R.S32.HI R14, RZ, 0x1f, R27 ;  /* 0x0000001fff0e7819 */ /* 0x000fe2000001141b */
[----:B------:R-:W-:Y:S01]  /*11b0*/  IMAD R24, R13, UR8, RZ ;  /* 0x000000080d187c24 */ /* 0x000fe2000f8e02ff */
[----:B------:R-:W-:Y:S01]  /*11c0*/  SHF.R.S32.HI R28, RZ, 0x1f, R28 ;  /* 0x0000001fff1c7819 */ /* 0x000fe2000001141c */
[----:B------:R-:W-:Y:S01]  /*11d0*/  IMAD.HI.U32 R35, R2, UR10, RZ ;  /* 0x0000000a02237c27 */ /* 0x000fe2000f8e00ff */
[----:B------:R-:W-:-:S02]  /*11e0*/  IADD3.X R19, PT, PT, R19, R14, R30, P3, P2 ;  /* 0x0000000e13137210 */ /* 0x000fc40001fe441e */
[----:B------:R-:W-:Y:S01]  /*11f0*/  IADD3.X R25, PT, PT, R25, R28, R213, P1, P0 ;  /* 0x0000001c19197210 */ /* 0x000fe20000fe04d5 */
[----:B------:R-:W-:Y:S01]  /*1200*/  IMAD R43, R43, UR16, R210 ;  /* 0x000000102b2b7c24 */ /* 0x000fe2000f8e02d2 */
[----:B------:R-:W-:Y:S01]  /*1210*/  SHF.R.S32.HI R14, RZ, 0x1f, R22 ;  /* 0x0000001fff0e7819 */ /* 0x000fe20000011416 */
[----:B------:R-:W-:Y:S01]  /*1220*/  IMAD R42, R42, UR15, R209 ;  /* 0x0000000f2a2a7c24 */ /* 0x000fe2000f8e02d1 */
[----:B------:R-:W-:Y:S01]  /*1230*/  ISETP.GE.AND P2, PT, R49, RZ, PT ;  /* 0x000000ff3100720c */ /* 0x000fe20003f46270 */
[----:B------:R-:W-:Y:S01]  /*1240*/  IMAD R40, R23, UR16, R210 ;  /* 0x0000001017287c24 */ /* 0x000fe2000f8e02d2 */
[----:B------:R-:W-:Y:S01]  /*1250*/  IADD3 R22, P1, P0, R22, R24, R217 ;  /* 0x0000001816167210 */ /* 0x000fe2000783e0d9 */
[----:B------:R-:W-:Y:S01]  /*1260*/  IMAD R27, R42, UR8, RZ ;  /* 0x000000082a1b7c24 */ /* 0x000fe2000f8e02ff */
[----:B------:R-:W-:Y:S01]  /*1270*/  SHF.R.S32.HI R24, RZ, 0x1f, R24 ;  /* 0x0000001fff187819 */ /* 0x000fe20000011418 */
[----:B------:R-:W-:Y:S01]  /*1280*/  IMAD R39, R0, UR15, R209 ;  /* 0x0000000f00277c24 */ /* 0x000fe2000f8e02d1 */
[C---:B------:R-:W-:Y:S01]  /*1290*/  ISETP.GE.AND P3, PT, R21.reuse, RZ, PT ;  /* 0x000000ff1500720c */ /* 0x040fe20003f66270 */
[----:B------:R-:W-:Y:S01]  /*12a0*/  IMAD.HI.U32 R33, R52, UR10, RZ ;  /* 0x0000000a34217c27 */ /* 0x000fe2000f8e00ff */
[----:B------:R-:W-:Y:S01]  /*12b0*/  ISETP.GE.OR P2, PT, R21, UR14, !P2 ;  /* 0x0000000e15007c0c */ /* 0x000fe2000d746670 */
[----:B------:R-:W2:Y:S01]  /*12c0*/  LDCU UR10, c[0x0][0x3b0] ;  /* 0x00007600ff0a77ac */ /* 0x000ea20008000800 */
[----:B------:R-:W-:Y:S01]  /*12d0*/  IADD3.X R21, PT, PT, R14, R24, R213, P1, P0 ;  /* 0x000000180e157210 */ /* 0x000fe20000fe04d5 */
[----:B------:R-:W-:Y:S01]  /*12e0*/  IMAD R24, R43, UR9, RZ ;  /* 0x000000092b187c24 */ /* 0x000fe2000f8e02ff */
[----:B------:R-:W-:Y:S01]  /*12f0*/  ISETP.GE.OR P0, PT, R9, UR13, !P3 ;  /* 0x0000000d09007c0c */ /* 0x000fe2000df06670 */
[----:B------:R-:W-:Y:S01]  /*1300*/  IMAD R28, R40, UR9, RZ ;  /* 0x00000009281c7c24 */ /* 0x000fe2000f8e02ff */
[----:B------:R-:W-:Y:S01]  /*1310*/  SHF.R.U32.HI R35, RZ, UR11, R35 ;  /* 0x0000000bff237c19 */ /* 0x000fe20008011623 */
[----:B------:R-:W-:Y:S01]  /*1320*/  IMAD R29, R39, UR8, RZ ;  /* 0x00000008271d7c24 */ /* 0x000fe2000f8e02ff */
[----:B------:R-:W-:Y:S01]  /*1330*/  PLOP3.LUT P0, PT, P0, P2, PT, 0xf8, 0x8f ;  /* 0x00000000008f781c */ /* 0x000fe20000705f70 */
[----:B------:R-:W-:Y:S01]  /*1340*/  IMAD.SHL.U32 R202, R201, 0x10, RZ ;  /* 0x00000010c9ca7824 */ /* 0x000fe200078e00ff */
[----:B------:R-:W-:-:S02]  /*1350*/  SEL R35, R2, R35, !P5 ;  /* 0x0000002302237207 */ /* 0x000fc40006800000 */
[----:B------:R-:W-:Y:S02]  /*1360*/  SHF.R.S32.HI R23, RZ, 0x1f, R24 ;  /* 0x0000001fff177819 */ /* 0x000fe40000011418 */
[----:B------:R-:W-:Y:S01]  /*1370*/  IADD3 R24, P2, P1, R24, R27, R216 ;  /* 0x0000001b18187210 */ /* 0x000fe2000795e0d8 */
[----:B------:R-:W-:Y:S01]  /*1380*/  IMAD.MOV R34, RZ, RZ, -R35 ;  /* 0x000000ffff227224 */ /* 0x000fe200078e0a23 */
[----:B------:R-:W-:Y:S01]  /*1390*/  SHF.R.S32.HI R0, RZ, 0x1f, R27 ;  /* 0x0000001fff007819 */ /* 0x000fe2000001141b */
[----:B------:R-:W-:Y:S01]  /*13a0*/  IMAD R37, R35, UR16, R212 ;  /* 0x0000001023257c24 */ /* 0x000fe2000f8e02d4 */
[----:B------:R-:W-:Y:S01]  /*13b0*/  SHF.R.U32.HI R33, RZ, UR11, R33 ;  /* 0x0000000bff217c19 */ /* 0x000fe20008011621 */
[----:B------:R-:W-:Y:S01]  /*13c0*/  IMAD R34, R3, R34, R2 ;  /* 0x0000002203227224 */ /* 0x000fe200078e0202 */
[----:B------:R-:W-:Y:S01]  /*13d0*/  IADD3.X R23, PT, PT, R23, R0, R30, P2, P1 ;  /* 0x0000000017177210 */ /* 0x000fe200017e241e */
[----:B------:R-:W4:Y:S01]  /*13e0*/  @!P0 LDC R14, c[0x0][0x388] ;  /* 0x0000e200ff0e8b82 */ /* 0x000f220000000800 */
[----:B------:R-:W-:Y:S01]  /*13f0*/  SHF.R.S32.HI R27, RZ, 0x1f, R28 ;  /* 0x0000001fff1b7819 */ /* 0x000fe2000001141c */
[----:B------:R-:W-:Y:S01]  /*1400*/  IMAD R2, R34, UR15, R211 ;  /* 0x0000000f22027c24 */ /* 0x000fe2000f8e02d3 */
[----:B------:R-:W-:Y:S01]  /*1410*/  IADD3 R28, P2, P1, R28, R29, R216 ;  /* 0x0000001d1c1c7210 */ /* 0x000fe2000795e0d8 */
[----:B------:R-:W-:Y:S01]  /*1420*/  IMAD R36, R35, UR16, R210 ;  /* 0x0000001023247c24 */ /* 0x000fe2000f8e02d2 */
[----:B------:R-:W-:Y:S01]  /*1430*/  SHF.R.S32.HI R0, RZ, 0x1f, R29 ;  /* 0x0000001fff007819 */ /* 0x000fe2000001141d */
[----:B------:R-:W-:Y:S01]  /*1440*/  IMAD R29, R37, UR9, RZ ;  /* 0x00000009251d7c24 */ /* 0x000fe2000f8e02ff */
[----:B------:R-:W-:Y:S01]  /*1450*/  SEL R33, R52, R33, !P5 ;  /* 0x0000002134217207 */ /* 0x000fe20006800000 */
[----:B------:R-:W-:Y:S01]  /*1460*/  IMAD R34, R34, UR15, R209 ;  /* 0x0000000f22227c24 */ /* 0x000fe2000f8e02d1 */
[----:B------:R-:W-:Y:S01]  /*1470*/  IADD3.X R27, PT, PT, R27, R0, R30, P2, P1 ;  /* 0x000000001b1b7210 */ /* 0x000fe200017e241e */
[----:B------:R-:W-:Y:S01]  /*1480*/  IMAD R0, R2, UR8, RZ ;  /* 0x0000000802007c24 */ /* 0x000fe2000f8e02ff */
[----:B------:R-:W-:Y:S01]  /*1490*/  SHF.R.S32.HI R53, RZ, 0x1f, R29 ;  /* 0x0000001fff357819 */ /* 0x000fe2000001141d */
[----:B------:R-:W-:Y:S01]  /*14a0*/  IMAD.MOV R48, RZ, RZ, -R33 ;  /* 0x000000ffff307224 */ /* 0x000fe200078e0a21 */
[----:B------:R-:W-:Y:S01]  /*14b0*/  ISETP.GE.AND P4, PT, R13, RZ, PT ;  /* 0x000000ff0d00720c */ /* 0x000fe20003f86270 */
[----:B------:R-:W-:Y:S01]  /*14c0*/  IMAD R35, R36, UR9, RZ ;  /* 0x0000000924237c24 */ /* 0x000fe2000f8e02ff */
[----:B------:R-:W-:Y:S01]  /*14d0*/  IADD3 R29, P2, P1, R29, R0, R217 ;  /* 0x000000001d1d7210 */ /* 0x000fe2000795e0d9 */
[----:B------:R-:W-:Y:S01]  /*14e0*/  IMAD R48, R3, R48, R52 ;  /* 0x0000003003307224 */ /* 0x000fe200078e0234 */
[----:B------:R-:W-:Y:S01]  /*14f0*/  SHF.R.S32.HI R0, RZ, 0x1f, R0 ;  /* 0x0000001fff007819 */ /* 0x000fe20000011400 */
[----:B------:R-:W-:Y:S01]  /*1500*/  IMAD R52, R34, UR8, RZ ;  /* 0x0000000822347c24 */ /* 0x000fe2000f8e02ff */
[----:B------:R-:W-:Y:S01]  /*1510*/  ISETP.GE.OR P4, PT, R44, UR14, !P4 ;  /* 0x0000000e2c007c0c */ /* 0x000fe2000e786670 */
[----:B------:R-:W-:Y:S01]  /*1520*/  IMAD R31, R33, UR16, R210 ;  /* 0x00000010211f7c24 */ /* 0x000fe2000f8e02d2 */
[----:B------:R-:W-:Y:S01]  /*1530*/  IADD3.X R3, PT, PT, R53, R0, R213, P2, P1 ;  /* 0x0000000035037210 */ /* 0x000fe200017e24d5 */
[C---:B--2---:R-:W-:Y:S01]  /*1540*/  IMAD R0, R48.reuse, UR10, R209 ;  /* 0x0000000a30007c24 */ /* 0x044fe2000f8e02d1 */
[----:B------:R-:W-:Y:S01]  /*1550*/  SHF.R.S32.HI R53, RZ, 0x1f, R35 ;  /* 0x0000001fff357819 */ /* 0x000fe20000011423 */
[----:B------:R-:W-:Y:S01]  /*1560*/  IMAD R55, R31, UR9, RZ ;  /* 0x000000091f377c24 */ /* 0x000fe2000f8e02ff */
[----:B------:R-:W-:Y:S01]  /*1570*/  IADD3 R35, P3, P2, R35, R52, R216 ;  /* 0x0000003423237210 */ /* 0x000fe20007a7e0d8 */
[----:B------:R-:W-:Y:S01]  /*1580*/  IMAD R33, R33, UR16, R212 ;  /* 0x0000001021217c24 */ /* 0x000fe2000f8e02d4 */
[----:B------:R-:W-:Y:S01]  /*1590*/  SHF.R.S32.HI R52, RZ, 0x1f, R52 ;  /* 0x0000001fff347819 */ /* 0x000fe20000011434 */
[----:B------:R-:W-:Y:S01]  /*15a0*/  IMAD R48, R48, UR10, R211 ;  /* 0x0000000a30307c24 */ /* 0x000fe2000f8e02d3 */
[----:B----4-:R-:W-:Y:S01]  /*15b0*/  @!P0 ISETP.GE.AND P1, PT, R49, R14, PT ;  /* 0x0000000e3100820c */ /* 0x010fe20003f26270 */
[----:B------:R-:W-:Y:S01]  /*15c0*/  IMAD R14, R0, UR8, RZ ;  /* 0x00000008000e7c24 */ /* 0x000fe2000f8e02ff */
[----:B------:R-:W-:Y:S01]  /*15d0*/  IADD3.X R52, PT, PT, R53, R52, R30, P3, P2 ;  /* 0x0000003435347210 */ /* 0x000fe20001fe441e */
[----:B------:R-:W-:Y:S01]  /*15e0*/  IMAD.MOV.U32 R49, RZ, RZ, RZ ;  /* 0x000000ffff317224 */ /* 0x000fe200078e00ff */
[----:B------:R-:W-:Y:S01]  /*15f0*/  SHF.R.S32.HI R53, RZ, 0x1f, R55 ;  /* 0x0000001fff357819 */ /* 0x000fe20000011437 */
[----:B------:R-:W2:Y:S01]  /*1600*/  LDCU.64 UR10, c[0x0][0x488] ;  /* 0x00009100ff0a77ac */ /* 0x000ea20008000a00 */
[----:B------:R-:W-:-:S02]  /*1610*/  @!P0 SEL R49, RZ, 0x10, P1 ;  /* 0x00000010ff318807 */ /* 0x000fc40000800000 */
[----:B------:R-:W-:Y:S01]  /*1620*/  IADD3 R55, P1, P0, R55, R14, R216 ;  /* 0x0000000e37377210 */ /* 0x000fe2000783e0d8 */
[----:B------:R-:W4:Y:S01]  /*1630*/  LDCU UR15, c[0x0][0x384] ;  /* 0x00007080ff0f77ac */ /* 0x000f220008000800 */
[----:B------:R-:W-:Y:S02]  /*1640*/  SHF.R.S32.HI R14, RZ, 0x1f, R14 ;  /* 0x0000001fff0e7819 */ /* 0x000fe4000001140e */
[----:B------:R-:W-:Y:S02]  /*1650*/  ISETP.GE.AND P3, PT, R46, RZ, PT ;  /* 0x000000ff2e00720c */ /* 0x000fe40003f66270 */
[----:B------:R-:W-:Y:S02]  /*1660*/  ISETP.GE.AND P2, PT, R47, RZ, PT ;  /* 0x000000ff2f00720c */ /* 0x000fe40003f46270 */
[----:B------:R-:W-:Y:S01]  /*1670*/  IADD3.X R14, PT, PT, R53, R14, R30, P1, P0 ;  /* 0x0000000e350e7210 */ /* 0x000fe20000fe041e */
[----:B------:R-:W-:Y:S01]  /*1680*/  IMAD R30, R33, UR9, RZ ;  /* 0x00000009211e7c24 */ /* 0x000fe2000f8e02ff */
[----:B------:R-:W-:-:S02]  /*1690*/  ISETP.GE.OR P3, PT, R47, UR14, !P3 ;  /* 0x0000000e2f007c0c */ /* 0x000fc4000df66670 */
[----:B------:R-:W-:Y:S02]  /*16a0*/  ISETP.GE.OR P1, PT, R9, UR13, !P2 ;  /* 0x0000000d09007c0c */ /* 0x000fe4000d726670 */
[----:B------:R-:W-:Y:S02]  /*16b0*/  ISETP.GE.AND P0, PT, R42, RZ, PT ;  /* 0x000000ff2a00720c */ /* 0x000fe40003f06270 */
[----:B------:R-:W-:Y:S01]  /*16c0*/  ISETP.GE.AND P2, PT, R44, RZ, PT ;  /* 0x000000ff2c00720c */ /* 0x000fe20003f46270 */
[----:B------:R-:W-:Y:S01]  /*16d0*/  IMAD R44, R48, UR8, RZ ;  /* 0x00000008302c7c24 */ /* 0x000fe2000f8e02ff */
[----:B------:R-:W-:Y:S01]  /*16e0*/  PLOP3.LUT P3, PT, P1, P3, PT, 0xf8, 0x8f ;  /* 0x00000000008f781c */ /* 0x000fe20000f67f70 */
[----:B------:R-:W5:Y:S01]  /*16f0*/  LDCU.64 UR8, c[0x0][0x428] ;  /* 0x00008500ff0877ac */ /* 0x000f620008000a00 */
[C---:B------:R-:W-:Y:S02]  /*1700*/  ISETP.GE.AND P1, PT, R43.reuse, RZ, PT ;  /* 0x000000ff2b00720c */ /* 0x040fe40003f26270 */
[----:B------:R-:W-:Y:S01]  /*1710*/  ISETP.GE.OR P0, PT, R43, UR14, !P0 ;  /* 0x0000000e2b007c0c */ /* 0x000fe2000c706670 */
[----:B------:R-:W3:Y:S01]  /*1720*/  LDCU UR14, c[0x0][0x440] ;  /* 0x00008800ff0e77ac */ /* 0x000ee20008000800 */
[----:B------:R-:W-:-:S02]  /*1730*/  ISETP.GE.OR P2, PT, R45, UR13, !P2 ;  /* 0x0000000d2d007c0c */ /* 0x000fc4000d746670 */
[----:B------:R-:W-:Y:S02]  /*1740*/  ISETP.GE.OR P1, PT, R45, UR13, !P1 ;  /* 0x0000000d2d007c0c */ /* 0x000fe4000cf26670 */
[----:B------:R-:W-:Y:S02]  /*1750*/  PLOP3.LUT P4, PT, P2, P4, PT, 0xf8, 0x8f ;  /* 0x00000000008f781c */ /* 0x000fe40001789f70 */
[----:B------:R-:W-:Y:S01]  /*1760*/  PLOP3.LUT P0, PT, P1, P0, PT, 0xf8, 0x8f ;  /* 0x00000000008f781c */ /* 0x000fe20000f01f70 */
[----:B------:R-:W4:Y:S01]  /*1770*/  @!P3 LDC R47, c[0x0][0x388] ;  /* 0x0000e200ff2fbb82 */ /* 0x000f220000000800 */
[----:B------:R-:W-:Y:S02]  /*1780*/  SHF.R.S32.HI R43, RZ, 0x1f, R30 ;  /* 0x0000001fff2b7819 */ /* 0x000fe4000001141e */
[----:B------:R-:W-:Y:S02]  /*1790*/  IADD3 R30, P2, P1, R30, R44, R217 ;  /* 0x0000002c1e1e7210 */ /* 0x000fe4000795e0d9 */
[----:B------:R-:W-:-:S02]  /*17a0*/  SHF.R.S32.HI R44, RZ, 0x1f, R44 ;  /* 0x0000001fff2c7819 */ /* 0x000fc4000001142c */
[----:B------:R-:W-:Y:S02]  /*17b0*/  LOP3.LUT R202, R202, 0xf0, RZ, 0xc0, !PT ;  /* 0x000000f0caca7812 */ /* 0x000fe400078ec0ff */
[----:B------:R-:W-:Y:S01]  /*17c0*/  IADD3.X R43, PT, PT, R43, R44, R213, P2, P1 ;  /* 0x0000002c2b2b7210 */ /* 0x000fe200017e24d5 */
[----:B---3--:R-:W-:Y:S01]  /*17d0*/  IMAD R53, R9, UR14, RZ ;  /* 0x0000000e09357c24 */ /* 0x008fe2000f8e02ff */
[----:B------:R-:W-:Y:S01]  /*17e0*/  ISETP.NE.U32.AND P2, PT, R10, RZ, PT ;  /* 0x000000ff0a00720c */ /* 0x000fe20003f45070 */
[----:B------:R-:W3:Y:S01]  /*17f0*/  @!P0 LDC R9, c[0x0][0x388] ;  /* 0x0000e200ff098b82 */ /* 0x000ee20000000800 */
[----:B------:R-:W-:Y:S01]  /*1800*/  IADD3 R56, P1, PT, R16, UR6, RZ ;  /* 0x0000000610387c10 */ /* 0x000fe2000ff3e0ff */
[----:B------:R-:W-:Y:S01]  /*1810*/  IMAD R45, R45, UR14, RZ ;  /* 0x0000000e2d2d7c24 */ /* 0x000fe2000f8e02ff */
[----:B-1----:R-:W-:Y:S02]  /*1820*/  SHF.R.S32.HI R16, RZ, 0x1f, R53 ;  /* 0x0000001fff107819 */ /* 0x002fe40000011435 */
[----:B------:R-:W-:-:S02]  /*1830*/  IADD3.X R57, PT, PT, R17, UR7, RZ, P1, !PT ;  /* 0x0000000711397c10 */ /* 0x000fc40008ffe4ff */
[C---:B------:R-:W-:Y:S01]  /*1840*/  IADD3 R18, P1, PT, R53.reuse, R18, RZ ;  /* 0x0000001235127210 */ /* 0x040fe20007f3e0ff */
[----:B------:R-:W1:Y:S04]  /*1850*/  @!P4 LDC R10, c[0x0][0x388] ;  /* 0x0000e200ff0acb82 */ /* 0x000e680000000800 */
[----:B------:R-:W-:Y:S01]  /*1860*/  IMAD.X R15, R16, 0x1, R15, P1 ;  /* 0x00000001100f7824 */ /* 0x000fe200008e060f */
[----:B------:R-:W-:Y:S01]  /*1870*/  IADD3 R20, P1, PT, R53, R20, RZ ;  /* 0x0000001435147210 */ /* 0x000fe20007f3e0ff */
[----:B------:R5:W-:Y:S01]  /*1880*/  LDGSTS.E.LTC128B.128 [R214+0x480], desc[UR46][R56.64], P2 ;  /* 0x0048000038d67fae */ /* 0x000be200091a1a2e */
[----:B--2---:R-:W-:-:S03]  /*1890*/  LEA R17, P2, R18, UR10, 0x1 ;  /* 0x0000000a12117c11 */ /* 0x004fc6000f8408ff */
[----:B------:R-:W-:Y:S01]  /*18a0*/  IMAD.X R19, R16, 0x1, R19, P1 ;  /* 0x0000000110137824 */ /* 0x000fe200008e0613 */
[----:B------:R-:W-:Y:S02]  /*18b0*/  LEA R16, P1, R20, UR10, 0x1 ;  /* 0x0000000a14107c11 */ /* 0x000fe4000f8208ff */
[----:B------:R-:W-:Y:S01]  /*18c0*/  LEA.HI.X R15, R18, UR11, R15, 0x1, P2 ;  /* 0x0000000b120f7c11 */ /* 0x000fe200090f0c0f */
[----:B------:R-:W-:Y:S01]  /*18d0*/  IMAD.MOV.U32 R18, RZ, RZ, RZ ;  /* 0x000000ffff127224 */ /* 0x000fe200078e00ff */
[----:B----4-:R-:W-:Y:S02]  /*18e0*/  @!P3 ISETP.GE.AND P2, PT, R46, R47, PT ;  /* 0x0000002f2e00b20c */ /* 0x010fe40003f46270 */
[----:B------:R-:W-:Y:S02]  /*18f0*/  CS2R R46, SRZ ;  /* 0x00000000002e7805 */ /* 0x000fe4000001ff00 */
[----:B------:R-:W-:Y:S02]  /*1900*/  LEA.HI.X R19, R20, UR11, R19, 0x1, P1 ;  /* 0x0000000b14137c11 */ /* 0x000fe400088f0c13 */
[----:B------:R-:W-:-:S02]  /*1910*/  IADD3 R20, PT, PT, -R49, 0x10, RZ ;  /* 0x0000001031147810 */ /* 0x000fc40007ffe1ff */
[----:B------:R-:W-:Y:S02]  /*1920*/  @!P3 SEL R18, RZ, 0x10, P2 ;  /* 0x00000010ff12b807 */ /* 0x000fe40001000000 */
[----:B---3--:R-:W-:Y:S01]  /*1930*/  @!P0 ISETP.GE.AND P2, PT, R42, R9, PT ;  /* 0x000000092a00820c */ /* 0x008fe20003f46270 */
[----:B------:R-:W-:Y:S01]  /*1940*/  IMAD.MOV.U32 R9, RZ, RZ, RZ ;  /* 0x000000ffff097224 */ /* 0x000fe200078e00ff */
[----:B-1----:R-:W-:Y:S01]  /*1950*/  @!P4 ISETP.GE.AND P1, PT, R13, R10, PT ;  /* 0x0000000a0d00c20c */ /* 0x002fe20003f26270 */
[----:B------:R-:W-:Y:S01]  /*1960*/  IMAD.MOV.U32 R10, RZ, RZ, RZ ;  /* 0x000000ffff0a7224 */ /* 0x000fe200078e00ff */
[----:B------:R-:W-:Y:S02]  /*1970*/  LOP3.LUT R20, R20, 0xf, RZ, 0xc0, !PT ;  /* 0x0000000f14147812 */ /* 0x000fe400078ec0ff */
[----:B------:R-:W-:Y:S02]  /*1980*/  @!P4 SEL R10, RZ, 0x10, P1 ;  /* 0x00000010ff0ac807 */ /* 0x000fe40000800000 */
[----:B------:R-:W-:-:S02]  /*1990*/  IADD3 R13, PT, PT, -R18, 0x10, RZ ;  /* 0x00000010120d7810 */ /* 0x000fc40007ffe1ff */
[----:B------:R-:W-:Y:S02]  /*19a0*/  ISETP.NE.U32.AND P3, PT, R49, RZ, PT ;  /* 0x000000ff3100720c */ /* 0x000fe40003f65070 */
[----:B-----5:R-:W-:Y:S02]  /*19b0*/  CS2R R56, SRZ ;  /* 0x0000000000387805 */ /* 0x020fe4000001ff00 */
[----:B------:R-:W-:Y:S02]  /*19c0*/  IADD3 R44, P1, PT, R20, R17, RZ ;  /* 0x00000011142c7210 */ /* 0x000fe40007f3e0ff */
[----:B------:R-:W-:Y:S02]  /*19d0*/  @!P0 SEL R9, RZ, 0x10, P2 ;  /* 0x00000010ff098807 */ /* 0x000fe40001000000 */
[----:B------:R-:W-:Y:S02]  /*19e0*/  IADD3 R24, P0, PT, R45, R24, RZ ;  /* 0x000000182d187210 */ /* 0x000fe40007f1e0ff */
[----:B------:R-:W-:-:S02]  /*19f0*/  SHF.R.S32.HI R20, RZ, 0x1f, R45 ;  /* 0x0000001fff147819 */ /* 0x000fc4000001142d */
[----:B------:R-:W-:Y:S01]  /*1a00*/  IADD3 R22, P2, PT, R45, R22, RZ ;  /* 0x000000162d167210 */ /* 0x000fe20007f5e0ff */
[----:B------:R-:W-:Y:S01]  /*1a10*/  IMAD.X R45, RZ, RZ, R15, P1 ;  /* 0x000000ffff2d7224 */ /* 0x000fe200008e060f */
[----:B------:R-:W-:Y:S01]  /*1a20*/  LOP3.LUT R13, R13, 0xf, RZ, 0xc0, !PT ;  /* 0x0000000f0d0d7812 */ /* 0x000fe200078ec0ff */
[C---:B------:R-:W-:Y:S01]  /*1a30*/  IMAD.X R23, R20.reuse, 0x1, R23, P0 ;  /* 0x0000000114177824 */ /* 0x040fe200000e0617 */
[----:B------:R-:W-:Y:S01]  /*1a40*/  ISETP.GE.AND P4, PT, R41, RZ, PT ;  /* 0x000000ff2900720c */ /* 0x000fe20003f86270 */
[----:B------:R-:W-:Y:S01]  /*1a50*/  IMAD.X R21, R20, 0x1, R21, P2 ;  /* 0x0000000114157824 */ /* 0x000fe200010e0615 */
[----:B------:R-:W-:Y:S01]  /*1a60*/  IADD3 R16, P0, PT, R13, R16, RZ ;  /* 0x000000100d107210 */ /* 0x000fe20007f1e0ff */
[----:B------:R1:W-:Y:S01]  /*1a70*/  LDGSTS.E.LTC128B.128.ZFILL [R215+0x6000], desc[UR46][R44.64], P3 ;  /* 0x060000002cd77fae */ /* 0x0003e200099e1a2e */
[----:B------:R-:W-:Y:S02]  /*1a80*/  ISETP.GE.AND P1, PT, R12, RZ, PT ;  /* 0x000000ff0c00720c */ /* 0x000fe40003f26270 */
[----:B------:R-:W-:Y:S01]  /*1a90*/  LEA R15, P2, R22, UR10, 0x1 ;  /* 0x0000000a160f7c11 */ /* 0x000fe2000f8408ff */
[----:B------:R-:W-:Y:S01]  /*1aa0*/  IMAD.X R17, RZ, RZ, R19, P0 ;  /* 0x000000ffff117224 */ /* 0x000fe200000e0613 */
[----:B------:R-:W-:-:S02]  /*1ab0*/  IADD3 R13, PT, PT, -R10, 0x10, RZ ;  /* 0x000000100a0d7810 */ /* 0x000fc40007ffe1ff */
[----:B------:R-:W-:Y:S02]  /*1ac0*/  ISETP.GE.OR P1, PT, R41, UR15, !P1 ;  /* 0x0000000f29007c0c */ /* 0x000fe4000cf26670 */
[----:B------:R-:W-:Y:S02]  /*1ad0*/  ISETP.GE.OR P4, PT, R4, UR13, !P4 ;  /* 0x0000000d04007c0c */ /* 0x000fe4000e786670 */
[----:B------:R-:W-:Y:S02]  /*1ae0*/  LEA.HI.X R21, R22, UR11, R21, 0x1, P2 ;  /* 0x0000000b16157c11 */ /* 0x000fe400090f0c15 */
[----:B------:R-:W-:Y:S02]  /*1af0*/  ISETP.NE.U32.AND P0, PT, R10, RZ, PT ;  /* 0x000000ff0a00720c */ /* 0x000fe40003f05070 */
[----:B------:R-:W-:Y:S02]  /*1b00*/  ISETP.NE.U32.AND P3, PT, R18, RZ, PT ;  /* 0x000000ff1200720c */ /* 0x000fe40003f65070 */
[----:B------:R-:W-:-:S02]  /*1b10*/  LEA R10, P2, R24, UR10, 0x1 ;  /* 0x0000000a180a7c11 */ /* 0x000fc4000f8408ff */
[----:B------:R-:W-:Y:S02]  /*1b20*/  LOP3.LUT R18, R13, 0xf, RZ, 0xc0, !PT ;  /* 0x0000000f0d127812 */ /* 0x000fe400078ec0ff */
[----:B------:R-:W-:Y:S02]  /*1b30*/  PLOP3.LUT P1, PT, P4, P1, PT, 0xf8, 0x8f ;  /* 0x00000000008f781c */ /* 0x000fe40002723f70 */
[----:B------:R-:W-:Y:S02]  /*1b40*/  LEA.HI.X R23, R24, UR11, R23, 0x1, P2 ;  /* 0x0000000b18177c11 */ /* 0x000fe400090f0c17 */
[----:B------:R-:W-:Y:S02]  /*1b50*/  IADD3 R18, P2, PT, R18, R15, RZ ;  /* 0x0000000f12127210 */ /* 0x000fe40007f5e0ff */
[C---:B------:R-:W-:Y:S01]  /*1b60*/  IADD3 R13, PT, PT, -R9.reuse, 0x10, RZ ;  /* 0x00000010090d7810 */ /* 0x040fe20007ffe1ff */
[----:B------:R2:W-:Y:S01]  /*1b70*/  LDGSTS.E.LTC128B.128.ZFILL [R215+0x6080], desc[UR46][R16.64], P3 ;  /* 0x0608000010d77fae */ /* 0x0005e200099e1a2e */
[----:B------:R-:W-:Y:S01]  /*1b80*/  ISETP.NE.U32.AND P4, PT, R9, RZ, PT ;  /* 0x000000ff0900720c */ /* 0x000fe20003f85070 */
[----:B------:R-:W-:Y:S01]  /*1b90*/  IMAD.X R19, RZ, RZ, R21, P2 ;  /* 0x000000ffff137224 */ /* 0x000fe200010e0615 */
[----:B------:R-:W-:-:S02]  /*1ba0*/  LOP3.LUT R13, R13, 0xf, RZ, 0xc0, !PT ;  /* 0x0000000f0d0d7812 */ /* 0x000fc400078ec0ff */
[----:B------:R-:W-:Y:S01]  /*1bb0*/  IADD3 R20, P2, PT, R50, UR8, RZ ;  /* 0x0000000832147c10 */ /* 0x000fe2000ff5e0ff */
[----:B------:R-:W3:Y:S01]  /*1bc0*/  @!P1 LDC R9, c[0x0][0x388] ;  /* 0x0000e200ff099b82 */ /* 0x000ee20000000800 */
[----:B------:R4:W-:Y:S01]  /*1bd0*/  LDGSTS.E.LTC128B.128.ZFILL [R214+0x6400], desc[UR46][R18.64], P0 ;  /* 0x0640000012d67fae */ /* 0x0009e200081e1a2e */
[----:B------:R-:W-:Y:S02]  /*1be0*/  LOP3.LUT P0, RZ, R8, 0x10, RZ, 0xc0, !PT ;  /* 0x0000001008ff7812 */ /* 0x000fe4000780c0ff */
[----:B------:R-:W-:Y:S02]  /*1bf0*/  IADD3 R22, P3, PT, R13, R10, RZ ;  /* 0x0000000a0d167210 */ /* 0x000fe40007f7e0ff */
[----:B------:R-:W-:Y:S02]  /*1c00*/  IADD3.X R21, PT, PT, R51, UR9, RZ, P2, !PT ;  /* 0x0000000933157c10 */ /* 0x000fe400097fe4ff */
[----:B------:R-:W-:Y:S02]  /*1c10*/  CS2R R50, SRZ ;  /* 0x0000000000327805 */ /* 0x000fe4000001ff00 */
[----:B------:R-:W-:Y:S01]  /*1c20*/  LOP3.LUT P2, RZ, R6, 0x10, RZ, 0xc0, !PT ;  /* 0x0000001006ff7812 */ /* 0x000fe2000784c0ff */
[----:B------:R-:W-:Y:S01]  /*1c30*/  IMAD.X R23, RZ, RZ, R23, P3 ;  /* 0x000000ffff177224 */ /* 0x000fe200018e0617 */
[----:B------:R-:W-:-:S04]  /*1c40*/  LOP3.LUT P3, RZ, R7, 0x10, RZ, 0xc0, !PT ;  /* 0x0000001007ff7812 */ /* 0x000fc8000786c0ff */
[----:B------:R5:W-:Y:S01]  /*1c50*/  LDGSTS.E.LTC128B.128.ZFILL [R214+0x6480], desc[UR46][R22.64], P4 ;  /* 0x0648000016d67fae */ /* 0x000be2000a1e1a2e */
[----:B-1----:R-:W-:-:S03]  /*1c60*/  IADD3 R44, P4, PT, R20, UR6, RZ ;  /* 0x00000006142c7c10 */ /* 0x002fc6000ff9e0ff */
[----:B------:R-:W0:Y:S01]  /*1c70*/  LDGDEPBAR ;  /* 0x00000000000079af */ /* 0x000e220000000000 */
[----:B------:R-:W-:Y:S02]  /*1c80*/  IADD3.X R45, PT, PT, R21, UR7, RZ, P4, !PT ;  /* 0x00000007152d7c10 */ /* 0x000fe4000a7fe4ff */
[----:B------:R-:W-:Y:S01]  /*1c90*/  ISETP.GE.AND P4, PT, R2, RZ, PT ;  /* 0x000000ff0200720c */ /* 0x000fe20003f86270 */
[----:B------:R-:W-:Y:S01]  /*1ca0*/  LDGSTS.E.LTC128B.128 [R215+0x2000], desc[UR46][R20.64], P0 ;  /* 0x0200000014d77fae */ /* 0x000fe200081a1a2e */
[----:B--2---:R-:W-:Y:S02]  /*1cb0*/  IADD3 R16, P0, PT, R20, UR4, RZ ;  /* 0x0000000414107c10 */ /* 0x004fe4000ff1e0ff */
[----:B------:R-:W-:Y:S01]  /*1cc0*/  ISETP.GE.OR P4, PT, R37, UR15, !P4 ;  /* 0x0000000f25007c0c */ /* 0x000fe2000e786670 */
[----:B------:R1:W-:Y:S01]  /*1cd0*/  LDGSTS.E.LTC128B.128 [R215+0x2080], desc[UR46][R44.64], P3 ;  /* 0x020800002cd77fae */ /* 0x0003e200099a1a2e */
[----:B------:R-:W-:Y:S01]  /*1ce0*/  IADD3.X R17, PT, PT, R21, UR5, RZ, P0, !PT ;  /* 0x0000000515117c10 */ /* 0x000fe200087fe4ff */
[----:B------:R-:W2:Y:S01]  /*1cf0*/  LDCU.64 UR4, c[0x0][0x380] ;  /* 0x00007000ff0477ac */ /* 0x000ea20008000a00 */
[----:B------:R-:W-:Y:S01]  /*1d00*/  LOP3.LUT P0, RZ, R5, 0x10, RZ, 0xc0, !PT ;  /* 0x0000001005ff7812 */ /* 0x000fe2000780c0ff */
[----:B------:R-:W-:Y:S01]  /*1d10*/  IMAD R5, R4, UR14, RZ ;  /* 0x0000000e04057c24 */ /* 0x000fe2000f8e02ff */
[----:B---3--:R-:W-:Y:S01]  /*1d20*/  @!P1 ISETP.GE.AND P3, PT, R12, R9, PT ;  /* 0x000000090c00920c */ /* 0x008fe20003f66270 */
[----:B------:R-:W-:Y:S01]  /*1d30*/  LDGSTS.E.LTC128B.128 [R214+0x2400], desc[UR46][R16.64], P2 ;  /* 0x0240000010d67fae */ /* 0x000fe200091a1a2e */
[----:B------:R-:W-:Y:S01]  /*1d40*/  IADD3 R6, P2, PT, R20, UR35, RZ ;  /* 0x0000002314067c10 */ /* 0x000fe2000ff5e0ff */
[----:B------:R-:W-:Y:S01]  /*1d50*/  IMAD.MOV.U32 R9, RZ, RZ, RZ ;  /* 0x000000ffff097224 */ /* 0x000fe200078e00ff */
[----:B------:R-:W-:Y:S01]  /*1d60*/  @!P1 SEL R9, RZ, 0x10, P3 ;  /* 0x00000010ff099807 */ /* 0x000fe20001800000 */
[----:B----4-:R-:W-:Y:S01]  /*1d70*/  IMAD.MOV.U32 R18, RZ, RZ, RZ ;  /* 0x000000ffff127224 */ /* 0x010fe200078e00ff */
[----:B------:R-:W-:-:S02]  /*1d80*/  IADD3.X R7, PT, PT, R21, UR34, RZ, P2, !PT ;  /* 0x0000002215077c10 */ /* 0x000fc400097fe4ff */
[----:B------:R-:W-:Y:S02]  /*1d90*/  SHF.R.S32.HI R8, RZ, 0x1f, R5 ;  /* 0x0000001fff087819 */ /* 0x000fe40000011405 */
[----:B------:R-:W-:Y:S01]  /*1da0*/  IADD3 R26, P1, PT, R5, R26, RZ ;  /* 0x0000001a051a7210 */ /* 0x000fe20007f3e0ff */
[----:B------:R3:W-:Y:S01]  /*1db0*/  LDGSTS.E.LTC128B.128 [R214+0x2480], desc[UR46][R6.64], P0 ;  /* 0x0248000006d67fae */ /* 0x0007e200081a1a2e */
[----:B------:R-:W-:Y:S02]  /*1dc0*/  ISETP.GE.AND P2, PT, R40, RZ, PT ;  /* 0x000000ff2800720c */ /* 0x000fe40003f46270 */
[----:B-----5:R-:W-:Y:S02]  /*1dd0*/  CS2R R22, SRZ ;  /* 0x0000000000167805 */ /* 0x020fe4000001ff00 */
[----:B------:R-:W-:Y:S01]  /*1de0*/  ISETP.GE.AND P3, PT, R39, RZ, PT ;  /* 0x000000ff2700720c */ /* 0x000fe20003f66270 */
[----:B------:R-:W-:Y:S01]  /*1df0*/  IMAD.X R25, R8, 0x1, R25, P1 ;  /* 0x0000000108197824 */ /* 0x000fe200008e0619 */
[----:B------:R-:W-:-:S02]  /*1e00*/  ISETP.GE.OR P2, PT, R4, UR13, !P2 ;  /* 0x0000000d04007c0c */ /* 0x000fc4000d746670 */
[----:B------:R-:W-:Y:S02]  /*1e10*/  LEA R4, P1, R26, UR10, 0x1 ;  /* 0x0000000a1a047c11 */ /* 0x000fe4000f8208ff */
[----:B------:R-:W-:Y:S02]  /*1e20*/  ISETP.GE.OR P3, PT, R40, UR15, !P3 ;  /* 0x0000000f28007c0c */ /* 0x000fe4000df66670 */
[----:B------:R-:W-:Y:S02]  /*1e30*/  CS2R R40, SRZ ;  /* 0x0000000000287805 */ /* 0x000fe4000001ff00 */
[----:B------:R-:W-:Y:S02]  /*1e40*/  LEA.HI.X R25, R26, UR11, R25, 0x1, P1 ;  /* 0x0000000b1a197c11 */ /* 0x000fe400088f0c19 */
[----:B-1----:R-:W-:Y:S02]  /*1e50*/  CS2R R44, SRZ ;  /* 0x00000000002c7805 */ /* 0x002fe4000001ff00 */
[----:B------:R-:W-:-:S02]  /*1e60*/  IADD3 R28, P0, PT, R5, R28, RZ ;  /* 0x0000001c051c7210 */ /* 0x000fc40007f1e0ff */
[----:B------:R-:W-:Y:S02]  /*1e70*/  ISETP.GE.AND P1, PT, R37, RZ, PT ;  /* 0x000000ff2500720c */ /* 0x000fe40003f26270 */
[----:B------:R-:W-:Y:S01]  /*1e80*/  IADD3 R5, PT, PT, -R9, 0x10, RZ ;  /* 0x0000001009057810 */ /* 0x000fe20007ffe1ff */
[----:B------:R-:W-:Y:S01]  /*1e90*/  IMAD.X R27, R8, 0x1, R27, P0 ;  /* 0x00000001081b7824 */ /* 0x000fe200000e061b */
[----:B------:R-:W-:Y:S02]  /*1ea0*/  PLOP3.LUT P3, PT, P2, P3, PT, 0xf8, 0x8f ;  /* 0x00000000008f781c */ /* 0x000fe40001767f70 */
[----:B------:R-:W-:Y:S02]  /*1eb0*/  ISETP.GE.OR P1, PT, R38, UR13, !P1 ;  /* 0x0000000d26007c0c */ /* 0x000fe4000cf26670 */
[----:B------:R-:W-:Y:S02]  /*1ec0*/  ISETP.GE.AND P0, PT, R34, RZ, PT ;  /* 0x000000ff2200720c */ /* 0x000fe40003f06270 */
[----:B------:R-:W-:-:S02]  /*1ed0*/  ISETP.GE.AND P2, PT, R36, RZ, PT ;  /* 0x000000ff2400720c */ /* 0x000fc40003f46270 */
[----:B---3--:R-:W-:Y:S02]  /*1ee0*/  LOP3.LUT R7, R5, 0xf, RZ, 0xc0, !PT ;  /* 0x0000000f05077812 */ /* 0x008fe400078ec0ff */
[----:B------:R-:W-:Y:S02]  /*1ef0*/  PLOP3.LUT P4, PT, P1, P4, PT, 0xf8, 0x8f ;  /* 0x00000000008f781c */ /* 0x000fe40000f89f70 */
[----:B------:R-:W-:Y:S02]  /*1f00*/  IADD3 R6, P1, PT, R7, R4, RZ ;  /* 0x0000000407067210 */ /* 0x000fe40007f3e0ff */
[----:B------:R-:W-:Y:S01]  /*1f10*/  ISETP.GE.OR P0, PT, R36, UR15, !P0 ;  /* 0x0000000f24007c0c */ /* 0x000fe2000c706670 */
[----:B------:R-:W1:Y:S01]  /*1f20*/  @!P3 LDC R4, c[0x0][0x388] ;  /* 0x0000e200ff04bb82 */ /* 0x000e620000000800 */
[C---:B------:R-:W-:Y:S01]  /*1f30*/  ISETP.GE.OR P2, PT, R38.reuse, UR13, !P2 ;  /* 0x0000000d26007c0c */ /* 0x040fe2000d746670 */
[----:B------:R-:W-:Y:S01]  /*1f40*/  IMAD.X R7, RZ, RZ, R25, P1 ;  /* 0x000000ffff077224 */ /* 0x000fe200008e0619 */
[----:B------:R-:W-:Y:S01]  /*1f50*/  ISETP.NE.U32.AND P1, PT, R9, RZ, PT ;  /* 0x000000ff0900720c */ /* 0x000fe20003f25070 */
[----:B------:R-:W-:Y:S01]  /*1f60*/  IMAD R38, R38, UR14, RZ ;  /* 0x0000000e26267c24 */ /* 0x000fe2000f8e02ff */
[----:B------:R-:W-:-:S02]  /*1f70*/  PLOP3.LUT P0, PT, P2, P0, PT, 0xf8, 0x8f ;  /* 0x00000000008f781c */ /* 0x000fc40001701f70 */
[----:B------:R-:W-:Y:S02]  /*1f80*/  CS2R R36, SRZ ;  /* 0x0000000000247805 */ /* 0x000fe4000001ff00 */
[C---:B------:R-:W-:Y:S01]  /*1f90*/  LEA R8, P2, R28.reuse, UR10, 0x1 ;  /* 0x0000000a1c087c11 */ /* 0x040fe2000f8408ff */
[----:B------:R-:W3:Y:S01]  /*1fa0*/  @!P4 LDC R9, c[0x0][0x388] ;  /* 0x0000e200ff09cb82 */ /* 0x000ee20000000800 */
[----:B------:R-:W-:Y:S02]  /*1fb0*/  SHF.R.S32.HI R10, RZ, 0x1f, R38 ;  /* 0x0000001fff0a7819 */ /* 0x000fe40000011426 */
[----:B------:R-:W-:Y:S02]  /*1fc0*/  CS2R R24, SRZ ;  /* 0x0000000000187805 */ /* 0x000fe4000001ff00 */
[----:B------:R-:W-:Y:S02]  /*1fd0*/  LEA.HI.X R27, R28, UR11, R27, 0x1, P2 ;  /* 0x0000000b1c1b7c11 */ /* 0x000fe400090f0c1b */
[----:B------:R-:W-:Y:S01]  /*1fe0*/  LOP3.LUT R19, R201, 0x4, RZ, 0xc0, !PT ;  /* 0x00000004c9137812 */ /* 0x000fe200078ec0ff */
[----:B------:R4:W-:Y:S01]  /*1ff0*/  LDGSTS.E.LTC128B.128.ZFILL [R215+0x8000], desc[UR46][R6.64], P1 ;  /* 0x0800000006d77fae */ /* 0x0009e200089e1a2e */
[----:B------:R-:W-:Y:S01]  /*2000*/  IADD3 R29, P1, PT, R38, R29, RZ ;  /* 0x0000001d261d7210 */ /* 0x000fe20007f3e0ff */
[----:B------:R-:W5:Y:S02]  /*2010*/  @!P0 LDC R5, c[0x0][0x388] ;  /* 0x0000e200ff058b82 */ /* 0x000f640000000800 */
[----:B------:R-:W-:-:S02]  /*2020*/  IMAD.IADD R15, R19, 0x1, R164 ;  /* 0x00000001130f7824 */ /* 0x000fc400078e02a4 */
[----:B------:R-:W-:Y:S01]  /*2030*/  IMAD.X R12, R10, 0x1, R3, P1 ;  /* 0x000000010a0c7824 */ /* 0x000fe200008e0603 */
[C---:B------:R-:W-:Y:S02]  /*2040*/  LEA R3, P2, R29.reuse, UR10, 0x1 ;  /* 0x0000000a1d037c11 */ /* 0x040fe4000f8408ff */
[----:B------:R-:W-:Y:S02]  /*2050*/  IADD3 R35, P1, PT, R38, R35, RZ ;  /* 0x0000002326237210 */ /* 0x000fe40007f3e0ff */
[----:B------:R-:W-:Y:S02]  /*2060*/  LEA.HI.X R12, R29, UR11, R12, 0x1, P2 ;  /* 0x0000000b1d0c7c11 */ /* 0x000fe400090f0c0c */
[----:B------:R-:W-:Y:S02]  /*2070*/  CS2R R28, SRZ ;  /* 0x00000000001c7805 */ /* 0x000fe4000001ff00 */
[----:B-1----:R-:W-:Y:S01]  /*2080*/  @!P3 ISETP.GE.AND P2, PT, R39, R4, PT ;  /* 0x000000042700b20c */ /* 0x002fe20003f46270 */
[----:B------:R-:W-:Y:S01]  /*2090*/  IMAD.MOV.U32 R4, RZ, RZ, RZ ;  /* 0x000000ffff047224 */ /* 0x000fe200078e00ff */
[----:B------:R-:W-:Y:S01]  /*20a0*/  CS2R R38, SRZ ;  /* 0x0000000000267805 */ /* 0x000fe2000001ff00 */
[----:B------:R-:W-:Y:S01]  /*20b0*/  IMAD.X R52, R10, 0x1, R52, P1 ;  /* 0x000000010a347824 */ /* 0x000fe200008e0634 */
[----:B------:R-:W-:-:S02]  /*20c0*/  @!P3 SEL R4, RZ, 0x10, P2 ;  /* 0x00000010ff04b807 */ /* 0x000fc40001000000 */
[----:B---3--:R-:W-:Y:S01]  /*20d0*/  @!P4 ISETP.GE.AND P1, PT, R2, R9, PT ;  /* 0x000000090200c20c */ /* 0x008fe20003f26270 */
[----:B------:R-:W-:Y:S01]  /*20e0*/  IMAD.MOV.U32 R2, RZ, RZ, RZ ;  /* 0x000000ffff027224 */ /* 0x000fe200078e00ff */
[C---:B------:R-:W-:Y:S02]  /*20f0*/  IADD3 R17, PT, PT, -R4.reuse, 0x10, RZ ;  /* 0x0000001004117810 */ /* 0x040fe40007ffe1ff */
[----:B------:R-:W-:Y:S02]  /*2100*/  ISETP.NE.U32.AND P2, PT, R4, RZ, PT ;  /* 0x000000ff0400720c */ /* 0x000fe40003f45070 */
[----:B------:R-:W-:Y:S02]  /*2110*/  LOP3.LUT R17, R17, 0xf, RZ, 0xc0, !PT ;  /* 0x0000000f11117812 */ /* 0x000fe400078ec0ff */
[----:B-----5:R-:W-:Y:S01]  /*2120*/  @!P0 ISETP.GE.AND P3, PT, R34, R5, PT ;  /* 0x000000052200820c */ /* 0x020fe20003f66270 */
[----:B------:R-:W-:Y:S01]  /*2130*/  IMAD.MOV.U32 R5, RZ, RZ, RZ ;  /* 0x000000ffff057224 */ /* 0x000fe200078e00ff */
[----:B------:R-:W-:-:S02]  /*2140*/  @!P4 SEL R2, RZ, 0x10, P1 ;  /* 0x00000010ff02c807 */ /* 0x000fc40000800000 */
[----:B------:R-:W-:Y:S02]  /*2150*/  @!P0 SEL R5, RZ, 0x10, P3 ;  /* 0x00000010ff058807 */ /* 0x000fe40001800000 */
[----:B------:R-:W-:Y:S02]  /*2160*/  LEA R4, P0, R35, UR10, 0x1 ;  /* 0x0000000a23047c11 */ /* 0x000fe4000f8008ff */
[----:B------:R-:W-:Y:S02]  /*2170*/  IADD3 R16, P3, PT, R17, R8, RZ ;  /* 0x0000000811107210 */ /* 0x000fe40007f7e0ff */
[----:B------:R-:W-:Y:S02]  /*2180*/  LEA.HI.X R52, R35, UR11, R52, 0x1, P0 ;  /* 0x0000000b23347c11 */ /* 0x000fe400080f0c34 */
[----:B------:R-:W-:Y:S02]  /*2190*/  CS2R R34, SRZ ;  /* 0x0000000000227805 */ /* 0x000fe4000001ff00 */
[----:B------:R-:W-:Y:S01]  /*21a0*/  ISETP.GE.AND P4, PT, R33, RZ, PT ;  /* 0x000000ff2100720c */ /* 0x000fe20003f86270 */
[----:B------:R-:W-:Y:S01]  /*21b0*/  IMAD.X R17, RZ, RZ, R27, P3 ;  /* 0x000000ffff117224 */ /* 0x000fe200018e061b */
[----:B------:R-:W-:-:S02]  /*21c0*/  ISETP.GE.AND P0, PT, R31, RZ, PT ;  /* 0x000000ff1f00720c */ /* 0x000fc40003f06270 */
[----:B------:R-:W-:Y:S02]  /*21d0*/  CS2R R26, SRZ ;  /* 0x00000000001a7805 */ /* 0x000fe4000001ff00 */
[----:B------:R-:W-:Y:S02]  /*21e0*/  ISETP.GE.AND P3, PT, R0, RZ, PT ;  /* 0x000000ff0000720c */ /* 0x000fe40003f66270 */
[C---:B--2---:R-:W-:Y:S01]  /*21f0*/  ISETP.GE.OR P4, PT, R32.reuse, UR4, !P4 ;  /* 0x0000000420007c0c */ /* 0x044fe2000e786670 */
[----:B------:R1:W-:Y:S01]  /*2200*/  LDGSTS.E.LTC128B.128.ZFILL [R215+0x8080], desc[UR46][R16.64], P2 ;  /* 0x0808000010d77fae */ /* 0x0003e200091e1a2e */
[C---:B------:R-:W-:Y:S01]  /*2210*/  ISETP.GE.OR P0, PT, R32.reuse, UR4, !P0 ;  /* 0x0000000420007c0c */ /* 0x040fe2000c706670 */
[----:B------:R-:W-:Y:S01]  /*2220*/  IMAD R32, R32, UR14, RZ ;  /* 0x0000000e20207c24 */ /* 0x000fe2000f8e02ff */
[----:B------:R-:W-:Y:S02]  /*2230*/  IADD3 R8, PT, PT, -R2, 0x10, RZ ;  /* 0x0000001002087810 */ /* 0x000fe40007ffe1ff */
[----:B------:R-:W-:-:S02]  /*2240*/  ISETP.GE.OR P3, PT, R31, UR5, !P3 ;  /* 0x000000051f007c0c */ /* 0x000fc4000df66670 */
[----:B------:R-:W-:Y:S02]  /*2250*/  ISETP.GE.AND P1, PT, R48, RZ, PT ;  /* 0x000000ff3000720c */ /* 0x000fe40003f26270 */
[----:B------:R-:W-:Y:S02]  /*2260*/  IADD3 R9, PT, PT, -R5, 0x10, RZ ;  /* 0x0000001005097810 */ /* 0x000fe40007ffe1ff */
[----:B------:R-:W-:Y:S02]  /*2270*/  LOP3.LUT R8, R8, 0xf, RZ, 0xc0, !PT ;  /* 0x0000000f08087812 */ /* 0x000fe400078ec0ff */
[----:B------:R-:W-:Y:S02]  /*2280*/  PLOP3.LUT P2, PT, P0, P3, PT, 0xf8, 0x8f ;  /* 0x00000000008f781c */ /* 0x000fe40000747f70 */
[----:B------:R-:W-:Y:S02]  /*2290*/  ISETP.GE.OR P1, PT, R33, UR5, !P1 ;  /* 0x0000000521007c0c */ /* 0x000fe4000cf26670 */
[----:B----4-:R-:W-:-:S02]  /*22a0*/  SHF.R.S32.HI R6, RZ, 0x1f, R32 ;  /* 0x0000001fff067819 */ /* 0x010fc40000011420 */
[----:B------:R-:W-:Y:S02]  /*22b0*/  IADD3 R30, P0, PT, R32, R30, RZ ;  /* 0x0000001e201e7210 */ /* 0x000fe40007f1e0ff */
[----:B------:R-:W-:Y:S02]  /*22c0*/  LOP3.LUT R9, R9, 0xf, RZ, 0xc0, !PT ;  /* 0x0000000f09097812 */ /* 0x000fe400078ec0ff */
[----:B------:R-:W-:Y:S01]  /*22d0*/  IADD3 R8, P3, PT, R8, R3, RZ ;  /* 0x0000000308087210 */ /* 0x000fe20007f7e0ff */
[----:B------:R-:W-:Y:S01]  /*22e0*/  IMAD.X R3, R6, 0x1, R43, P0 ;  /* 0x0000000106037824 */ /* 0x000fe200000e062b */
[----:B------:R-:W-:Y:S01]  /*22f0*/  R2UR UR4, R11 ;  /* 0x000000000b0472ca */ /* 0x000fe200000e0000 */
[----:B------:R-:W2:Y:S01]  /*2300*/  @!P2 LDC R13, c[0x0][0x388] ;  /* 0x0000e200ff0dab82 */ /* 0x000ea20000000800 */
[----:B------:R-:W-:Y:S02]  /*2310*/  PLOP3.LUT P1, PT, P4, P1, PT, 0xf8, 0x8f ;  /* 0x00000000008f781c */ /* 0x000fe40002723f70 */
[----:B------:R-:W-:-:S02]  /*2320*/  CS2R R42, SRZ ;  /* 0x00000000002a7805 */ /* 0x000fc4000001ff00 */
[----:B-1----:R-:W-:Y:S01]  /*2330*/  IADD3 R16, P0, PT, R9, R4, RZ ;  /* 0x0000000409107210 */ /* 0x002fe20007f1e0ff */
[----:B------:R-:W-:Y:S01]  /*2340*/  IMAD.X R9, RZ, RZ, R12, P3 ;  /* 0x000000ffff097224 */ /* 0x000fe200018e060c */
[----:B------:R-:W-:Y:S01]  /*2350*/  ISETP.NE.U32.AND P4, PT, R2, RZ, PT ;  /* 0x000000ff0200720c */ /* 0x000fe20003f85070 */
[----:B------:R-:W-:Y:S01]  /*2360*/  IMAD.SHL.U32 R2, R222, 0x8, RZ ;  /* 0x00000008de027824 */ /* 0x000fe200078e00ff */
[----:B------:R-:W-:Y:S01]  /*2370*/  ISETP.NE.U32.AND P3, PT, R5, RZ, PT ;  /* 0x000000ff0500720c */ /* 0x000fe20003f65070 */
[----:B------:R-:W-:Y:S01]  /*2380*/  IMAD.X R17, RZ, RZ, R52, P0 ;  /* 0x000000ffff117224 */ /* 0x000fe200000e0634 */
[----:B------:R-:W-:Y:S01]  /*2390*/  IADD3 R55, P0, PT, R32, R55, RZ ;  /* 0x0000003720377210 */ /* 0x000fe20007f1e0ff */
[----:B------:R-:W-:Y:S01]  /*23a0*/  IMAD.SHL.U32 R5, R222, 0x10, RZ ;  /* 0x00000010de057824 */ /* 0x000fe200078e00ff */
[----:B------:R-:W-:Y:S01]  /*23b0*/  CS2R R32, SRZ ;  /* 0x0000000000207805 */ /* 0x000fe2000001ff00 */
[----:B------:R-:W-:Y:S01]  /*23c0*/  USHF.R.S32.HI UR45, URZ, 0x1f, UR4 ;  /* 0x0000001fff2d7899 */ /* 0x000fe20008011404 */
[----:B------:R-:W-:Y:S01]  /*23d0*/  VIADD R12, R144, 0x2 ;  /* 0x00000002900c7836 */ /* 0x000fe20000000000 */
[----:B------:R-:W1:Y:S01]  /*23e0*/  @!P1 LDC R7, c[0x0][0x388] ;  /* 0x0000e200ff079b82 */ /* 0x000e620000000800 */
[----:B------:R-:W-:Y:S01]  /*23f0*/  IMAD.X R14, R6, 0x1, R14, P0 ;  /* 0x00000001060e7824 */ /* 0x000fe200000e060e */
[----:B------:R-:W-:Y:S01]  /*2400*/  ULEA.HI UR45, UR45, UR4, URZ, 0x2 ;  /* 0x000000042d2d7291 */ /* 0x000fe2000f8f10ff */
[C---:B------:R-:W-:Y:S01]  /*2410*/  LEA R4, P0, R30.reuse, UR10, 0x1 ;  /* 0x0000000a1e047c11 */ /* 0x040fe2000f8008ff */
[----:B------:R-:W-:Y:S01]  /*2420*/  LDGSTS.E.LTC128B.128.ZFILL [R214+0x8400], desc[UR46][R8.64], P4 ;  /* 0x0840000008d67fae */ /* 0x000fe2000a1e1a2e */
[----:B------:R-:W-:Y:S01]  /*2430*/  LOP3.LUT P4, RZ, R5, 0x10, RZ, 0xc0, !PT ;  /* 0x0000001005ff7812 */ /* 0x000fe2000788c0ff */
[----:B------:R-:W-:Y:S01]  /*2440*/  ULOP3.LUT UR5, UR45, 0xfffc, URZ, 0xc0, !UPT ;  /* 0x0000fffc2d057892 */ /* 0x000fe2000f8ec0ff */
[----:B------:R-:W-:Y:S01]  /*2450*/  LEA.HI.X R3, R30, UR11, R3, 0x1, P0 ;  /* 0x0000000b1e037c11 */ /* 0x000fe200080f0c03 */
[----:B------:R3:W-:Y:S01]  /*2460*/  LDGSTS.E.LTC128B.128.ZFILL [R214+0x8480], desc[UR46][R16.64], P3 ;  /* 0x0848000010d67fae */ /* 0x0007e200099e1a2e */
[----:B------:R-:W-:Y:S01]  /*2470*/  IADD3 R218, P0, PT, R20, UR8, RZ ;  /* 0x0000000814da7c10 */ /* 0x000fe2000ff1e0ff */
[----:B------:R-:W-:Y:S01]  /*2480*/  UIADD3 UR4, UPT, UPT, UR4, -UR5, URZ ;  /* 0x8000000504047290 */ /* 0x000fe2000fffe0ff */
[----:B------:R-:W-:Y:S01]  /*2490*/  LOP3.LUT R144, R144, R203, RZ, 0x3c, !PT ;  /* 0x000000cb90907212 */ /* 0x000fe200078e3cff */
[----:B------:R-:W0:Y:S01]  /*24a0*/  LDGDEPBAR ;  /* 0x00000000000079af */ /* 0x000e220000000000 */
[----:B------:R-:W-:Y:S01]  /*24b0*/  IADD3.X R219, PT, PT, R21, UR9, RZ, P0, !PT ;  /* 0x0000000915db7c10 */ /* 0x000fe200087fe4ff */
[----:B------:R-:W-:Y:S01]  /*24c0*/  ULOP3.LUT UR8, UR4, 0x80, URZ, 0xc0, !UPT ;  /* 0x0000008004087892 */ /* 0x000fe2000f8ec0ff */
[C---:B------:R-:W-:Y:S01]  /*24d0*/  LEA R6, P0, R55.reuse, UR10, 0x1 ;  /* 0x0000000a37067c11 */ /* 0x040fe2000f8008ff */
[----:B------:R-:W-:Y:S01]  /*24e0*/  USHF.R.S32.HI UR45, URZ, 0x2, UR45 ;  /* 0x00000002ff2d7899 */ /* 0x000fe2000801142d */
[----:B------:R-:W-:Y:S01]  /*24f0*/  IADD3 R136, PT, PT, R202, R144, R19 ;  /* 0x00000090ca887210 */ /* 0x000fe20007ffe013 */
[----:B------:R-:W-:Y:S01]  /*2500*/  ULEA.HI UR8, UR8, UR4, URZ, 0x19 ;  /* 0x0000000408087291 */ /* 0x000fe2000f8fc8ff */
[----:B------:R-:W-:Y:S01]  /*2510*/  LEA.HI.X R5, R55, UR11, R14, 0x1, P0 ;  /* 0x0000000b37057c11 */ /* 0x000fe200080f0c0e */
[----:B------:R-:W-:Y:S01]  /*2520*/  UIADD3 UR9, UPT, UPT, UR22, 0x6000, URZ ;  /* 0x0000600016097890 */ /* 0x000fe2000fffe0ff */
[----:B------:R-:W-:Y:S01]  /*2530*/  LOP3.LUT P0, RZ, R2, 0x10, RZ, 0xc0, !PT ;  /* 0x0000001002ff7812 */ /* 0x000fe2000780c0ff */
[----:B------:R-:W-:Y:S01]  /*2540*/  UPRMT UR43, UR8, 0x8880, URZ ;  /* 0x00008880082b7896 */ /* 0x000fe200080000ff */
[----:B------:R-:W-:Y:S01]  /*2550*/  LOP3.LUT R2, R204, 0x1, RZ, 0xc0, !PT ;  /* 0x00000001cc027812 */ /* 0x000fe200078ec0ff */
[----:B------:R-:W-:Y:S01]  /*2560*/  ULOP3.LUT UR8, UR8, 0xfffe, URZ, 0xc0, !UPT ;  /* 0x0000fffe08087892 */ /* 0x000fe2000f8ec0ff */
[----:B-1----:R-:W-:Y:S01]  /*2570*/  @!P1 ISETP.GE.AND P3, PT, R48, R7, PT ;  /* 0x000000073000920c */ /* 0x002fe20003f66270 */
[----:B------:R-:W-:Y:S01]  /*2580*/  IMAD.MOV.U32 R7, RZ, RZ, RZ ;  /* 0x000000ffff077224 */ /* 0x000fe200078e00ff */
[----:B------:R-:W-:Y:S01]  /*2590*/  LOP3.LUT R10, R203, 0x2, R2, 0x1e, !PT ;  /* 0x00000002cb0a7812 */ /* 0x000fe200078e1e02 */
[----:B------:R-:W-:Y:S01]  /*25a0*/  UIADD3 UR8, UPT, UPT, URZ, -UR8, URZ ;  /* 0x80000008ff087290 */ /* 0x000fe2000fffe0ff */
[----:B------:R-:W-:Y:S01]  /*25b0*/  @!P1 SEL R7, RZ, 0x10, P3 ;  /* 0x00000010ff079807 */ /* 0x000fe20001800000 */
[----:B------:R-:W-:Y:S01]  /*25c0*/  USHF.R.S32.HI UR43, URZ, 0x1, UR43 ;  /* 0x00000001ff2b7899 */ /* 0x000fe2000801142b */
[----:B--2---:R-:W-:Y:S01]  /*25d0*/  @!P2 ISETP.GE.AND P1, PT, R0, R13, PT ;  /* 0x0000000d0000a20c */ /* 0x004fe20003f26270 */
[----:B------:R-:W-:Y:S01]  /*25e0*/  UPRMT UR8, UR8, 0x7710, URZ ;  /* 0x0000771008087896 */ /* 0x000fe200080000ff */
[----:B------:R-:W-:Y:S01]  /*25f0*/  SHF.R.U32.HI R0, RZ, 0x1, R201 ;  /* 0x00000001ff007819 */ /* 0x000fe200000116c9 */
[----:B------:R-:W-:Y:S01]  /*2600*/  IMAD.IADD R11, R19, 0x1, R10 ;  /* 0x00000001130b7824 */ /* 0x000fe200078e020a */
[----:B------:R-:W-:Y:S01]  /*2610*/  LOP3.LUT R13, R201, 0x4, RZ, 0xc, !PT ;  /* 0x00000004c90d7812 */ /* 0x000fe200078e0cff */
[----:B------:R-:W-:-:S04]  /*2620*/  DEPBAR.LE SB0, 0x1 ;  /* 0x000080400000791a */ /* 0x000fc80000000000 */
[----:B------:R-:W-:Y:S01]  /*2630*/  LOP3.LUT R0, R0, 0x8, RZ, 0xc0, !PT ;  /* 0x0000000800007812 */ /* 0x000fe200078ec0ff */
[----:B------:R-:W-:Y:S01]  /*2640*/  UIADD3 UR8, UPT, UPT, UR4, UR8, URZ ;  /* 0x0000000804087290 */ /* 0x000fe2000fffe0ff */
[----:B---3--:R-:W-:Y:S01]  /*2650*/  LOP3.LUT R17, R12, R203, RZ, 0x3c, !PT ;  /* 0x000000cb0c117212 */ /* 0x008fe200078e3cff */
[----:B------:R-:W-:Y:S01]  /*2660*/  IMAD.IADD R9, R10, 0x1, R13 ;  /* 0x000000010a097824 */ /* 0x000fe200078e020d */
[----:B------:R-:W-:Y:S01]  /*2670*/  LOP3.LUT R0, R0, 0x7, R201, 0xf8, !PT ;  /* 0x0000000700007812 */ /* 0x000fe200078ef8c9 */
[----:B------:R-:W-:Y:S01]  /*2680*/  UPRMT UR5, UR8, 0x8880, URZ ;  /* 0x0000888008057896 */ /* 0x000fe200080000ff */
[C-C-:B------:R-:W-:Y:S01]  /*2690*/  IADD3 R144, PT, PT, R202.reuse, R144, R13.reuse ;  /* 0x00000090ca907210 */ /* 0x140fe20007ffe00d */
[----:B------:R-:W-:Y:S01]  /*26a0*/  USHF.L.U32 UR4, UR45, 0xd, URZ ;  /* 0x0000000d2d047899 */ /* 0x000fe200080006ff */
[-CC-:B------:R-:W-:Y:S01]  /*26b0*/  IADD3 R148, PT, PT, R202, R17.reuse, R13.reuse ;  /* 0x00000011ca947210 */ /* 0x180fe20007ffe00d */
[----:B------:R-:W-:Y:S01]  /*26c0*/  IMAD.IADD R13, R164, 0x1, R13 ;  /* 0x00000001a40d7824 */ /* 0x000fe200078e020d */
[----:B------:R-:W-:Y:S01]  /*26d0*/  UPRMT UR43, UR43, 0x9910, URZ ;  /* 0x000099102b2b7896 */ /* 0x000fe200080000ff */
[----:B------:R-:W-:Y:S01]  /*26e0*/  IMAD R132, R0, 0x10, R15 ;  /* 0x0000001000847824 */ /* 0x000fe200078e020f */
[----:B------:R-:W-:Y:S01]  /*26f0*/  IADD3 R140, PT, PT, R202, R17, R19 ;  /* 0x00000011ca8c7210 */ /* 0x000fe20007ffe013 */
[C---:B------:R-:W-:Y:S01]  /*2700*/  IMAD R156, R0.reuse, 0x10, R13 ;  /* 0x00000010009c7824 */ /* 0x040fe200078e020d */
[----:B------:R-:W-:Y:S01]  /*2710*/  ULEA UR5, UR5, UR4, 0x7 ;  /* 0x0000000405057291 */ /* 0x000fe2000f8e38ff */
[C---:B------:R-:W-:Y:S01]  /*2720*/  IMAD R152, R0.reuse, 0x10, R11 ;  /* 0x0000001000987824 */ /* 0x040fe200078e020b */
[----:B------:R-:W-:Y:S01]  /*2730*/  ULEA UR4, UR43, UR4, 0x7 ;  /* 0x000000042b047291 */ /* 0x000fe2000f8e38ff */
[----:B------:R-:W-:Y:S01]  /*2740*/  IMAD R160, R0, 0x10, R9 ;  /* 0x0000001000a07824 */ /* 0x000fe200078e0209 */
[----:B------:R-:W-:Y:S01]  /*2750*/  LEA R132, R132, UR22, 0x4 ;  /* 0x0000001684847c11 */ /* 0x000fe2000f8e20ff */
[----:B------:R-:W-:Y:S01]  /*2760*/  BAR.SYNC.DEFER_BLOCKING 0x0 ;  /* 0x0000000000007b1d */ /* 0x000fe20000010000 */
[----:B------:R-:W-:Y:S01]  /*2770*/  LEA R156, R156, UR22, 0x4 ;  /* 0x000000169c9c7c11 */ /* 0x000fe2000f8e20ff */
[----:B------:R-:W-:Y:S01]  /*2780*/  IMAD.MOV.U32 R8, RZ, RZ, RZ ;  /* 0x000000ffff087224 */ /* 0x000fe200078e00ff */
[----:B------:R-:W-:Y:S01]  /*2790*/  LEA R136, R136, UR9, 0x4 ;  /* 0x0000000988887c11 */ /* 0x000fe2000f8e20ff */
[----:B------:R-:W-:Y:S01]  /*27a0*/  ULOP3.LUT UR44, UR8, 0xffff, URZ, 0xc0, !UPT ;  /* 0x0000ffff082c7892 */ /* 0x000fe2000f8ec0ff */
[----:B------:R-:W-:-:S02]  /*27b0*/  LEA R144, R144, UR9, 0x4 ;  /* 0x0000000990907c11 */ /* 0x000fc4000f8e20ff */
[----:B------:R-:W-:Y:S02]  /*27c0*/  CS2R R30, SRZ ;  /* 0x00000000001e7805 */ /* 0x000fe4000001ff00 */
[----:B------:R-:W-:Y:S02]  /*27d0*/  LEA R152, R152, UR22, 0x4 ;  /* 0x0000001698987c11 */ /* 0x000fe4000f8e20ff */
[----:B------:R-:W-:Y:S02]  /*27e0*/  CS2R R48, SRZ ;  /* 0x0000000000307805 */ /* 0x000fe4000001ff00 */
[----:B------:R-:W-:Y:S02]  /*27f0*/  LEA R160, R160, UR22, 0x4 ;  /* 0x00000016a0a07c11 */ /* 0x000fe4000f8e20ff */
[----:B------:R-:W-:Y:S02]  /*2800*/  CS2R R20, SRZ ;  /* 0x0000000000147805 */ /* 0x000fe4000001ff00 */
[----:B------:R-:W-:-:S02]  /*2810*/  LEA R140, R140, UR9, 0x4 ;  /* 0x000000098c8c7c11 */ /* 0x000fc4000f8e20ff */
[----:B------:R-:W-:Y:S02]  /*2820*/  CS2R R54, SRZ ;  /* 0x0000000000367805 */ /* 0x000fe4000001ff00 */
[----:B------:R-:W-:Y:S02]  /*2830*/  LEA R148, R148, UR9, 0x4 ;  /* 0x0000000994947c11 */ /* 0x000fe4000f8e20ff */
[----:B------:R-:W-:Y:S02]  /*2840*/  CS2R R52, SRZ ;  /* 0x0000000000347805 */ /* 0x000fe4000001ff00 */
[----:B------:R-:W-:Y:S01]  /*2850*/  IADD3 R9, PT, PT, -R7, 0x10, RZ ;  /* 0x0000001007097810 */ /* 0x000fe20007ffe1ff */
[----:B------:R-:W-:Y:S01]  /*2860*/  IMAD.MOV.U32 R19, RZ, RZ, RZ ;  /* 0x000000ffff137224 */ /* 0x000fe200078e00ff */
[----:B------:R-:W-:Y:S02]  /*2870*/  @!P2 SEL R8, RZ, 0x10, P1 ;  /* 0x00000010ff08a807 */ /* 0x000fe40000800000 */
[----:B------:R-:W-:-:S02]  /*2880*/  CS2R R16, SRZ ;  /* 0x0000000000107805 */ /* 0x000fc4000001ff00 */
[----:B------:R-:W-:Y:S02]  /*2890*/  LOP3.LUT R9, R9, 0xf, RZ, 0xc0, !PT ;  /* 0x0000000f09097812 */ /* 0x000fe400078ec0ff */
[----:B------:R-:W-:Y:S02]  /*28a0*/  CS2R R14, SRZ ;  /* 0x00000000000e7805 */ /* 0x000fe4000001ff00 */
[----:B------:R-:W-:Y:S01]  /*28b0*/  IADD3 R10, P2, PT, R218, UR6, RZ ;  /* 0x00000006da0a7c10 */ /* 0x000fe2000ff5e0ff */
[----:B------:R-:W-:Y:S01]  /*28c0*/  UIADD3 UR6, UPT, UPT, UR41, -0x1, URZ ;  /* 0xffffffff29067890 */ /* 0x000fe2000fffe0ff */
[----:B------:R-:W-:Y:S01]  /*28d0*/  IADD3 R12, P1, PT, R9, R4, RZ ;  /* 0x00000004090c7210 */ /* 0x000fe20007f3e0ff */
[----:B------:R-:W1:Y:S01]  /*28e0*/  LDSM.16.MT88.4 R132, [R132+UR5] ;  /* 0x000000058484783b */ /* 0x000e620008004200 */
[----:B------:R-:W-:Y:S01]  /*28f0*/  ISETP.NE.U32.AND P3, PT, R8, RZ, PT ;  /* 0x000000ff0800720c */ /* 0x000fe20003f65070 */
[----:B------:R-:W-:Y:S01]  /*2900*/  UISETP.GE.AND UP0, UPT, UR6, URZ, UPT ;  /* 0x000000ff0600728c */ /* 0x000fe2000bf06270 */
[----:B------:R-:W-:Y:S01]  /*2910*/  IADD3.X R11, PT, PT, R219, UR7, RZ, P2, !PT ;  /* 0x00000007db0b7c10 */ /* 0x000fe200097fe4ff */
[----:B------:R-:W2:Y:S01]  /*2920*/  LDSM.16.MT88.4 R152, [R152+UR5] ;  /* 0x000000059898783b */ /* 0x000ea20008004200 */
[----:B------:R-:W-:Y:S01]  /*2930*/  IMAD.X R13, RZ, RZ, R3, P1 ;  /* 0x000000ffff0d7224 */ /* 0x000fe200008e0603 */
[----:B------:R-:W-:-:S02]  /*2940*/  UPRMT UR44, UR44, 0x8880, URZ ;  /* 0x000088802c2c7896 */ /* 0x000fc400080000ff */
[----:B------:R-:W3:Y:S04]  /*2950*/  LDSM.16.MT88.4 R156, [R156+UR5] ;  /* 0x000000059c9c783b */ /* 0x000ee80008004200 */
[----:B------:R-:W4:Y:S04]  /*2960*/  LDSM.16.MT88.4 R160, [R160+UR5] ;  /* 0x00000005a0a0783b */ /* 0x000f280008004200 */
[----:B------:R-:W1:Y:S04]  /*2970*/  LDSM.16.MT88.4 R136, [R136+UR4] ;  /* 0x000000048888783b */ /* 0x000e680008004200 */
[----:B------:R-:W1:Y:S04]  /*2980*/  LDSM.16.MT88.4 R140, [R140+UR4] ;  /* 0x000000048c8c783b */ /* 0x000e680008004200 */
[----:B------:R-:W1:Y:S04]  /*2990*/  LDSM.16.MT88.4 R144, [R144+UR4] ;  /* 0x000000049090783b */ /* 0x000e680008004200 */
[----:B------:R-:W1:Y:S04]  /*29a0*/  LDSM.16.MT88.4 R148, [R148+UR4] ;  /* 0x000000049494783b */ /* 0x000e680008004200 */
[----:B------:R-:W-:Y:S01]  /*29b0*/  @!PT LDS RZ, [RZ] ;  /* 0x00000000fffff984 */ /* 0x000fe20000000800 */
[----:B------:R-:W-:Y:S01]  /*29c0*/  @!PT LDS RZ, [RZ] ;  /* 0x00000000fffff984 */ /* 0x000fe20000000800 */
[----:B------:R-:W-:Y:S01]  /*29d0*/  @!PT LDS RZ, [RZ] ;  /* 0x00000000fffff984 */ /* 0x000fe20000000800 */
[----:B------:R-:W-:Y:S01]  /*29e0*/  LDGSTS.E.LTC128B.128 [R215+0x4000], desc[UR46][R218.64], P4 ;  /* 0x04000000dad77fae */ /* 0x000fe2000a1a1a2e */
[----:B------:R-:W-:-:S02]  /*29f0*/  ISETP.NE.U32.AND P4, PT, R7, RZ, PT ;  /* 0x000000ff0700720c */ /* 0x000fc40003f85070 */
[----:B------:R-:W-:Y:S01]  /*2a00*/  IADD3 R7, PT, PT, -R8, 0x10, RZ ;  /* 0x0000001008077810 */ /* 0x000fe20007ffe1ff */
[----:B------:R5:W-:Y:S01]  /*2a10*/  LDGSTS.E.LTC128B.128 [R215+0x4080], desc[UR46][R10.64], P0 ;  /* 0x040800000ad77fae */ /* 0x000be200081a1a2e */
[----:B------:R-:W-:Y:S02]  /*2a20*/  CS2R R8, SRZ ;  /* 0x0000000000087805 */ /* 0x000fe4000001ff00 */
[----:B------:R-:W-:-:S04]  /*2a30*/  LOP3.LUT R7, R7, 0xf, RZ, 0xc0, !PT ;  /* 0x0000000f07077812 */ /* 0x000fc800078ec0ff */
[----:B------:R-:W-:-:S03]  /*2a40*/  IADD3 R6, P1, PT, R7, R6, RZ ;  /* 0x0000000607067210 */ /* 0x000fc60007f3e0ff */
[----:B------:R2:W-:Y:S02]  /*2a50*/  LDGSTS.E.LTC128B.128.ZFILL [R215+0xa000], desc[UR46][R12.64], P4 ;  /* 0x0a0000000cd77fae */ /* 0x0005e4000a1e1a2e */
[----:B------:R-:W-:Y:S01]  /*2a60*/  IMAD.X R7, RZ, RZ, R5, P1 ;  /* 0x000000ffff077224 */ /* 0x000fe200008e0605 */
[----:B------:R-:W-:-:S04]  /*2a70*/  CS2R R4, SRZ ;  /* 0x0000000000047805 */ /* 0x000fc8000001ff00 */
[----:B------:R3:W-:Y:S01]  /*2a80*/  LDGSTS.E.LTC128B.128.ZFILL [R215+0xa080], desc[UR46][R6.64], P3 ;  /* 0x0a08000006d77fae */ /* 0x0007e200099e1a2e */
[----:B-----5:R-:W-:Y:S02]  /*2a90*/  IMAD.MOV.U32 R11, RZ, RZ, RZ ;  /* 0x000000ffff0b7224 */ /* 0x020fe400078e00ff */
[----:B------:R-:W-:Y:S01]  /*2aa0*/  IMAD.MOV.U32 R10, RZ, RZ, RZ ;  /* 0x000000ffff0a7224 */ /* 0x000fe200078e00ff */
[----:B--2---:R-:W-:Y:S02]  /*2ab0*/  CS2R R12, SRZ ;  /* 0x00000000000c7805 */ /* 0x004fe4000001ff00 */
[----:B---3--:R-:W-:Y:S01]  /*2ac0*/  CS2R R6, SRZ ;  /* 0x0000000000067805 */ /* 0x008fe2000001ff00 */
[----:B-1--4-:R-:W-:Y:S06]  /*2ad0*/  BRA.U !UP0, `(.L_x_42) ;  /* 0x0000001908c87547 */ /* 0x012fec000b800000 */
[C-C-:B------:R-:W-:Y:S01]  /*2ae0*/  LOP3.LUT R103, R164.reuse, 0x4, R201.reuse, 0xf8, !PT ;  /* 0x00000004a4677812 */ /* 0x140fe200078ef8c9 */
[----:B------:R-:W1:Y:S01]  /*2af0*/  S2UR UR22, SR_CgaCtaId ;  /* 0x00000000001679c3 */ /* 0x000e620000008800 */
[--C-:B------:R-:W-:Y:S01]  /*2b00*/  LOP3.LUT R3, R164, 0x4, R201.reuse, 0xf4, !PT ;  /* 0x00000004a4037812 */ /* 0x100fe200078ef4c9 */
[----:B------:R-:W-:Y:S01]  /*2b10*/  IMAD.SHL.U32 R0, R0, 0x10, RZ ;  /* 0x0000001000007824 */ /* 0x000fe200078e00ff */
[----:B------:R-:W-:Y:S01]  /*2b20*/  LOP3.LUT R164, R201, 0x1f, RZ, 0xc0, !PT ;  /* 0x0000001fc9a47812 */ /* 0x000fe200078ec0ff */
[----:B------:R-:W-:Y:S01]  /*2b30*/  ULEA UR30, UR30, UR12, 0x18 ;  /* 0x0000000c1e1e7291 */ /* 0x000fe2000f8ec0ff */
[----:B------:R-:W-:Y:S01]  /*2b40*/  LOP3.LUT R2, R203, 0x2, R2, 0x1e, !PT ;  /* 0x00000002cb027812 */ /* 0x000fe200078e1e02 */
[----:B------:R-:W-:Y:S01]  /*2b50*/  IMAD.MOV.U32 R220, RZ, RZ, R218 ;  /* 0x000000ffffdc7224 */ /* 0x000fe200078e00da */
[----:B------:R-:W-:Y:S01]  /*2b60*/  SHF.R.U32.HI R164, RZ, 0x4, R164 ;  /* 0x00000004ffa47819 */ /* 0x000fe200000116a4 */
[----:B------:R-:W-:Y:S01]  /*2b70*/  UIADD3 UR29, UPT, UPT, UR30, 0x6000, URZ ;  /* 0x000060001e1d7890 */ /* 0x000fe2000fffe0ff */
[C-C-:B------:R-:W-:Y:S01]  /*2b80*/  LOP3.LUT R199, R2.reuse, 0x4, R201.reuse, 0xf8, !PT ;  /* 0x0000000402c77812 */ /* 0x140fe200078ef8c9 */
[----:B------:R-:W-:Y:S01]  /*2b90*/  UMOV UR31, 0x400 ;  /* 0x00000400001f7882 */ /* 0x000fe20000000000 */
[--C-:B------:R-:W-:Y:S01]  /*2ba0*/  LOP3.LUT R197, R2, 0x4, R201.reuse, 0xf4, !PT ;  /* 0x0000000402c57812 */ /* 0x100fe200078ef4c9 */
[----:B------:R-:W-:Y:S01]  /*2bb0*/  VIADD R2, R164, 0x2 ;  /* 0x00000002a4027836 */ /* 0x000fe20000000000 */
[C---:B------:R-:W-:Y:S01]  /*2bc0*/  LOP3.LUT R200, R0.reuse, R103, RZ, 0xfc, !PT ;  /* 0x0000006700c87212 */ /* 0x040fe200078efcff */
[----:B------:R-:W-:Y:S01]  /*2bd0*/  UIADD3 UR41, UPT, UPT, UR41, -0x2, URZ ;  /* 0xfffffffe29297890 */ /* 0x000fe2000fffe0ff */
[C---:B------:R-:W-:Y:S01]  /*2be0*/  LOP3.LUT R198, R0.reuse, R3, RZ, 0xfc, !PT ;  /* 0x0000000300c67212 */ /* 0x040fe200078efcff */
[----:B------:R-:W-:Y:S01]  /*2bf0*/  USHF.L.U32 UR42, UR42, 0x5, URZ ;  /* 0x000000052a2a7899 */ /* 0x000fe200080006ff */
[C---:B------:R-:W-:Y:S01]  /*2c00*/  LOP3.LUT R199, R0.reuse, R199, RZ, 0xfc, !PT ;  /* 0x000000c700c77212 */ /* 0x040fe200078efcff */
[----:B------:R-:W-:Y:S01]  /*2c10*/  UMOV UR40, 0x2 ;  /* 0x0000000200287882 */ /* 0x000fe20000000000 */
[----:B------:R-:W-:Y:S01]  /*2c20*/  LOP3.LUT R197, R0, R197, RZ, 0xfc, !PT ;  /* 0x000000c500c57212 */ /* 0x000fe200078efcff */
[----:B------:R-:W-:Y:S01]  /*2c30*/  IMAD.SHL.U32 R0, R201, 0x10, RZ ;  /* 0x00000010c9007824 */ /* 0x000fe200078e00ff */
[-C--:B------:R-:W-:Y:S01]  /*2c40*/  LOP3.LUT R164, R164, R203.reuse, RZ, 0x3c, !PT ;  /* 0x000000cba4a47212 */ /* 0x080fe200078e3cff */
[----:B------:R-:W-:Y:S01]  /*2c50*/  UMOV UR39, URZ ;  /* 0x000000ff00277c82 */ /* 0x000fe20008000000 */
[----:B------:R-:W-:Y:S01]  /*2c60*/  LOP3.LUT R2, R2, R203, RZ, 0x3c, !PT ;  /* 0x000000cb02027212 */ /* 0x000fe200078e3cff */
[----:B------:R-:W-:Y:S01]  /*2c70*/  UMOV UR38, 0x4000 ;  /* 0x0000400000267882 */ /* 0x000fe20000000000 */
[----:B------:R-:W-:Y:S01]  /*2c80*/  LOP3.LUT R0, R0, 0xf0, RZ, 0xc0, !PT ;  /* 0x000000f000007812 */ /* 0x000fe200078ec0ff */
[----:B------:R-:W2:Y:S01]  /*2c90*/  LDCU UR23, c[0x0][0x384] ;  /* 0x00007080ff1777ac */ /* 0x000ea20008000800 */
[----:B------:R-:W-:-:S02]  /*2ca0*/  LOP3.LUT R167, R164, 0x4, R201, 0xf8, !PT ;  /* 0x00000004a4a77812 */ /* 0x000fc400078ef8c9 */
[--C-:B------:R-:W-:Y:S01]  /*2cb0*/  LOP3.LUT R165, R164, 0x4, R201.reuse, 0xf4, !PT ;  /* 0x00000004a4a57812 */ /* 0x100fe200078ef4c9 */
[----:B------:R-:W3:Y:S01]  /*2cc0*/  LDCU UR27, c[0x0][0x3b0] ;  /* 0x00007600ff1b77ac */ /* 0x000ee20008000800 */
[C-C-:B------:R-:W-:Y:S02]  /*2cd0*/  LOP3.LUT R3, R2.reuse, 0x4, R201.reuse, 0xf8, !PT ;  /* 0x0000000402037812 */ /* 0x140fe400078ef8c9 */
[----:B------:R-:W-:Y:S01]  /*2ce0*/  LOP3.LUT R103, R2, 0x4, R201, 0xf4, !PT ;  /* 0x0000000402677812 */ /* 0x000fe200078ef4c9 */
[----:B------:R-:W4:Y:S01]  /*2cf0*/  LDCU UR28, c[0x0][0x3ac] ;  /* 0x00007580ff1c77ac */ /* 0x000f220008000800 */
[C---:B------:R-:W-:Y:S02]  /*2d00*/  LOP3.LUT R196, R0.reuse, R167, RZ, 0xfc, !PT ;  /* 0x000000a700c47212 */ /* 0x040fe400078efcff */
[C---:B------:R-:W-:Y:S01]  /*2d10*/  LOP3.LUT R2, R0.reuse, R165, RZ, 0xfc, !PT ;  /* 0x000000a500027212 */ /* 0x040fe200078efcff */
[----:B------:R-:W1:Y:S01]  /*2d20*/  LDCU UR26, c[0x0][0x380] ;  /* 0x00007000ff1a77ac */ /* 0x000e620008000800 */
[----:B------:R-:W-:-:S02]  /*2d30*/  LOP3.LUT R3, R0, R3, RZ, 0xfc, !PT ;  /* 0x0000000300037212 */ /* 0x000fc400078efcff */
[----:B------:R-:W-:Y:S01]  /*2d40*/  LOP3.LUT R0, R0, R103, RZ, 0xfc, !PT ;  /* 0x0000006700007212 */ /* 0x000fe200078efcff */
[----:B------:R-:W-:Y:S01]  /*2d50*/  IMAD.MOV.U32 R103, RZ, RZ, RZ ;  /* 0x000000ffff677224 */ /* 0x000fe200078e00ff */
[----:B------:R-:W-:Y:S01]  /*2d60*/  LEA R200, R200, UR30, 0x4 ;  /* 0x0000001ec8c87c11 */ /* 0x000fe2000f8e20ff */
[----:B------:R-:W1:Y:S01]  /*2d70*/  LDCU UR25, c[0x0][0x440] ;  /* 0x00008800ff1977ac */ /* 0x000e620008000800 */
[----:B------:R-:W-:Y:S02]  /*2d80*/  LEA R198, R198, UR30, 0x4 ;  /* 0x0000001ec6c67c11 */ /* 0x000fe4000f8e20ff */
[----:B------:R-:W-:Y:S01]  /*2d90*/  LEA R199, R199, UR30, 0x4 ;  /* 0x0000001ec7c77c11 */ /* 0x000fe2000f8e20ff */
[----:B------:R-:W2:Y:S01]  /*2da0*/  LDCU UR24, c[0x0][0x3fc] ;  /* 0x00007f80ff1877ac */ /* 0x000ea20008000800 */
[----:B------:R-:W-:Y:S02]  /*2db0*/  LEA R197, R197, UR30, 0x4 ;  /* 0x0000001ec5c57c11 */ /* 0x000fe4000f8e20ff */
[----:B------:R-:W-:Y:S01]  /*2dc0*/  LEA R196, R196, UR29, 0x4 ;  /* 0x0000001dc4c47c11 */ /* 0x000fe2000f8e20ff */
[----:B------:R-:W2:Y:S01]  /*2dd0*/  LDCU.64 UR20, c[0x0][0x418] ;  /* 0x00008300ff1477ac */ /* 0x000ea20008000a00 */
[----:B------:R-:W-:-:S02]  /*2de0*/  LEA R2, R2, UR29, 0x4 ;  /* 0x0000001d02027c11 */ /* 0x000fc4000f8e20ff */
[----:B------:R-:W-:Y:S01]  /*2df0*/  LEA R3, R3, UR29, 0x4 ;  /* 0x0000001d03037c11 */ /* 0x000fe2000f8e20ff */
[----:B------:R-:W2:Y:S01]  /*2e00*/  LDCU.64 UR18, c[0x0][0x460] ;  /* 0x00008c00ff1277ac */ /* 0x000ea20008000a00 */
[----:B------:R-:W-:Y:S02]  /*2e10*/  LEA R0, R0, UR29, 0x4 ;  /* 0x0000001d00007c11 */ /* 0x000fe4000f8e20ff */
[----:B------:R-:W-:Y:S01]  /*2e20*/  SHF.R.S32.HI R218, RZ, 0x1f, R216 ;  /* 0x0000001fffda7819 */ /* 0x000fe200000114d8 */
[----:B------:R-:W2:Y:S01]  /*2e30*/  LDCU.64 UR14, c[0x0][0x488] ;  /* 0x00009100ff0e77ac */ /* 0x000ea20008000a00 */
[----:B------:R-:W2:Y:S01]  /*2e40*/  LDCU.64 UR16, c[0x0][0x438] ;  /* 0x00008700ff1077ac */ /* 0x000ea20008000a00 */
[----:B------:R-:W2:Y:S01]  /*2e50*/  LDCU.64 UR12, c[0x0][0x428] ;  /* 0x00008500ff0c77ac */ /* 0x000ea20008000a00 */
[----:B------:R-:W2:Y:S01]  /*2e60*/  LDCU.64 UR6, c[0x0][0x420] ;  /* 0x00008400ff0677ac */ /* 0x000ea20008000a00 */
[----:B------:R-:W2:Y:S01]  /*2e70*/  LDCU.128 UR8, c[0x0][0x450] ;  /* 0x00008a00ff0877ac */ /* 0x000ea20008000c00 */
[----:B-1----:R-:W-:Y:S01]  /*2e80*/  ULEA UR22, UR22, UR31, 0x18 ;  /* 0x0000001f16167291 */ /* 0x002fe2000f8ec0ff */
[----:B------:R-:W-:Y:S01]  /*2e90*/  UMOV UR37, 0x4000 ;  /* 0x0000400000257882 */ /* 0x000fe20000000000 */
[----:B---34-:R-:W-:-:S10]  /*2ea0*/  UMOV UR33, 0xffffc000 ;  /* 0xffffc00000217882 */ /* 0x018fd40000000000 */
.L_x_51:
[----:B-1-3--:R1:W3:Y:S01]  /*2eb0*/  LDSM.16.MT88.4 R164, [R200+UR5+0x1000] ;  /* 0x00100005c8a4783b */ /* 0x00a2e20008004200 */
[C---:B--2---:R-:W-:Y:S01]  /*2ec0*/  IMAD.HI.U32 R202, R223.reuse, UR9, RZ ;  /* 0x00000009dfca7c27 */ /* 0x044fe2000f8e00ff */
[----:B------:R-:W-:Y:S01]  /*2ed0*/  IADD3 R230, P1, PT, R220, UR20, RZ ;  /* 0x00000014dce67c10 */ /* 0x000fe2000ff3e0ff */
[----:B------:R-:W-:Y:S01]  /*2ee0*/  UMOV UR32, UR41 ;  /* 0x0000002900207c82 */ /* 0x000fe20008000000 */
[----:B------:R1:W3:Y:S01]  /*2ef0*/  LDSM.16.MT88.4 R184, [R199+UR5+0x1000] ;  /* 0x00100005c7b8783b */ /* 0x0002e20008004200 */
[C---:B------:R-:W-:Y:S01]  /*2f00*/  IMAD.SHL.U32 R204, R222.reuse, 0x4, RZ ;  /* 0x00000004decc7824 */ /* 0x040fe200078e00ff */
[----:B------:R-:W-:Y:S01]  /*2f10*/  SHF.R.U32.HI R202, RZ, UR10, R202 ;  /* 0x0000000affca7c19 */ /* 0x000fe200080116ca */
[----:B------:R-:W-:Y:S01]  /*2f20*/  IMAD.SHL.U32 R203, R222, 0x2, RZ ;  /* 0x00000002decb7824 */ /* 0x000fe200078e00ff */
[----:B------:R1:W3:Y:S01]  /*2f30*/  LDSM.16.MT88.4 R188, [R198+UR5+0x1000] ;  /* 0x00100005c6bc783b */ /* 0x0002e20008004200 */
[----:B------:R-:W-:Y:S01]  /*2f40*/  IADD3 R228, P0, PT, R220, UR35, RZ ;  /* 0x00000023dce47c10 */ /* 0x000fe2000ff1e0ff */
[----:B------:R-:W-:Y:S01]  /*2f50*/  VIADD R205, R214, UR37 ;  /* 0x00000025d6cd7c36 */ /* 0x000fe20008000000 */
[----:B------:R-:W-:Y:S01]  /*2f60*/  SEL R202, R223, R202, !P6 ;  /* 0x000000cadfca7207 */ /* 0x000fe20007000000 */
[----:B------:R1:W3:Y:S01]  /*2f70*/  LDSM.16.MT88.4 R192, [R197+UR5+0x1000] ;  /* 0x00100005c5c0783b */ /* 0x0002e20008004200 */
[----:B------:R-:W-:Y:S01]  /*2f80*/  LOP3.LUT P3, RZ, R204, 0x10, RZ, 0xc0, !PT ;  /* 0x00000010ccff7812 */ /* 0x000fe2000786c0ff */
[----:B------:R-:W-:Y:S01]  /*2f90*/  UMOV UR31, UR40 ;  /* 0x00000028001f7c82 */ /* 0x000fe20008000000 */
[----:B------:R-:W-:Y:S01]  /*2fa0*/  LOP3.LUT P2, RZ, R203, 0x10, RZ, 0xc0, !PT ;  /* 0x00000010cbff7812 */ /* 0x000fe2000784c0ff */
[----:B------:R1:W3:Y:S01]  /*2fb0*/  LDSM.16.MT88.4 R168, [R196+UR4+0x1000] ;  /* 0x00100004c4a8783b */ /* 0x0002e20008004200 */
[----:B------:R-:W-:Y:S01]  /*2fc0*/  IMAD.MOV R226, RZ, RZ, -R202 ;  /* 0x000000ffffe27224 */ /* 0x000fe200078e0aca */
[C---:B------:R-:W-:Y:S01]  /*2fd0*/  IADD3.X R231, PT, PT, R219.reuse, UR21, RZ, P1, !PT ;  /* 0x00000015dbe77c10 */ /* 0x040fe20008ffe4ff */
[----:B------:R-:W-:Y:S01]  /*2fe0*/  UMOV UR30, UR38 ;  /* 0x00000026001e7c82 */ /* 0x000fe20008000000 */
[----:B------:R1:W3:Y:S01]  /*2ff0*/  LDSM.16.MT88.4 R172, [R3+UR4+0x1000] ;  /* 0x0010000403ac783b */ /* 0x0002e20008004200 */
[----:B------:R-:W-:Y:S01]  /*3000*/  IMAD R226, R226, UR8, R223 ;  /* 0x00000008e2e27c24 */ /* 0x000fe2000f8e02df */
[----:B------:R-:W-:Y:S01]  /*3010*/  IADD3.X R229, PT, PT, R219, UR34, RZ, P0, !PT ;  /* 0x00000022dbe57c10 */ /* 0x000fe200087fe4ff */
[----:B------:R-:W-:Y:S01]  /*3020*/  UMOV UR29, UR37 ;  /* 0x00000025001d7c82 */ /* 0x000fe20008000000 */
[----:B------:R1:W3:Y:S01]  /*3030*/  LDSM.16.MT88.4 R176, [R2+UR4+0x1000] ;  /* 0x0010000402b0783b */ /* 0x0002e20008004200 */
[C---:B------:R-:W-:Y:S01]  /*3040*/  IMAD.HI.U32 R225, R226.reuse, UR18, RZ ;  /* 0x00000012e2e17c27 */ /* 0x040fe2000f8e00ff */
[----:B------:R-:W-:Y:S02]  /*3050*/  BSSY.RECONVERGENT B0, `(.L_x_43) ;  /* 0x000001a000007945 */ /* 0x000fe40003800200 */
[----:B------:R1:W3:Y:S02]  /*3060*/  LDSM.16.MT88.4 R180, [R0+UR4+0x1000] ;  /* 0x0010000400b4783b */ /* 0x0002e40008004200 */
[----:B------:R-:W-:Y:S02]  /*3070*/  SHF.R.U32.HI R225, RZ, UR19, R225 ;  /* 0x00000013ffe17c19 */ /* 0x000fe400080116e1 */
[----:B------:R-:W-:Y:S01]  /*3080*/  @!PT LDS RZ, [RZ] ;  /* 0x00000000fffff984 */ /* 0x000fe20000000800 */
[----:B------:R-:W-:Y:S01]  /*3090*/  @!PT LDS RZ, [RZ] ;  /* 0x00000000fffff984 */ /* 0x000fe20000000800 */
[----:B------:R-:W-:Y:S01]  /*30a0*/  @!PT LDS RZ, [RZ] ;  /* 0x00000000fffff984 */ /* 0x000fe20000000800 */
[----:B------:R1:W-:Y:S02]  /*30b0*/  LDGSTS.E.LTC128B.128 [R205+0x400], desc[UR46][R230.64], P3 ;  /* 0x00400000e6cd7fae */ /* 0x0003e400099a1a2e */
[----:B------:R-:W-:Y:S02]  /*30c0*/  SEL R225, R226, R225, !P5 ;  /* 0x000000e1e2e17207 */ /* 0x000fe40006800000 */
[----:B------:R1:W-:Y:S03]  /*30d0*/  LDGSTS.E.LTC128B.128 [R205+0x480], desc[UR46][R228.64], P2 ;  /* 0x00480000e4cd7fae */ /* 0x0003e600091a1a2e */
[----:B------:R-:W-:Y:S02]  /*30e0*/  IMAD R203, R225, UR28, RZ ;  /* 0x0000001ce1cb7c24 */ /* 0x000fe4000f8e02ff */
[----:B------:R-:W-:Y:S02]  /*30f0*/  IMAD.MOV R221, RZ, RZ, -R225 ;  /* 0x000000ffffdd7224 */ /* 0x000fe400078e0ae1 */
[----:B------:R-:W-:Y:S02]  /*3100*/  IMAD.IADD R204, R212, 0x1, R203 ;  /* 0x00000001d4cc7824 */ /* 0x000fe400078e02cb */
[----:B------:R-:W-:Y:S02]  /*3110*/  IMAD R226, R221, UR11, R226 ;  /* 0x0000000bdde27c24 */ /* 0x000fe4000f8e02e2 */
[----:B------:R-:W-:Y:S01]  /*3120*/  IMAD.MOV.U32 R221, RZ, RZ, RZ ;  /* 0x000000ffffdd7224 */ /* 0x000fe200078e00ff */
[----:B------:R-:W-:Y:S04]  /*3130*/  ISETP.GE.AND P0, PT, R204, RZ, PT ;  /* 0x000000ffcc00720c */ /* 0x000fe80003f06270 */
[----:B------:R-:W-:Y:S11]  /*3140*/  ISETP.GE.OR P0, PT, R202, UR26, !P0 ;  /* 0x0000001aca007c0c */ /* 0x000ff6000c706670 */
[----:B------:R-:W-:Y:S02]  /*3150*/  @!UPT UIADD3 URZ, UPT, UPT, URZ, URZ, URZ ;  /* 0x000000fffffff290 */ /* 0x000fe4000fffe0ff */
[----:B------:R-:W-:Y:S05]  /*3160*/  @P0 BRA `(.L_x_44) ;  /* 0x0000000000200947 */ /* 0x000fea0003800000 */
[----:B-1----:R-:W-:Y:S04]  /*3170*/  IMAD R0, R226, UR27, RZ ;  /* 0x0000001be2007c24 */ /* 0x002fe8000f8e02ff */
[----:B------:R-:W-:Y:S05]  /*3180*/  IMAD.IADD R0, R211, 0x1, R0 ;  /* 0x00000001d3007824 */ /* 0x000fea00078e0200 */
[----:B------:R-:W-:Y:S04]  /*3190*/  ISETP.GE.AND P1, PT, R0, RZ, PT ;  /* 0x000000ff0000720c */ /* 0x000fe80003f26270 */
[----:B------:R-:W-:Y:S11]  /*31a0*/  ISETP.GE.OR P1, PT, R204, UR23, !P1 ;  /* 0x00000017cc007c0c */ /* 0x000ff6000cf26670 */
[----:B------:R-:W-:Y:S02]  /*31b0*/  @!UPT UIADD3 URZ, UPT, UPT, URZ, URZ, URZ ;  /* 0x000000fffffff290 */ /* 0x000fe4000fffe0ff */
[----:B------:R-:W1:Y:S02]  /*31c0*/  @!P1 LDC R3, c[0x0][0x388] ;  /* 0x0000e200ff039b82 */ /* 0x000e640000000800 */
[----:B-1----:R-:W-:Y:S04]  /*31d0*/  @!P1 ISETP.GE.AND P0, PT, R0, R3, PT ;  /* 0x000000030000920c */ /* 0x002fe80003f06270 */
[----:B------:R-:W-:Y:S09]  /*31e0*/  @!P1 SEL R221, RZ, 0x10, P0 ;  /* 0x00000010ffdd9807 */ /* 0x000ff20000000000 */
.L_x_44:
[----:B------:R-:W-:Y:S05]  /*31f0*/  BSYNC.RECONVERGENT B0 ;  /* 0x0000000000007941 */ /* 0x000fea0003800200 */
.L_x_43:
[----:B-1----:R-:W-:Y:S01]  /*3200*/  IADD3 R197, PT, PT, -R221, 0x10, RZ ;  /* 0x00000010ddc57810 */ /* 0x002fe20007ffe1ff */
[----:B------:R-:W-:Y:S01]  /*3210*/  IMAD R0, R225, UR28, R212 ;  /* 0x0000001ce1007c24 */ /* 0x000fe2000f8e02d4 */
[----:B------:R-:W-:Y:S01]  /*3220*/  BSSY.RECONVERGENT B0, `(.L_x_45) ;  /* 0x000002c000007945 */ /* 0x000fe20003800200 */
[----:B------:R-:W-:Y:S01]  /*3230*/  IMAD R2, R226, UR27, R211 ;  /* 0x0000001be2027c24 */ /* 0x000fe2000f8e02d3 */
[----:B------:R-:W-:Y:S01]  /*3240*/  LOP3.LUT R197, R197, 0xf, RZ, 0xc0, !PT ;  /* 0x0000000fc5c57812 */ /* 0x000fe200078ec0ff */
[----:B------:R-:W-:Y:S02]  /*3250*/  IMAD R0, R0, UR17, RZ ;  /* 0x0000001100007c24 */ /* 0x000fe4000f8e02ff */
[----:B------:R-:W-:Y:S02]  /*3260*/  IMAD R2, R2, UR16, RZ ;  /* 0x0000001002027c24 */ /* 0x000fe4000f8e02ff */
[----:B------:R-:W-:Y:S01]  /*3270*/  IMAD R205, R202, UR25, RZ ;  /* 0x00000019cacd7c24 */ /* 0x000fe2000f8e02ff */
[----:B------:R-:W-:Y:S01]  /*3280*/  SHF.R.S32.HI R199, RZ, 0x1f, R0 ;  /* 0x0000001fffc77819 */ /* 0x000fe20000011400 */
[----:B------:R-:W-:Y:S01]  /*3290*/  IMAD.IADD R203, R210, 0x1, R203 ;  /* 0x00000001d2cb7824 */ /* 0x000fe200078e02cb */
[----:B------:R-:W-:Y:S01]  /*32a0*/  IADD3 R0, P1, P0, R0, R2, R217 ;  /* 0x0000000200007210 */ /* 0x000fe2000783e0d9 */
[----:B------:R-:W-:Y:S01]  /*32b0*/  IMAD.MOV.U32 R227, RZ, RZ, RZ ;  /* 0x000000ffffe37224 */ /* 0x000fe200078e00ff */
[----:B------:R-:W-:Y:S02]  /*32c0*/  SHF.R.S32.HI R2, RZ, 0x1f, R2 ;  /* 0x0000001fff027819 */ /* 0x000fe40000011402 */
[----:B------:R-:W-:Y:S02]  /*32d0*/  SHF.R.S32.HI R204, RZ, 0x1f, R205 ;  /* 0x0000001fffcc7819 */ /* 0x000fe400000114cd */
[----:B------:R-:W-:Y:S02]  /*32e0*/  IADD3.X R199, PT, PT, R199, R2, R213, P1, P0 ;  /* 0x00000002c7c77210 */ /* 0x000fe40000fe04d5 */
[----:B------:R-:W-:Y:S02]  /*32f0*/  IADD3 R3, P0, PT, R205, R0, RZ ;  /* 0x00000000cd037210 */ /* 0x000fe40007f1e0ff */
[----:B------:R-:W-:Y:S01]  /*3300*/  ISETP.NE.U32.AND P1, PT, R221, RZ, PT ;  /* 0x000000ffdd00720c */ /* 0x000fe20003f25070 */
[----:B------:R-:W-:Y:S02]  /*3310*/  VIADD R221, R214, UR38 ;  /* 0x00000026d6dd7c36 */ /* 0x000fe40008000000 */
[----:B------:R-:W-:Y:S01]  /*3320*/  IMAD.X R0, R204, 0x1, R199, P0 ;  /* 0x00000001cc007824 */ /* 0x000fe200000e06c7 */
[C---:B------:R-:W-:Y:S04]  /*3330*/  LEA R2, P0, R3.reuse, UR14, 0x1 ;  /* 0x0000000e03027c11 */ /* 0x040fe8000f8008ff */
[----:B------:R-:W-:Y:S02]  /*3340*/  LEA.HI.X R0, R3, UR15, R0, 0x1, P0 ;  /* 0x0000000f03007c11 */ /* 0x000fe400080f0c00 */
[----:B------:R-:W-:Y:S05]  /*3350*/  IADD3 R198, P0, PT, R197, R2, RZ ;  /* 0x00000002c5c67210 */ /* 0x000fea0007f1e0ff */
[----:B------:R-:W-:Y:S01]  /*3360*/  IMAD.X R199, RZ, RZ, R0, P0 ;  /* 0x000000ffffc77224 */ /* 0x000fe200000e0600 */
[----:B------:R-:W-:Y:S04]  /*3370*/  ISETP.GE.AND P0, PT, R203, RZ, PT ;  /* 0x000000ffcb00720c */ /* 0x000fe80003f06270 */
[----:B------:R-:W-:Y:S01]  /*3380*/  @!PT LDS RZ, [RZ] ;  /* 0x00000000fffff984 */ /* 0x000fe20000000800 */
[----:B------:R-:W-:Y:S01]  /*3390*/  @!PT LDS RZ, [RZ] ;  /* 0x00000000fffff984 */ /* 0x000fe20000000800 */
[----:B------:R-:W-:Y:S01]  /*33a0*/  @!PT LDS RZ, [RZ] ;  /* 0x00000000fffff984 */ /* 0x000fe20000000800 */
[----:B------:R1:W-:Y:S01]  /*33b0*/  LDGSTS.E.LTC128B.128.ZFILL [R221+0x6400], desc[UR46][R198.64], P1 ;  /* 0x06400000c6dd7fae */ /* 0x0003e200089e1a2e */
[----:B------:R-:W-:Y:S11]  /*33c0*/  ISETP.GE.OR P0, PT, R202, UR26, !P0 ;  /* 0x0000001aca007c0c */ /* 0x000ff6000c706670 */
[----:B------:R-:W-:Y:S02]  /*33d0*/  @!UPT UIADD3 URZ, UPT, UPT, URZ, URZ, URZ ;  /* 0x000000fffffff290 */ /* 0x000fe4000fffe0ff */
[----:B------:R-:W-:Y:S05]  /*33e0*/  @P0 BRA `(.L_x_46) ;  /* 0x00000000003c0947 */ /* 0x000fea0003800000 */
[----:B------:R-:W-:Y:S04]  /*33f0*/  IMAD.MOV R202, RZ, RZ, -R202 ;  /* 0x000000ffffca7224 */ /* 0x000fe800078e0aca */
[----:B------:R-:W-:Y:S04]  /*3400*/  IMAD R3, R202, UR8, R223 ;  /* 0x00000008ca037c24 */ /* 0x000fe8000f8e02df */
[C---:B------:R-:W-:Y:S05]  /*3410*/  IMAD.HI.U32 R0, R3.reuse, UR18, RZ ;  /* 0x0000001203007c27 */ /* 0x040fea000f8e00ff */
[----:B------:R-:W-:Y:S04]  /*3420*/  SHF.R.U32.HI R0, RZ, UR19, R0 ;  /* 0x00000013ff007c19 */ /* 0x000fe80008011600 */
[----:B------:R-:W-:Y:S04]  /*3430*/  SEL R0, R3, R0, !P5 ;  /* 0x0000000003007207 */ /* 0x000fe80006800000 */
[----:B------:R-:W-:Y:S05]  /*3440*/  IADD3 R0, PT, PT, -R0, RZ, RZ ;  /* 0x000000ff00007210 */ /* 0x000fea0007ffe1ff */
[----:B------:R-:W-:Y:S04]  /*3450*/  IMAD R3, R0, UR11, R3 ;  /* 0x0000000b00037c24 */ /* 0x000fe8000f8e0203 */
[--C-:B------:R-:W-:Y:S05]  /*3460*/  IMAD R3, R3, UR27, R209.reuse ;  /* 0x0000001b03037c24 */ /* 0x100fea000f8e02d1 */
[----:B------:R-:W-:Y:S04]  /*3470*/  ISETP.GE.AND P1, PT, R3, RZ, PT ;  /* 0x000000ff0300720c */ /* 0x000fe80003f26270 */
[----:B------:R-:W-:Y:S11]  /*3480*/  ISETP.GE.OR P1, PT, R203, UR23, !P1 ;  /* 0x00000017cb007c0c */ /* 0x000ff6000cf26670 */
[----:B------:R-:W-:Y:S02]  /*3490*/  @!UPT UIADD3 URZ, UPT, UPT, URZ, URZ, URZ ;  /* 0x000000fffffff290 */ /* 0x000fe4000fffe0ff */
[----:B------:R-:W2:Y:S01]  /*34a0*/  @!P1 LDC R0, c[0x0][0x388] ;  /* 0x0000e200ff009b82 */ /* 0x000ea20000000800 */
[----:B------:R-:W-:Y:S05]  /*34b0*/  @!P1 IMAD R3, R226, UR27, R209 ;  /* 0x0000001be2039c24 */ /* 0x000fea000f8e02d1 */
[----:B--2---:R-:W-:Y:S04]  /*34c0*/  @!P1 ISETP.GE.AND P0, PT, R3, R0, PT ;  /* 0x000000000300920c */ /* 0x004fe80003f06270 */
[----:B------:R-:W-:Y:S09]  /*34d0*/  @!P1 SEL R227, RZ, 0x10, P0 ;  /* 0x00000010ffe39807 */ /* 0x000ff20000000000 */
.L_x_46:
[----:B------:R-:W-:Y:S05]  /*34e0*/  BSYNC.RECONVERGENT B0 ;  /* 0x0000000000007941 */ /* 0x000fea0003800200 */
.L_x_45:
[C---:B------:R-:W-:Y:S01]  /*34f0*/  HMMA.16816.F32 R4, R132.reuse, R136, R4 ;  /* 0x000000888404723c */ /* 0x040fe20000001804 */
[----:B------:R-:W-:Y:S01]  /*3500*/  UISETP.NE.AND UP1, UPT, UR40, 0x2, UPT ;  /* 0x000000022800788c */ /* 0x000fe2000bf25270 */
[----:B------:R-:W-:Y:S01]  /*3510*/  BSSY.RECONVERGENT B0, `(.L_x_47) ;  /* 0x00000a6000007945 */ /* 0x000fe20003800200 */
[----:B------:R-:W-:Y:S02]  /*3520*/  UISETP.NE.AND UP0, UPT, UR39, 0x2, UPT ;  /* 0x000000022700788c */ /* 0x000fe4000bf05270 */
[----:B------:R-:W-:Y:S01]  /*3530*/  SHF.R.S32.HI R202, RZ, 0x1f, R216 ;  /* 0x0000001fffca7819 */ /* 0x000fe200000114d8 */
[----:B------:R-:W-:Y:S01]  /*3540*/  VIADD R224, R224, UR42 ;  /* 0x0000002ae0e07c36 */ /* 0x000fe20008000000 */
[----:B------:R-:W-:Y:S01]  /*3550*/  USEL UR36, UR33, 0x2000, !UP0 ;  /* 0x0000200021247887 */ /* 0x000fe2000c000000 */
[C---:B------:R-:W-:Y:S01]  /*3560*/  HMMA.16816.F32 R8, R132.reuse, R138, R8 ;  /* 0x0000008a8408723c */ /* 0x040fe20000001808 */
[----:B------:R-:W-:Y:S02]  /*3570*/  UIADD3 UR39, UPT, UPT, UR39, 0x1, URZ ;  /* 0x0000000127277890 */ /* 0x000fe4000fffe0ff */
[----:B------:R-:W-:Y:S01]  /*3580*/  UIADD3 UR5, UPT, UPT, UR36, UR5, URZ ;  /* 0x0000000524057290 */ /* 0x000fe2000fffe0ff */
[----:B------:R-:W-:Y:S01]  /*3590*/  IMAD R226, R226, UR27, R209 ;  /* 0x0000001be2e27c24 */ /* 0x000fe2000f8e02d1 */
[----:B------:R-:W-:Y:S01]  /*35a0*/  UIADD3 UR4, UPT, UPT, UR36, UR4, URZ ;  /* 0x0000000424047290 */ /* 0x000fe2000fffe0ff */
[----:B------:R-:W-:Y:S01]  /*35b0*/  IMAD R203, R225, UR28, R210 ;  /* 0x0000001ce1cb7c24 */ /* 0x000fe2000f8e02d2 */
[----:B------:R-:W-:Y:S01]  /*35c0*/  @!UP1 UIADD3 UR37, UPT, UPT, UR37, -0x4000, URZ ;  /* 0xffffc00025259890 */ /* 0x000fe2000fffe0ff */
[C---:B------:R-:W-:Y:S01]  /*35d0*/  HMMA.16816.F32 R12, R132.reuse, R140, R12 ;  /* 0x0000008c840c723c */ /* 0x040fe2000000180c */
[----:B------:R-:W-:Y:S02]  /*35e0*/  @UP1 UIADD3 UR37, UPT, UPT, UR29, 0x2000, URZ ;  /* 0x000020001d251890 */ /* 0x000fe4000fffe0ff */
[----:B------:R-:W-:Y:S01]  /*35f0*/  UIADD3 UR29, UPT, UPT, UR22, 0x6000, URZ ;  /* 0x00006000161d7890 */ /* 0x000fe2000fffe0ff */
[----:B------:R-:W-:Y:S01]  /*3600*/  IMAD R226, R226, UR16, RZ ;  /* 0x00000010e2e27c24 */ /* 0x000fe2000f8e02ff */
[----:B------:R-:W-:Y:S01]  /*3610*/  @!UP1 UIADD3 UR38, UPT, UPT, UR38, -0x4000, URZ ;  /* 0xffffc00026269890 */ /* 0x000fe2000fffe0ff */
[----:B------:R-:W-:Y:S01]  /*3620*/  IMAD R203, R203, UR17, RZ ;  /* 0x00000011cbcb7c24 */ /* 0x000fe2000f8e02ff */
[----:B------:R-:W-:Y:S01]  /*3630*/  @!UP1 UMOV UR40, URZ ;  /* 0x000000ff00289c82 */ /* 0x000fe20008000000 */
[C---:B------:R-:W-:Y:S01]  /*3640*/  HMMA.16816.F32 R16, R132.reuse, R142, R16 ;  /* 0x0000008e8410723c */ /* 0x040fe20000001810 */
[----:B------:R-:W-:Y:S02]  /*3650*/  USEL UR39, UR39, URZ, UP0 ;  /* 0x000000ff27277287 */ /* 0x000fe40008000000 */
[----:B------:R-:W-:Y:S01]  /*3660*/  VIADD R235, R215, UR37 ;  /* 0x00000025d7eb7c36 */ /* 0x000fe20008000000 */
[----:B------:R-:W-:Y:S01]  /*3670*/  SHF.R.S32.HI R225, RZ, 0x1f, R226 ;  /* 0x0000001fffe17819 */ /* 0x000fe200000114e2 */
[----:B------:R-:W-:Y:S01]  /*3680*/  @UP1 UIADD3 UR38, UPT, UPT, UR30, 0x2000, URZ ;  /* 0x000020001e261890 */ /* 0x000fe2000fffe0ff */
[----:B------:R-:W-:Y:S01]  /*3690*/  IADD3 R226, P1, P0, R203, R226, R216 ;  /* 0x000000e2cbe27210 */ /* 0x000fe2000783e0d8 */
[----:B------:R-:W-:Y:S01]  /*36a0*/  @UP1 UIADD3 UR40, UPT, UPT, UR31, 0x1, URZ ;  /* 0x000000011f281890 */ /* 0x000fe2000fffe0ff */
[C---:B------:R-:W-:Y:S03]  /*36b0*/  HMMA.16816.F32 R20, R132.reuse, R144, R20 ;  /* 0x000000908414723c */ /* 0x040fe60000001814 */
[----:B------:R-:W-:Y:S01]  /*36c0*/  SHF.R.S32.HI R203, RZ, 0x1f, R203 ;  /* 0x0000001fffcb7819 */ /* 0x000fe200000114cb */
[----:B------:R-:W-:Y:S03]  /*36d0*/  VIADD R223, R223, UR42 ;  /* 0x0000002adfdf7c36 */ /* 0x000fe60008000000 */
[----:B------:R-:W-:Y:S01]  /*36e0*/  IADD3.X R203, PT, PT, R203, R225, R202, P1, P0 ;  /* 0x000000e1cbcb7210 */ /* 0x000fe20000fe04ca */
[C---:B------:R-:W-:Y:S03]  /*36f0*/  HMMA.16816.F32 R24, R132.reuse, R146, R24 ;  /* 0x000000928418723c */ /* 0x040fe60000001818 */
[----:B------:R-:W-:Y:S02]  /*3700*/  ISETP.NE.U32.AND P1, PT, R227, RZ, PT ;  /* 0x000000ffe300720c */ /* 0x000fe40003f25070 */
[----:B------:R-:W-:Y:S02]  /*3710*/  IADD3 R226, P0, PT, R205, R226, RZ ;  /* 0x000000e2cde27210 */ /* 0x000fe40007f1e0ff */
[----:B------:R-:W-:Y:S01]  /*3720*/  IADD3 R202, PT, PT, -R227, 0x10, RZ ;  /* 0x00000010e3ca7810 */ /* 0x000fe20007ffe1ff */
[C---:B------:R-:W-:Y:S03]  /*3730*/  HMMA.16816.F32 R28, R132.reuse, R148, R28 ;  /* 0x00000094841c723c */ /* 0x040fe6000000181c */
[----:B------:R-:W-:Y:S01]  /*3740*/  LOP3.LUT R205, R202, 0xf, RZ, 0xc0, !PT ;  /* 0x0000000fcacd7812 */ /* 0x000fe200078ec0ff */
[----:B------:R-:W-:Y:S01]  /*3750*/  IMAD.X R203, R204, 0x1, R203, P0 ;  /* 0x00000001cccb7824 */ /* 0x000fe200000e06cb */
[C---:B------:R-:W-:Y:S01]  /*3760*/  LEA R204, P0, R226.reuse, UR14, 0x1 ;  /* 0x0000000ee2cc7c11 */ /* 0x040fe2000f8008ff */
[----:B------:R-:W-:Y:S02]  /*3770*/  IMAD.MOV.U32 R202, RZ, RZ, -0xd ;  /* 0xfffffff3ffca7424 */ /* 0x000fe400078e00ff */
[-C--:B------:R-:W-:Y:S03]  /*3780*/  HMMA.16816.F32 R32, R132, R150.reuse, R32 ;  /* 0x000000968420723c */ /* 0x080fe60000001820 */
[----:B------:R-:W-:Y:S02]  /*3790*/  LEA.HI.X R203, R226, UR15, R203, 0x1, P0 ;  /* 0x0000000fe2cb7c11 */ /* 0x000fe400080f0ccb */
[----:B------:R-:W-:Y:S02]  /*37a0*/  IADD3 R228, P0, PT, R205, R204, RZ ;  /* 0x000000cccde47210 */ /* 0x000fe40007f1e0ff */
[----:B------:R-:W-:Y:S01]  /*37b0*/  SHF.R.U32.HI R204, RZ, 0x3, R201 ;  /* 0x00000003ffcc7819 */ /* 0x000fe200000116c9 */
[C---:B------:R-:W-:Y:S04]  /*37c0*/  HMMA.16816.F32 R36, R152.reuse, R150, R36 ;  /* 0x000000969824723c */ /* 0x040fe80000001824 */
[----:B------:R-:W-:Y:S01]  /*37d0*/  IMAD.X R229, RZ, RZ, R203, P0 ;  /* 0x000000ffffe57224 */ /* 0x000fe200000e06cb */
[----:B------:R-:W-:Y:S01]  /*37e0*/  LOP3.LUT R226, R204, 0x1, RZ, 0xc0, !PT ;  /* 0x00000001cce27812 */ /* 0x000fe200078ec0ff */
[C---:B------:R-:W-:Y:S02]  /*37f0*/  VIADD R203, R224.reuse, 0x4 ;  /* 0x00000004e0cb7836 */ /* 0x040fe40000000000 */
[C---:B------:R-:W-:Y:S01]  /*3800*/  HMMA.16816.F32 R40, R152.reuse, R148, R40 ;  /* 0x000000949828723c */ /* 0x040fe20000001828 */
[----:B------:R-:W-:Y:S01]  /*3810*/  @!PT LDS RZ, [RZ] ;  /* 0x00000000fffff984 */ /* 0x000fe20000000800 */
[----:B------:R-:W-:Y:S01]  /*3820*/  @!PT LDS RZ, [RZ] ;  /* 0x00000000fffff984 */ /* 0x000fe20000000800 */
[----:B------:R-:W-:Y:S01]  /*3830*/  @!PT LDS RZ, [RZ] ;  /* 0x00000000fffff984 */ /* 0x000fe20000000800 */
[----:B------:R1:W-:Y:S02]  /*3840*/  LDGSTS.E.LTC128B.128.ZFILL [R221+0x6480], desc[UR46][R228.64], P1 ;  /* 0x06480000e4dd7fae */ /* 0x0003e400089e1a2e */
[----:B------:R-:W-:Y:S02]  /*3850*/  ISETP.GE.AND P1, PT, R224, UR24, PT ;  /* 0x00000018e0007c0c */ /* 0x000fe4000bf26270 */
[----:B------:R-:W-:Y:S02]  /*3860*/  ISETP.GE.AND P0, PT, R203, UR24, PT ;  /* 0x00000018cb007c0c */ /* 0x000fe4000bf06270 */
[----:B------:R-:W-:Y:S01]  /*3870*/  SEL R202, R202, 0xfffffff0, !P1 ;  /* 0xfffffff0caca7807 */ /* 0x000fe20004800000 */
[C---:B------:R-:W-:Y:S01]  /*3880*/  HMMA.16816.F32 R44, R152.reuse, R146, R44 ;  /* 0x00000092982c723c */ /* 0x040fe2000000182c */
[----:B------:R-:W0:Y:S02]  /*3890*/  LDGDEPBAR ;  /* 0x00000000000079af */ /* 0x000e240000000000 */
[----:B------:R-:W-:Y:S02]  /*38a0*/  SEL R203, R202, 0xffffffff, P0 ;  /* 0xffffffffcacb7807 */ /* 0x000fe40000000000 */
[----:B------:R-:W-:Y:S02]  /*38b0*/  IADD3 R220, P0, PT, R220, UR12, RZ ;  /* 0x0000000cdcdc7c10 */ /* 0x000fe4000ff1e0ff */
[----:B------:R-:W-:Y:S01]  /*38c0*/  LOP3.LUT R222, R222, R203, RZ, 0xc0, !PT ;  /* 0x000000cbdede7212 */ /* 0x000fe200078ec0ff */
[C---:B------:R-:W-:Y:S03]  /*38d0*/  HMMA.16816.F32 R48, R152.reuse, R144, R48 ;  /* 0x000000909830723c */ /* 0x040fe60000001830 */
[----:B------:R-:W-:Y:S02]  /*38e0*/  IADD3.X R219, PT, PT, R219, UR13, RZ, P0, !PT ;  /* 0x0000000ddbdb7c10 */ /* 0x000fe400087fe4ff */
[----:B------:R-:W-:Y:S02]  /*38f0*/  IADD3 R236, P0, PT, R220, UR6, RZ ;  /* 0x00000006dcec7c10 */ /* 0x000fe4000ff1e0ff */
[----:B------:R-:W-:Y:S01]  /*3900*/  LOP3.LUT R203, R201, 0x3, RZ, 0xc0, !PT ;  /* 0x00000003c9cb7812 */ /* 0x000fe200078ec0ff */
[C---:B------:R-:W-:Y:S03]  /*3910*/  HMMA.16816.F32 R52, R152.reuse, R142, R52 ;  /* 0x0000008e9834723c */ /* 0x040fe60000001834 */
[----:B------:R-:W-:Y:S01]  /*3920*/  IADD3.X R237, PT, PT, R219, UR7, RZ, P0, !PT ;  /* 0x00000007dbed7c10 */ /* 0x000fe200087fe4ff */
[----:B-1----:R-:W-:Y:S01]  /*3930*/  IMAD.SHL.U32 R221, R222, 0x10, RZ ;  /* 0x00000010dedd7824 */ /* 0x002fe200078e00ff */
[----:B------:R-:W-:Y:S01]  /*3940*/  LOP3.LUT R228, R226, R203, RZ, 0x3c, !PT ;  /* 0x000000cbe2e47212 */ /* 0x000fe200078e3cff */
[----:B------:R-:W-:Y:S01]  /*3950*/  IMAD.HI.U32 R229, R224, UR9, RZ ;  /* 0x00000009e0e57c27 */ /* 0x000fe2000f8e00ff */
[----:B------:R-:W-:Y:S01]  /*3960*/  LOP3.LUT R226, R203, 0x2, R226, 0x1e, !PT ;  /* 0x00000002cbe27812 */ /* 0x000fe200078e1ee2 */
[C---:B------:R-:W-:Y:S01]  /*3970*/  HMMA.16816.F32 R56, R152.reuse, R140, R56 ;  /* 0x0000008c9838723c */ /* 0x040fe20000001838 */
[----:B------:R-:W-:Y:S04]  /*3980*/  DEPBAR.LE SB0, 0x1 ;  /* 0x000080400000791a */ /* 0x000fe80000000000 */
[----:B------:R-:W-:Y:S01]  /*3990*/  BAR.SYNC.DEFER_BLOCKING 0x0 ;  /* 0x0000000000007b1d */ /* 0x000fe20000010000 */
[----:B------:R-:W-:Y:S01]  /*39a0*/  LOP3.LUT P2, RZ, R221, 0x10, RZ, 0xc0, !PT ;  /* 0x00000010ddff7812 */ /* 0x000fe2000784c0ff */
[----:B------:R-:W-:Y:S01]  /*39b0*/  IMAD.SHL.U32 R221, R222, 0x8, RZ ;  /* 0x00000008dedd7824 */ /* 0x000fe200078e00ff */
[C---:B------:R-:W-:Y:S05]  /*39c0*/  HMMA.16816.F32 R60, R152.reuse, R138, R60 ;  /* 0x0000008a983c723c */ /* 0x040fea000000183c */
[----:B------:R-:W-:Y:S01]  /*39d0*/  LOP3.LUT P1, RZ, R221, 0x10, RZ, 0xc0, !PT ;  /* 0x00000010ddff7812 */ /* 0x000fe2000782c0ff */
[----:B------:R-:W-:Y:S01]  /*39e0*/  IMAD.MOV.U32 R221, RZ, RZ, R219 ;  /* 0x000000ffffdd7224 */ /* 0x000fe200078e00db */
[C-C-:B------:R-:W-:Y:S01]  /*39f0*/  LOP3.LUT R205, R228.reuse, 0x4, R201.reuse, 0xf8, !PT ;  /* 0x00000004e4cd7812 */ /* 0x140fe200078ef8c9 */
[-C--:B------:R-:W-:Y:S03]  /*3a00*/  HMMA.16816.F32 R64, R152, R136.reuse, R64 ;  /* 0x000000889840723c */ /* 0x080fe60000001840 */
[--C-:B------:R-:W-:Y:S02]  /*3a10*/  LOP3.LUT R227, R228, 0x4, R201.reuse, 0xf4, !PT ;  /* 0x00000004e4e37812 */ /* 0x100fe400078ef4c9 */
[----:B------:R-:W-:Y:S02]  /*3a20*/  LOP3.LUT R225, R226, 0x4, R201, 0xf4, !PT ;  /* 0x00000004e2e17812 */ /* 0x000fe400078ef4c9 */
[----:B------:R-:W-:Y:S01]  /*3a30*/  SHF.R.U32.HI R229, RZ, UR10, R229 ;  /* 0x0000000affe57c19 */ /* 0x000fe200080116e5 */
[C---:B------:R-:W-:Y:S04]  /*3a40*/  HMMA.16816.F32 R68, R156.reuse, R136, R68 ;  /* 0x000000889c44723c */ /* 0x040fe80000001844 */
[----:B------:R-:W-:Y:S02]  /*3a50*/  SEL R234, R224, R229, !P6 ;  /* 0x000000e5e0ea7207 */ /* 0x000fe40007000000 */
[--C-:B------:R-:W-:Y:S02]  /*3a60*/  SHF.R.U32.HI R202, RZ, 0x1, R201.reuse ;  /* 0x00000001ffca7819 */ /* 0x100fe400000116c9 */
[C---:B------:R-:W-:Y:S03]  /*3a70*/  HMMA.16816.F32 R72, R156.reuse, R138, R72 ;  /* 0x0000008a9c48723c */ /* 0x040fe60000001848 */
[----:B------:R-:W-:Y:S01]  /*3a80*/  LOP3.LUT R202, R202, 0x8, RZ, 0xc0, !PT ;  /* 0x00000008caca7812 */ /* 0x000fe200078ec0ff */
[----:B------:R-:W-:Y:S03]  /*3a90*/  IMAD.MOV R231, RZ, RZ, -R234 ;  /* 0x000000ffffe77224 */ /* 0x000fe600078e0aea */
[--C-:B------:R-:W-:Y:S01]  /*3aa0*/  LOP3.LUT R202, R202, 0x7, R201.reuse, 0xf8, !PT ;  /* 0x00000007caca7812 */ /* 0x100fe200078ef8c9 */
[C---:B------:R-:W-:Y:S03]  /*3ab0*/  HMMA.16816.F32 R76, R156.reuse, R140, R76 ;  /* 0x0000008c9c4c723c */ /* 0x040fe6000000184c */
[----:B------:R-:W-:Y:S02]  /*3ac0*/  IMAD R232, R231, UR8, R224 ;  /* 0x00000008e7e87c24 */ /* 0x000fe4000f8e02e0 */
[----:B------:R-:W-:Y:S02]  /*3ad0*/  IMAD.SHL.U32 R202, R202, 0x10, RZ ;  /* 0x00000010caca7824 */ /* 0x000fe400078e00ff */
[----:B------:R-:W-:Y:S01]  /*3ae0*/  IMAD.MOV.U32 R231, RZ, RZ, RZ ;  /* 0x000000ffffe77224 */ /* 0x000fe200078e00ff */
[C---:B------:R-:W-:Y:S03]  /*3af0*/  HMMA.16816.F32 R80, R156.reuse, R142, R80 ;  /* 0x0000008e9c50723c */ /* 0x040fe60000001850 */
[C---:B------:R-:W-:Y:S02]  /*3b00*/  LOP3.LUT R205, R202.reuse, R205, RZ, 0xfc, !PT ;  /* 0x000000cdcacd7212 */ /* 0x040fe400078efcff */
[C---:B------:R-:W-:Y:S02]  /*3b10*/  LOP3.LUT R227, R202.reuse, R227, RZ, 0xfc, !PT ;  /* 0x000000e3cae37212 */ /* 0x040fe400078efcff */
[----:B------:R-:W-:Y:S01]  /*3b20*/  LEA R200, R205, UR22, 0x4 ;  /* 0x00000016cdc87c11 */ /* 0x000fe2000f8e20ff */
[C---:B------:R-:W-:Y:S03]  /*3b30*/  HMMA.16816.F32 R84, R156.reuse, R144, R84 ;  /* 0x000000909c54723c */ /* 0x040fe60000001854 */
[----:B------:R-:W-:Y:S01]  /*3b40*/  LEA R198, R227, UR22, 0x4 ;  /* 0x00000016e3c67c11 */ /* 0x000fe2000f8e20ff */
[----:B------:R1:W2:Y:S01]  /*3b50*/  LDSM.16.MT88.4 R132, [R200+UR5] ;  /* 0x00000005c884783b */ /* 0x0002a20008004200 */
[----:B------:R-:W-:Y:S02]  /*3b60*/  LOP3.LUT R225, R202, R225, RZ, 0xfc, !PT ;  /* 0x000000e1cae17212 */ /* 0x000fe400078efcff */
[----:B------:R-:W-:Y:S01]  /*3b70*/  LOP3.LUT R205, R226, 0x4, R201, 0xf8, !PT ;  /* 0x00000004e2cd7812 */ /* 0x000fe200078ef8c9 */
[C---:B------:R-:W-:Y:S03]  /*3b80*/  HMMA.16816.F32 R88, R156.reuse, R146, R88 ;  /* 0x000000929c58723c */ /* 0x040fe60000001858 */
[----:B------:R-:W-:Y:S02]  /*3b90*/  LEA R197, R225, UR22, 0x4 ;  /* 0x00000016e1c57c11 */ /* 0x000fe4000f8e20ff */
[----:B------:R-:W-:Y:S01]  /*3ba0*/  LOP3.LUT R228, R202, R205, RZ, 0xfc, !PT ;  /* 0x000000cdcae47212 */ /* 0x000fe200078efcff */
[C---:B------:R-:W-:Y:S01]  /*3bb0*/  IMAD.SHL.U32 R202, R201.reuse, 0x10, RZ ;  /* 0x00000010c9ca7824 */ /* 0x040fe200078e00ff */
[----:B------:R-:W-:Y:S01]  /*3bc0*/  LOP3.LUT R205, R201, 0x1f, RZ, 0xc0, !PT ;  /* 0x0000001fc9cd7812 */ /* 0x000fe200078ec0ff */
[C---:B------:R-:W-:Y:S03]  /*3bd0*/  HMMA.16816.F32 R92, R156.reuse, R148, R92 ;  /* 0x000000949c5c723c */ /* 0x040fe6000000185c */
[----:B------:R-:W-:Y:S02]  /*3be0*/  LEA R199, R228, UR22, 0x4 ;  /* 0x00000016e4c77c11 */ /* 0x000fe4000f8e20ff */
[----:B------:R-:W-:Y:S02]  /*3bf0*/  LOP3.LUT R202, R202, 0xf0, RZ, 0xc0, !PT ;  /* 0x000000f0caca7812 */ /* 0x000fe400078ec0ff */
[----:B------:R-:W-:Y:S01]  /*3c00*/  SHF.R.U32.HI R230, RZ, 0x4, R205 ;  /* 0x00000004ffe67819 */ /* 0x000fe200000116cd */
[-C--:B------:R-:W-:Y:S01]  /*3c10*/  HMMA.16816.F32 R96, R156, R150.reuse, R96 ;  /* 0x000000969c60723c */ /* 0x080fe20000001860 */
[----:B------:R1:W2:Y:S03]  /*3c20*/  LDSM.16.MT88.4 R156, [R198+UR5] ;  /* 0x00000005c69c783b */ /* 0x0002a60008004200 */
[C---:B------:R-:W-:Y:S01]  /*3c30*/  VIADD R226, R230.reuse, 0x2 ;  /* 0x00000002e6e27836 */ /* 0x040fe20000000000 */
[-C--:B------:R-:W-:Y:S03]  /*3c40*/  LOP3.LUT R230, R230, R203.reuse, RZ, 0x3c, !PT ;  /* 0x000000cbe6e67212 */ /* 0x080fe600078e3cff */
[C---:B------:R-:W-:Y:S01]  /*3c50*/  HMMA.16816.F32 R100, R160.reuse, R150, R100 ;  /* 0x00000096a064723c */ /* 0x040fe20000001864 */
[----:B------:R1:W2:Y:S03]  /*3c60*/  LDSM.16.MT88.4 R152, [R199+UR5] ;  /* 0x00000005c798783b */ /* 0x0002a60008004200 */
[----:B------:R-:W-:Y:S02]  /*3c70*/  LOP3.LUT R226, R226, R203, RZ, 0x3c, !PT ;  /* 0x000000cbe2e27212 */ /* 0x000fe400078e3cff */
[--C-:B------:R-:W-:Y:S02]  /*3c80*/  LOP3.LUT R233, R230, 0x4, R201.reuse, 0xf8, !PT ;  /* 0x00000004e6e97812 */ /* 0x100fe400078ef8c9 */
[C---:B------:R-:W-:Y:S03]  /*3c90*/  HMMA.16816.F32 R104, R160.reuse, R148, R104 ;  /* 0x00000094a068723c */ /* 0x040fe60000001868 */
[----:B------:R-:W-:Y:S01]  /*3ca0*/  LOP3.LUT R228, R202, R233, RZ, 0xfc, !PT ;  /* 0x000000e9cae47212 */ /* 0x000fe200078efcff */
[----:B------:R-:W-:Y:S01]  /*3cb0*/  IMAD.HI.U32 R233, R232, UR18, RZ ;  /* 0x00000012e8e97c27 */ /* 0x000fe2000f8e00ff */
[--C-:B------:R-:W-:Y:S02]  /*3cc0*/  LOP3.LUT R227, R230, 0x4, R201.reuse, 0xf4, !PT ;  /* 0x00000004e6e37812 */ /* 0x100fe400078ef4c9 */
[----:B------:R-:W-:Y:S01]  /*3cd0*/  LEA R196, R228, UR29, 0x4 ;  /* 0x0000001de4c47c11 */ /* 0x000fe2000f8e20ff */
[C---:B------:R-:W-:Y:S03]  /*3ce0*/  HMMA.16816.F32 R108, R160.reuse, R146, R108 ;  /* 0x00000092a06c723c */ /* 0x040fe6000000186c */
[----:B------:R-:W-:Y:S02]  /*3cf0*/  LOP3.LUT R227, R202, R227, RZ, 0xfc, !PT ;  /* 0x000000e3cae37212 */ /* 0x000fe400078efcff */
[C-C-:B------:R-:W-:Y:S02]  /*3d00*/  LOP3.LUT R229, R226.reuse, 0x4, R201.reuse, 0xf8, !PT ;  /* 0x00000004e2e57812 */ /* 0x140fe400078ef8c9 */
[----:B------:R-:W-:Y:S01]  /*3d10*/  LEA R2, R227, UR29, 0x4 ;  /* 0x0000001de3027c11 */ /* 0x000fe2000f8e20ff */
[C---:B------:R-:W-:Y:S03]  /*3d20*/  HMMA.16816.F32 R112, R160.reuse, R144, R112 ;  /* 0x00000090a070723c */ /* 0x040fe60000001870 */
[----:B------:R-:W-:Y:S01]  /*3d30*/  LOP3.LUT R225, R226, 0x4, R201, 0xf4, !PT ;  /* 0x00000004e2e17812 */ /* 0x000fe200078ef4c9 */
[----:B------:R1:W2:Y:S01]  /*3d40*/  LDSM.16.MT88.4 R144, [R2+UR4] ;  /* 0x000000040290783b */ /* 0x0002a20008004200 */
[C---:B------:R-:W-:Y:S02]  /*3d50*/  LOP3.LUT R226, R202.reuse, R229, RZ, 0xfc, !PT ;  /* 0x000000e5cae27212 */ /* 0x040fe400078efcff */
[----:B------:R-:W-:Y:S01]  /*3d60*/  LOP3.LUT R225, R202, R225, RZ, 0xfc, !PT ;  /* 0x000000e1cae17212 */ /* 0x000fe200078efcff */
[C---:B------:R-:W-:Y:S03]  /*3d70*/  HMMA.16816.F32 R116, R160.reuse, R142, R116 ;  /* 0x0000008ea074723c */ /* 0x040fe60000001874 */
[----:B------:R-:W-:Y:S02]  /*3d80*/  LEA R3, R226, UR29, 0x4 ;  /* 0x0000001de2037c11 */ /* 0x000fe4000f8e20ff */
[----:B------:R-:W-:Y:S02]  /*3d90*/  LEA R0, R225, UR29, 0x4 ;  /* 0x0000001de1007c11 */ /* 0x000fe4000f8e20ff */
[----:B------:R-:W-:Y:S01]  /*3da0*/  SHF.R.U32.HI R233, RZ, UR19, R233 ;  /* 0x00000013ffe97c19 */ /* 0x000fe200080116e9 */
[C---:B------:R-:W-:Y:S01]  /*3db0*/  HMMA.16816.F32 R120, R160.reuse, R140, R120 ;  /* 0x0000008ca078723c */ /* 0x040fe20000001878 */
[----:B------:R1:W2:Y:S02]  /*3dc0*/  LDSM.16.MT88.4 R140, [R3+UR4] ;  /* 0x00000004038c783b */ /* 0x0002a40008004200 */
[----:B------:R-:W-:Y:S05]  /*3dd0*/  SEL R233, R232, R233, !P5 ;  /* 0x000000e9e8e97207 */ /* 0x000fea0006800000 */
[C---:B------:R-:W-:Y:S01]  /*3de0*/  HMMA.16816.F32 R124, R160.reuse, R138, R124 ;  /* 0x0000008aa07c723c */ /* 0x040fe2000000187c */
[----:B------:R1:W2:Y:S02]  /*3df0*/  LDSM.16.MT88.4 R148, [R0+UR4] ;  /* 0x000000040094783b */ /* 0x0002a40008004200 */
[----:B------:R-:W-:Y:S02]  /*3e00*/  IMAD R225, R233, UR28, RZ ;  /* 0x0000001ce9e17c24 */ /* 0x000fe4000f8e02ff */
[----:B------:R-:W-:Y:S02]  /*3e10*/  IMAD.MOV R229, RZ, RZ, -R233 ;  /* 0x000000ffffe57224 */ /* 0x000fe400078e0ae9 */
[----:B------:R-:W-:Y:S01]  /*3e20*/  IMAD.IADD R227, R212, 0x1, R225 ;  /* 0x00000001d4e37824 */ /* 0x000fe200078e02e1 */
[----:B------:R-:W-:Y:S01]  /*3e30*/  HMMA.16816.F32 R128, R160, R136, R128 ;  /* 0x00000088a080723c */ /* 0x000fe20000001880 */
[----:B------:R1:W2:Y:S02]  /*3e40*/  LDSM.16.MT88.4 R160, [R197+UR5] ;  /* 0x00000005c5a0783b */ /* 0x0002a40008004200 */
[----:B------:R-:W-:Y:S01]  /*3e50*/  IMAD R232, R229, UR11, R232 ;  /* 0x0000000be5e87c24 */ /* 0x000fe2000f8e02e8 */
[----:B------:R-:W-:Y:S04]  /*3e60*/  ISETP.GE.AND P0, PT, R227, RZ, PT ;  /* 0x000000ffe300720c */ /* 0x000fe80003f06270 */
[----:B------:R-:W-:Y:S01]  /*3e70*/  ISETP.GE.OR P0, PT, R234, UR26, !P0 ;  /* 0x0000001aea007c0c */ /* 0x000fe2000c706670 */
[----:B------:R1:W2:Y:S08]  /*3e80*/  LDSM.16.MT88.4 R136, [R196+UR4] ;  /* 0x00000004c488783b */ /* 0x0002b00008004200 */
[----:B------:R-:W-:Y:S01]  /*3e90*/  @!PT LDS RZ, [RZ] ;  /* 0x00000000fffff984 */ /* 0x000fe20000000800 */
[----:B------:R-:W-:Y:S01]  /*3ea0*/  @!PT LDS RZ, [RZ] ;  /* 0x00000000fffff984 */ /* 0x000fe20000000800 */
[----:B------:R-:W-:Y:S01]  /*3eb0*/  @!PT LDS RZ, [RZ] ;  /* 0x00000000fffff984 */ /* 0x000fe20000000800 */
[----:B------:R1:W-:Y:S08]  /*3ec0*/  LDGSTS.E.LTC128B.128 [R235], desc[UR46][R220.64], P2 ;  /* 0x00000000dceb7fae */ /* 0x0003f000091a1a2e */
[----:B------:R1:W-:Y:S01]  /*3ed0*/  LDGSTS.E.LTC128B.128 [R235+0x80], desc[UR46][R236.64], P1 ;  /* 0x00080000eceb7fae */ /* 0x0003e200089a1a2e */
[----:B------:R-:W-:Y:S05]  /*3ee0*/  @P0 BRA `(.L_x_48) ;  /* 0x0000000000200947 */ /* 0x000fea0003800000 */
[----:B------:R-:W-:Y:S04]  /*3ef0*/  IMAD R226, R232, UR27, RZ ;  /* 0x0000001be8e27c24 */ /* 0x000fe8000f8e02ff */
[----:B------:R-:W-:Y:S05]  /*3f00*/  IMAD.IADD R226, R211, 0x1, R226 ;  /* 0x00000001d3e27824 */ /* 0x000fea00078e02e2 */
[C---:B------:R-:W-:Y:S04]  /*3f10*/  ISETP.GE.AND P1, PT, R226.reuse, RZ, PT ;  /* 0x000000ffe200720c */ /* 0x040fe80003f26270 */
[----:B------:R-:W-:Y:S11]  /*3f20*/  ISETP.GE.OR P1, PT, R227, UR23, !P1 ;  /* 0x00000017e3007c0c */ /* 0x000ff6000cf26670 */
[----:B------:R-:W-:Y:S02]  /*3f30*/  @!UPT UIADD3 URZ, UPT, UPT, URZ, URZ, URZ ;  /* 0x000000fffffff290 */ /* 0x000fe4000fffe0ff */
[----:B-1----:R-:W1:Y:S02]  /*3f40*/  @!P1 LDC R221, c[0x0][0x388] ;  /* 0x0000e200ffdd9b82 */ /* 0x002e640000000800 */
[----:B-1----:R-:W-:Y:S04]  /*3f50*/  @!P1 ISETP.GE.AND P0, PT, R226, R221, PT ;  /* 0x000000dde200920c */ /* 0x002fe80003f06270 */
[----:B------:R-:W-:Y:S09]  /*3f60*/  @!P1 SEL R231, RZ, 0x10, P0 ;  /* 0x00000010ffe79807 */ /* 0x000ff20000000000 */
.L_x_48:
[----:B------:R-:W-:Y:S05]  /*3f70*/  BSYNC.RECONVERGENT B0 ;  /* 0x0000000000007941 */ /* 0x000fea0003800200 */
.L_x_47:
[----:B------:R-:W-:Y:S01]  /*3f80*/  IMAD R226, R233, UR28, R212 ;  /* 0x0000001ce9e27c24 */ /* 0x000fe2000f8e02d4 */
[----:B------:R-:W-:Y:S01]  /*3f90*/  BSSY.RECONVERGENT B0, `(.L_x_49) ;  /* 0x000002d000007945 */ /* 0x000fe20003800200 */
[----:B------:R-:W-:Y:S02]  /*3fa0*/  IMAD R230, R232, UR27, R211 ;  /* 0x0000001be8e67c24 */ /* 0x000fe4000f8e02d3 */
[----:B------:R-:W-:Y:S02]  /*3fb0*/  IMAD R226, R226, UR17, RZ ;  /* 0x00000011e2e27c24 */ /* 0x000fe4000f8e02ff */
[----:B------:R-:W-:Y:S02]  /*3fc0*/  IMAD R230, R230, UR16, RZ ;  /* 0x00000010e6e67c24 */ /* 0x000fe4000f8e02ff */
[----:B------:R-:W-:Y:S01]  /*3fd0*/  IMAD R229, R234, UR25, RZ ;  /* 0x00000019eae57c24 */ /* 0x000fe2000f8e02ff */
[----:B-1----:R-:W-:Y:S01]  /*3fe0*/  SHF.R.S32.HI R221, RZ, 0x1f, R226 ;  /* 0x0000001fffdd7819 */ /* 0x002fe200000114e2 */
[----:B------:R-:W-:Y:S01]  /*3ff0*/  IMAD.IADD R225, R210, 0x1, R225 ;  /* 0x00000001d2e17824 */ /* 0x000fe200078e02e1 */
[----:B------:R-:W-:Y:S02]  /*4000*/  IADD3 R226, P1, P0, R226, R230, R217 ;  /* 0x000000e6e2e27210 */ /* 0x000fe4000783e0d9 */
[----:B------:R-:W-:Y:S02]  /*4010*/  SHF.R.S32.HI R230, RZ, 0x1f, R230 ;  /* 0x0000001fffe67819 */ /* 0x000fe400000114e6 */
[----:B------:R-:W-:Y:S02]  /*4020*/  SHF.R.S32.HI R228, RZ, 0x1f, R229 ;  /* 0x0000001fffe47819 */ /* 0x000fe400000114e5 */
[----:B------:R-:W-:Y:S02]  /*4030*/  IADD3.X R221, PT, PT, R221, R230, R213, P1, P0 ;  /* 0x000000e6dddd7210 */ /* 0x000fe40000fe04d5 */
[----:B------:R-:W-:Y:S02]  /*4040*/  IADD3 R226, P0, PT, R229, R226, RZ ;  /* 0x000000e2e5e27210 */ /* 0x000fe40007f1e0ff */
[C---:B------:R-:W-:Y:S02]  /*4050*/  IADD3 R230, PT, PT, -R231.reuse, 0x10, RZ ;  /* 0x00000010e7e67810 */ /* 0x040fe40007ffe1ff */
[----:B------:R-:W-:Y:S01]  /*4060*/  ISETP.NE.U32.AND P1, PT, R231, RZ, PT ;  /* 0x000000ffe700720c */ /* 0x000fe20003f25070 */
[----:B------:R-:W-:Y:S01]  /*4070*/  IMAD.X R221, R228, 0x1, R221, P0 ;  /* 0x00000001e4dd7824 */ /* 0x000fe200000e06dd */
[----:B------:R-:W-:Y:S01]  /*4080*/  LEA R227, P0, R226, UR14, 0x1 ;  /* 0x0000000ee2e37c11 */ /* 0x000fe2000f8008ff */
[----:B------:R-:W-:Y:S01]  /*4090*/  VIADD R231, R215, UR38 ;  /* 0x00000026d7e77c36 */ /* 0x000fe20008000000 */
[----:B------:R-:W-:Y:S02]  /*40a0*/  LOP3.LUT R230, R230, 0xf, RZ, 0xc0, !PT ;  /* 0x0000000fe6e67812 */ /* 0x000fe400078ec0ff */
[----:B------:R-:W-:Y:S02]  /*40b0*/  LEA.HI.X R221, R226, UR15, R221, 0x1, P0 ;  /* 0x0000000fe2dd7c11 */ /* 0x000fe400080f0cdd */
[----:B------:R-:W-:Y:S05]  /*40c0*/  IADD3 R236, P0, PT, R230, R227, RZ ;  /* 0x000000e3e6ec7210 */ /* 0x000fea0007f1e0ff */
[----:B------:R-:W-:Y:S01]  /*40d0*/  IMAD.X R237, RZ, RZ, R221, P0 ;  /* 0x000000ffffed7224 */ /* 0x000fe200000e06dd */
[----:B------:R-:W-:Y:S01]  /*40e0*/  ISETP.GE.AND P0, PT, R225, RZ, PT ;  /* 0x000000ffe100720c */ /* 0x000fe20003f06270 */
[----:B------:R-:W-:Y:S03]  /*40f0*/  IMAD.MOV.U32 R221, RZ, RZ, RZ ;  /* 0x000000ffffdd7224 */ /* 0x000fe600078e00ff */
        /* <DEDUP_REMOVED lines=18> */
[----:B------:R-:W4:Y:S01]  /*4220*/  @!P1 LDC R225, c[0x0][0x388] ;  /* 0x0000e200ffe19b82 */ /* 0x000f220000000800 */
[----:B------:R-:W-:Y:S05]  /*4230*/  @!P1 IMAD R226, R232, UR27, R209 ;  /* 0x0000001be8e29c24 */ /* 0x000fea000f8e02d1 */
[----:B----4-:R-:W-:Y:S04]  /*4240*/  @!P1 ISETP.GE.AND P0, PT, R226, R225, PT ;  /* 0x000000e1e200920c */ /* 0x010fe80003f06270 */
[----:B------:R-:W-:Y:S09]  /*4250*/  @!P1 SEL R221, RZ, 0x10, P0 ;  /* 0x00000010ffdd9807 */ /* 0x000ff20000000000 */
.L_x_50:
[----:B------:R-:W-:Y:S05]  /*4260*/  BSYNC.RECONVERGENT B0 ;  /* 0x0000000000007941 */ /* 0x000fea0003800200 */
.L_x_49:
[C---:B---3--:R-:W-:Y:S01]  /*4270*/  HMMA.16816.F32 R4, R164.reuse, R168, R4 ;  /* 0x000000a8a404723c */ /* 0x048fe20000001804 */
[----:B------:R-:W-:Y:S02]  /*4280*/  UISETP.GT.AND UP0, UPT, UR32, -0x1, UPT ;  /* 0xffffffff2000788c */ /* 0x000fe4000bf04270 */
[----:B------:R-:W-:Y:S02]  /*4290*/  UIADD3 UR41, UPT, UPT, UR41, -0x1, URZ ;  /* 0xffffffff29297890 */ /* 0x000fe4000fffe0ff */
[----:B------:R-:W-:Y:S02]  /*42a0*/  IMAD R226, R232, UR27, R209 ;  /* 0x0000001be8e27c24 */ /* 0x000fe4000f8e02d1 */
[----:B------:R-:W-:Y:S01]  /*42b0*/  IMAD R225, R233, UR28, R210 ;  /* 0x0000001ce9e17c24 */ /* 0x000fe2000f8e02d2 */
[C---:B------:R-:W-:Y:S03]  /*42c0*/  HMMA.16816.F32 R8, R164.reuse, R170, R8 ;  /* 0x000000aaa408723c */ /* 0x040fe60000001808 */
[----:B------:R-:W-:Y:S02]  /*42d0*/  IMAD R226, R226, UR16, RZ ;  /* 0x00000010e2e27c24 */ /* 0x000fe4000f8e02ff */
[----:B------:R-:W-:Y:S03]  /*42e0*/  IMAD R225, R225, UR17, RZ ;  /* 0x00000011e1e17c24 */ /* 0x000fe6000f8e02ff */
[C---:B------:R-:W-:Y:S03]  /*42f0*/  HMMA.16816.F32 R12, R164.reuse, R172, R12 ;  /* 0x000000aca40c723c */ /* 0x040fe6000000180c */
[----:B------:R-:W-:Y:S02]  /*4300*/  SHF.R.S32.HI R227, RZ, 0x1f, R226 ;  /* 0x0000001fffe37819 */ /* 0x000fe400000114e2 */
[----:B------:R-:W-:Y:S02]  /*4310*/  IADD3 R226, P1, P0, R225, R226, R216 ;  /* 0x000000e2e1e27210 */ /* 0x000fe4000783e0d8 */
[----:B------:R-:W-:Y:S01]  /*4320*/  SHF.R.S32.HI R225, RZ, 0x1f, R225 ;  /* 0x0000001fffe17819 */ /* 0x000fe200000114e1 */
[C---:B------:R-:W-:Y:S03]  /*4330*/  HMMA.16816.F32 R16, R164.reuse, R174, R16 ;  /* 0x000000aea410723c */ /* 0x040fe60000001810 */
[----:B------:R-:W-:Y:S02]  /*4340*/  IADD3.X R225, PT, PT, R225, R227, R218, P1, P0 ;  /* 0x000000e3e1e17210 */ /* 0x000fe40000fe04da */
[----:B------:R-:W-:Y:S02]  /*4350*/  ISETP.NE.U32.AND P1, PT, R221, RZ, PT ;  /* 0x000000ffdd00720c */ /* 0x000fe40003f25070 */
[----:B------:R-:W-:Y:S01]  /*4360*/  IADD3 R226, P0, PT, R229, R226, RZ ;  /* 0x000000e2e5e27210 */ /* 0x000fe20007f1e0ff */
[C---:B------:R-:W-:Y:S03]  /*4370*/  HMMA.16816.F32 R20, R164.reuse, R176, R20 ;  /* 0x000000b0a414723c */ /* 0x040fe60000001814 */
[----:B------:R-:W-:Y:S01]  /*4380*/  IADD3 R227, PT, PT, -R221, 0x10, RZ ;  /* 0x00000010dde37810 */ /* 0x000fe20007ffe1ff */
[----:B------:R-:W-:Y:S01]  /*4390*/  IMAD.X R225, R228, 0x1, R225, P0 ;  /* 0x00000001e4e17824 */ /* 0x000fe200000e06e1 */
[C---:B------:R-:W-:Y:S02]  /*43a0*/  LEA R228, P0, R226.reuse, UR14, 0x1 ;  /* 0x0000000ee2e47c11 */ /* 0x040fe4000f8008ff */
[----:B------:R-:W-:Y:S01]  /*43b0*/  LOP3.LUT R227, R227, 0xf, RZ, 0xc0, !PT ;  /* 0x0000000fe3e37812 */ /* 0x000fe200078ec0ff */
[C---:B------:R-:W-:Y:S03]  /*43c0*/  HMMA.16816.F32 R24, R164.reuse, R178, R24 ;  /* 0x000000b2a418723c */ /* 0x040fe60000001818 */
[----:B------:R-:W-:Y:S02]  /*43d0*/  LEA.HI.X R225, R226, UR15, R225, 0x1, P0 ;  /* 0x0000000fe2e17c11 */ /* 0x000fe400080f0ce1 */
[----:B------:R-:W-:Y:S03]  /*43e0*/  IADD3 R232, P0, PT, R227, R228, RZ ;  /* 0x000000e4e3e87210 */ /* 0x000fe60007f1e0ff */
[C---:B------:R-:W-:Y:S03]  /*43f0*/  HMMA.16816.F32 R28, R164.reuse, R180, R28 ;  /* 0x000000b4a41c723c */ /* 0x040fe6000000181c */
[----:B------:R-:W-:Y:S05]  /*4400*/  IMAD.X R233, RZ, RZ, R225, P0 ;  /* 0x000000ffffe97224 */ /* 0x000fea00000e06e1 */
[-C--:B------:R-:W-:Y:S01]  /*4410*/  HMMA.16816.F32 R32, R164, R182.reuse, R32 ;  /* 0x000000b6a420723c */ /* 0x080fe20000001820 */
[----:B------:R-:W-:Y:S01]  /*4420*/  @!PT LDS RZ, [RZ] ;  /* 0x00000000fffff984 */ /* 0x000fe20000000800 */
[----:B------:R-:W-:Y:S01]  /*4430*/  @!PT LDS RZ, [RZ] ;  /* 0x00000000fffff984 */ /* 0x000fe20000000800 */
[----:B------:R-:W-:Y:S01]  /*4440*/  @!PT LDS RZ, [RZ] ;  /* 0x00000000fffff984 */ /* 0x000fe20000000800 */
[----:B------:R3:W-:Y:S07]  /*4450*/  LDGSTS.E.LTC128B.128.ZFILL [R231+0x6080], desc[UR46][R232.64], P1 ;  /* 0x06080000e8e77fae */ /* 0x0007ee00089e1a2e */
[C---:B------:R-:W-:Y:S08]  /*4460*/  HMMA.16816.F32 R36, R184.reuse, R182, R36 ;  /* 0x000000b6b824723c */ /* 0x040ff00000001824 */
[C---:B------:R-:W-:Y:S08]  /*4470*/  HMMA.16816.F32 R40, R184.reuse, R180, R40 ;  /* 0x000000b4b828723c */ /* 0x040ff00000001828 */
[C---:B------:R-:W-:Y:S08]  /*4480*/  HMMA.16816.F32 R44, R184.reuse, R178, R44 ;  /* 0x000000b2b82c723c */ /* 0x040ff0000000182c */
[C---:B------:R-:W-:Y:S08]  /*4490*/  HMMA.16816.F32 R48, R184.reuse, R176, R48 ;  /* 0x000000b0b830723c */ /* 0x040ff00000001830 */
[C---:B------:R-:W-:Y:S08]  /*44a0*/  HMMA.16816.F32 R52, R184.reuse, R174, R52 ;  /* 0x000000aeb834723c */ /* 0x040ff00000001834 */
[C---:B------:R-:W-:Y:S08]  /*44b0*/  HMMA.16816.F32 R56, R184.reuse, R172, R56 ;  /* 0x000000acb838723c */ /* 0x040ff00000001838 */
[C---:B------:R-:W-:Y:S08]  /*44c0*/  HMMA.16816.F32 R60, R184.reuse, R170, R60 ;  /* 0x000000aab83c723c */ /* 0x040ff0000000183c */
[-C--:B------:R-:W-:Y:S08]  /*44d0*/  HMMA.16816.F32 R64, R184, R168.reuse, R64 ;  /* 0x000000a8b840723c */ /* 0x080ff00000001840 */
        /* <DEDUP_REMOVED lines=15> */
[----:B------:R-:W-:Y:S01]  /*45d0*/  HMMA.16816.F32 R128, R192, R168, R128 ;  /* 0x000000a8c080723c */ /* 0x000fe20000001880 */
[----:B------:R-:W-:Y:S08]  /*45e0*/  @!UPT UIADD3 URZ, UPT, UPT, URZ, URZ, URZ ;  /* 0x000000fffffff290 */ /* 0x000ff0000fffe0ff */
[----:B------:R-:W-:Y:S11]  /*45f0*/  BRA.U UP0, `(.L_x_51) ;  /* 0xffffffe9002c7547 */ /* 0x000ff6000b83ffff */
.L_x_42:
[----:B------:R-:W0:Y:S01]  /*4600*/  LDGDEPBAR ;  /* 0x00000000000079af */ /* 0x000e220000000000 */
[----:B------:R-:W4:Y:S03]  /*4610*/  LDCU.64 UR4, c[0x0][0x538] ;  /* 0x0000a700ff0477ac */ /* 0x000f260008000a00 */
[----:B------:R-:W0:Y:S01]  /*4620*/  LDGDEPBAR ;  /* 0x00000000000079af */ /* 0x000e220000000000 */
[----:B----4-:R-:W-:-:S04]  /*4630*/  UISETP.NE.U32.AND UP0, UPT, UR4, URZ, UPT ;  /* 0x000000ff0400728c */ /* 0x010fc8000bf05070 */
[----:B------:R-:W-:Y:S01]  /*4640*/  UISETP.NE.AND.EX UP0, UPT, UR5, URZ, UPT, UP0 ;  /* 0x000000ff0500728c */ /* 0x000fe2000bf05300 */
[----:B------:R-:W-:-:S04]  /*4650*/  DEPBAR.LE SB0, 0x0 ;  /* 0x000080000000791a */ /* 0x000fc80000000000 */
[----:B------:R-:W-:Y:S06]  /*4660*/  BAR.SYNC.DEFER_BLOCKING 0x0 ;  /* 0x0000000000007b1d */ /* 0x000fec0000010000 */
[----:B------:R-:W-:Y:S05]  /*4670*/  BRA.U !UP0, `(.L_x_52) ;  /* 0x00000001081c7547 */ /* 0x000fea000b800000 */
[----:B------:R-:W4:Y:S02]  /*4680*/  LDC.64 R2, c[0x0][0x538] ;  /* 0x00014e00ff027b82 */ /* 0x000f240000000a00 */
[----:B----4-:R-:W4:Y:S02]  /*4690*/  LDG.E.64 R2, desc[UR46][R2.64] ;  /* 0x0000002e02027981 */ /* 0x010f24000c1e1b00 */
[----:B----4-:R-:W-:-:S04]  /*46a0*/  ISETP.NE.U32.AND P0, PT, R2, RZ, PT ;  /* 0x000000ff0200720c */ /* 0x010fc80003f05070 */
[----:B------:R-:W-:-:S13]  /*46b0*/  ISETP.NE.AND.EX P0, PT, R3, RZ, PT, P0 ;  /* 0x000000ff0300720c */ /* 0x000fda0003f05300 */
[----:B------:R-:W-:Y:S05]  /*46c0*/  @!P0 BRA `(.L_x_52) ;  /* 0x0000000000088947 */ /* 0x000fea0003800000 */
[----:B------:R4:W5:Y:S01]  /*46d0*/  LD.E R169, desc[UR46][R2.64] ;  /* 0x0000002e02a97980 */ /* 0x000962000c101900 */
[----:B------:R-:W-:Y:S05]  /*46e0*/  BRA `(.L_x_53) ;  /* 0x0000000000207947 */ /* 0x000fea0003800000 */
.L_x_52:
[----:B------:R-:W4:Y:S02]  /*46f0*/  LDCU.64 UR4, c[0x0][0x528] ;  /* 0x0000a500ff0477ac */ /* 0x000f240008000a00 */
[----:B----4-:R-:W-:-:S04]  /*4700*/  UISETP.NE.U32.AND UP0, UPT, UR4, URZ, UPT ;  /* 0x000000ff0400728c */ /* 0x010fc8000bf05070 */
[----:B------:R-:W-:-:S09]  /*4710*/  UISETP.NE.AND.EX UP0, UPT, UR5, URZ, UPT, UP0 ;  /* 0x000000ff0500728c */ /* 0x000fd2000bf05300 */
[----:B------:R-:W-:Y:S05]  /*4720*/  BRA.U !UP0, `(.L_x_54) ;  /* 0x00000001080c7547 */ /* 0x000fea000b800000 */
[----:B------:R-:W4:Y:S02]  /*4730*/  LDC.64 R2, c[0x0][0x528] ;  /* 0x00014a00ff027b82 */ /* 0x000f240000000a00 */
[----:B----4-:R4:W5:Y:S01]  /*4740*/  LDG.E R169, desc[UR46][R2.64] ;  /* 0x0000002e02a97981 */ /* 0x010962000c1e1900 */
[----:B------:R-:W-:Y:S05]  /*4750*/  BRA `(.L_x_53) ;  /* 0x0000000000047947 */ /* 0x000fea0003800000 */
.L_x_54:
[----:B------:R-:W4:Y:S02]  /*4760*/  LDC R169, c[0x0][0x520] ;  /* 0x00014800ffa97b82 */ /* 0x000f240000000800 */
.L_x_53:
[----:B------:R-:W1:Y:S02]  /*4770*/  LDCU.64 UR4, c[0x0][0x540] ;  /* 0x0000a800ff0477ac */ /* 0x000e640008000a00 */
[----:B-1----:R-:W-:-:S04]  /*4780*/  UISETP.NE.U32.AND UP0, UPT, UR4, URZ, UPT ;  /* 0x000000ff0400728c */ /* 0x002fc8000bf05070 */
[----:B------:R-:W-:-:S09]  /*4790*/  UISETP.NE.AND.EX UP0, UPT, UR5, URZ, UPT, UP0 ;  /* 0x000000ff0500728c */ /* 0x000fd2000bf05300 */
[----:B------:R-:W-:Y:S05]  /*47a0*/  BRA.U !UP0, `(.L_x_55) ;  /* 0x00000001081c7547 */ /* 0x000fea000b800000 */
[----:B------:R-:W1:Y:S02]  /*47b0*/  LDC.64 R172, c[0x0][0x540] ;  /* 0x00015000ffac7b82 */ /* 0x000e640000000a00 */
[----:B-1----:R-:W2:Y:S02]  /*47c0*/  LDG.E.64 R172, desc[UR46][R172.64] ;  /* 0x0000002eacac7981 */ /* 0x002ea4000c1e1b00 */
[----:B--2---:R-:W-:-:S04]  /*47d0*/  ISETP.NE.U32.AND P0, PT, R172, RZ, PT ;  /* 0x000000ffac00720c */ /* 0x004fc80003f05070 */
[----:B------:R-:W-:-:S13]  /*47e0*/  ISETP.NE.AND.EX P0, PT, R173, RZ, PT, P0 ;  /* 0x000000ffad00720c */ /* 0x000fda0003f05300 */
[----:B------:R-:W-:Y:S05]  /*47f0*/  @!P0 BRA `(.L_x_55) ;  /* 0x0000000000088947 */ /* 0x000fea0003800000 */
[----:B------:R1:W5:Y:S01]  /*4800*/  LD.E R172, desc[UR46][R172.64] ;  /* 0x0000002eacac7980 */ /* 0x000362000c101900 */
[----:B------:R-:W-:Y:S05]  /*4810*/  BRA `(.L_x_56) ;  /* 0x0000000000207947 */ /* 0x000fea0003800000 */
.L_x_55:
[----:B------:R-:W1:Y:S02]  /*4820*/  LDCU.64 UR4, c[0x0][0x530] ;  /* 0x0000a600ff0477ac */ /* 0x000e640008000a00 */
[----:B-1----:R-:W-:-:S04]  /*4830*/  UISETP.NE.U32.AND UP0, UPT, UR4, URZ, UPT ;  /* 0x000000ff0400728c */ /* 0x002fc8000bf05070 */
[----:B------:R-:W-:-:S09]  /*4840*/  UISETP.NE.AND.EX UP0, UPT, UR5, URZ, UPT, UP0 ;  /* 0x000000ff0500728c */ /* 0x000fd2000bf05300 */
[----:B------:R-:W-:Y:S05]  /*4850*/  BRA.U !UP0, `(.L_x_57) ;  /* 0x00000001080c7547 */ /* 0x000fea000b800000 */
[----:B------:R-:W1:Y:S02]  /*4860*/  LDC.64 R172, c[0x0][0x530] ;  /* 0x00014c00ffac7b82 */ /* 0x000e640000000a00 */
[----:B-1----:R1:W5:Y:S01]  /*4870*/  LDG.E R172, desc[UR46][R172.64] ;  /* 0x0000002eacac7981 */ /* 0x002362000c1e1900 */
[----:B------:R-:W-:Y:S05]  /*4880*/  BRA `(.L_x_56) ;  /* 0x0000000000047947 */ /* 0x000fea0003800000 */
.L_x_57:
[----:B------:R-:W1:Y:S02]  /*4890*/  LDC R172, c[0x0][0x524] ;  /* 0x00014900ffac7b82 */ /* 0x000e640000000800 */
.L_x_56:
[----:B----4-:R-:W4:Y:S01]  /*48a0*/  LDC R2, c[0x0][0x3d0] ;  /* 0x0000f400ff027b82 */ /* 0x010f220000000800 */
[----:B------:R-:W3:Y:S01]  /*48b0*/  LDCU UR4, c[0x0][0x3c8] ;  /* 0x00007900ff0477ac */ /* 0x000ee20008000800 */
[----:B------:R-:W1:Y:S01]  /*48c0*/  S2R R0, SR_CTAID.Z ;  /* 0x0000000000007919 */ /* 0x000e620000002700 */
[----:B--2---:R-:W-:-:S05]  /*48d0*/  MOV R137, 0xffffffff ;  /* 0xffffffff00897802 */ /* 0x004fca0000000f00 */
[----:B------:R-:W2:Y:S08]  /*48e0*/  LDC R136, c[0x0][0x550] ;  /* 0x00015400ff887b82 */ /* 0x000eb00000000800 */
[----:B------:R-:W1:Y:S01]  /*48f0*/  LDC.64 R170, c[0x0][0x548] ;  /* 0x00015200ffaa7b82 */ /* 0x000e620000000a00 */
[----:B---3--:R-:W-:Y:S01]  /*4900*/  IMAD R207, R207, UR4, R208 ;  /* 0x00000004cfcf7c24 */ /* 0x008fe2000f8e02d0 */
[----:B----4-:R-:W-:-:S04]  /*4910*/  ISETP.GT.AND P6, PT, R2, 0x1, PT ;  /* 0x000000010200780c */ /* 0x010fc80003fc4270 */
[----:B--2---:R-:W-:Y:S01]  /*4920*/  ISETP.EQ.AND P6, PT, R136, 0x1, P6 ;  /* 0x000000018800780c */ /* 0x004fe200037c2270 */
[----:B-1----:R-:W-:-:S12]  /*4930*/  IMAD.WIDE R170, R207, 0x4, R170 ;  /* 0x00000004cfaa7825 */ /* 0x002fd800078e02aa */
[----:B------:R-:W-:Y:S05]  /*4940*/  @!P6 BRA `(.L_x_58) ;  /* 0x000000000024e947 */ /* 0x000fea0003800000 */
[----:B------:R-:W-:Y:S01]  /*4950*/  ISETP.NE.AND P0, PT, R201, RZ, PT ;  /* 0x000000ffc900720c */ /* 0x000fe20003f05270 */
[----:B------:R-:W-:Y:S01]  /*4960*/  BSSY.RECONVERGENT B0, `(.L_x_59) ;  /* 0x0000005000007945 */ /* 0x000fe20003800200 */
[----:B------:R-:W-:-:S11]  /*4970*/  MOV R137, 0xffffffff ;  /* 0xffffffff00897802 */ /* 0x000fd60000000f00 */
[----:B------:R-:W-:Y:S05]  /*4980*/  @P0 BRA `(.L_x_60) ;  /* 0x0000000000080947 */ /* 0x000fea0003800000 */
[----:B------:R1:W2:Y:S04]  /*4990*/  LDG.E.STRONG.GPU R137, desc[UR46][R170.64] ;  /* 0x0000002eaa897981 */ /* 0x0002a8000c1ef900 */
[----:B--2---:R-:W-:Y:S01]  /*49a0*/  CCTL.IVALL ;  /* 0x00000000ff00798f */ /* 0x004fe20002000000 */
.L_x_60:
[----:B------:R-:W-:Y:S05]  /*49b0*/  BSYNC.RECONVERGENT B0 ;  /* 0x0000000000007941 */ /* 0x000fea0003800200 */
.L_x_59:
[----:B------:R-:W-:-:S04]  /*49c0*/  ISETP.NE.AND P0, PT, R0, RZ, PT ;  /* 0x000000ff0000720c */ /* 0x000fc80003f05270 */
[----:B-----5:R-:W-:-:S09]  /*49d0*/  FSEL R172, R172, 1, !P0 ;  /* 0x3f800000acac7808 */ /* 0x020fd20004000000 */
.L_x_58:
[----:B------:R-:W2:Y:S01]  /*49e0*/  LDCU UR18, c[0x0][0x38c] ;  /* 0x00007180ff1277ac */ /* 0x000ea20008000800 */
[----:B------:R-:W3:Y:S01]  /*49f0*/  S2R R3, SR_CTAID.X ;  /* 0x0000000000037919 */ /* 0x000ee20000002500 */
[----:B------:R-:W3:Y:S01]  /*4a00*/  LDC R2, c[0x0][0x3e0] ;  /* 0x0000f800ff027b82 */ /* 0x000ee20000000800 */
[----:B------:R-:W-:Y:S01]  /*4a10*/  IMAD.SHL.U32 R133, R201, 0x4, RZ ;  /* 0x00000004c9857824 */ /* 0x000fe200078e00ff */
[----:B------:R-:W2:Y:S01]  /*4a20*/  LDCU UR17, c[0x0][0x39c] ;  /* 0x00007380ff1177ac */ /* 0x000ea20008000800 */
[----:B------:R-:W-:Y:S02]  /*4a30*/  SHF.R.U32.HI R134, RZ, 0x2, R205 ;  /* 0x00000002ff867819 */ /* 0x000fe400000116cd */
[----:B------:R-:W-:Y:S01]  /*4a40*/  SHF.R.U32.HI R132, RZ, 0x4, R201 ;  /* 0x00000004ff847819 */ /* 0x000fe200000116c9 */
[----:B------:R-:W4:Y:S01]  /*4a50*/  LDCU UR16, c[0x0][0x3a0] ;  /* 0x00007400ff1077ac */ /* 0x000f220008000800 */
[----:B------:R-:W-:Y:S01]  /*4a60*/  LOP3.LUT R133, R133, 0x3c, RZ, 0xc0, !PT ;  /* 0x0000003c85857812 */ /* 0x000fe200078ec0ff */
[----:B------:R-:W-:Y:S01]  /*4a70*/  IMAD R165, R134, 0x44, R203 ;  /* 0x0000004486a57824 */ /* 0x000fe200078e02cb */
[----:B------:R-:W-:Y:S01]  /*4a80*/  LOP3.LUT R132, R132, 0x1, RZ, 0xc0, !PT ;  /* 0x0000000184847812 */ /* 0x000fe200078ec0ff */
[----:B------:R-:W1:Y:S02]  /*4a90*/  LDCU.128 UR4, c[0x0][0x4d0] ;  /* 0x00009a00ff0477ac */ /* 0x000e640008000c00 */
[----:B------:R-:W-:Y:S01]  /*4aa0*/  IMAD.IADD R206, R206, 0x1, R133 ;  /* 0x00000001cece7824 */ /* 0x000fe200078e0285 */
[----:B------:R-:W-:Y:S01]  /*4ab0*/  LOP3.LUT R133, R132, 0x3c0, R201, 0xf8, !PT ;  /* 0x000003c084857812 */ /* 0x000fe200078ef8c9 */
[----:B------:R-:W3:Y:S02]  /*4ac0*/  LDCU.64 UR10, c[0x0][0x490] ;  /* 0x00009200ff0a77ac */ /* 0x000ee40008000a00 */
[----:B------:R-:W-:Y:S01]  /*4ad0*/  IMAD.WIDE R134, R206, 0x4, RZ ;  /* 0x00000004ce867825 */ /* 0x000fe200078e02ff */
[--C-:B------:R-:W-:Y:S01]  /*4ae0*/  LOP3.LUT R133, R133, 0x4, R204.reuse, 0xf8, !PT ;  /* 0x0000000485857812 */ /* 0x100fe200078ef8cc */
[----:B------:R-:W3:Y:S01]  /*4af0*/  LDCU.64 UR12, c[0x0][0x518] ;  /* 0x0000a300ff0c77ac */ /* 0x000ee20008000a00 */
[----:B------:R-:W-:Y:S01]  /*4b00*/  LOP3.LUT R134, R134, 0xfffffef0, RZ, 0xc0, !PT ;  /* 0xfffffef086867812 */ /* 0x000fe200078ec0ff */
[----:B--2---:R-:W-:Y:S01]  /*4b10*/  UIMAD UR8, UR17, UR18, URZ ;  /* 0x00000012110872a4 */ /* 0x004fe2000f8e02ff */
[----:B------:R-:W-:Y:S01]  /*4b20*/  LOP3.LUT R135, R135, 0x3fffffff, RZ, 0xc0, !PT ;  /* 0x3fffffff87877812 */ /* 0x000fe200078ec0ff */
[----:B------:R-:W2:Y:S02]  /*4b30*/  LDCU.64 UR14, c[0x0][0x4b0] ;  /* 0x00009600ff0e77ac */ /* 0x000ea40008000a00 */
[----:B----4-:R-:W-:Y:S01]  /*4b40*/  UIMAD UR8, UR8, UR16, URZ ;  /* 0x00000010080872a4 */ /* 0x010fe2000f8e02ff */
[----:B-1----:R-:W-:Y:S01]  /*4b50*/  ISETP.NE.U32.AND P1, PT, RZ, UR4, PT ;  /* 0x00000004ff007c0c */ /* 0x002fe2000bf25070 */
[----:B------:R-:W-:Y:S01]  /*4b60*/  ULEA UR44, UR45, UR44, 0x1 ;  /* 0x0000002c2d2c7291 */ /* 0x000fe2000f8e08ff */
[----:B---3--:R-:W-:Y:S01]  /*4b70*/  SHF.R.U32.HI R2, RZ, R2, R3 ;  /* 0x00000002ff027219 */ /* 0x008fe20000011603 */
[----:B------:R-:W-:Y:S01]  /*4b80*/  USHF.L.U32 UR43, UR43, 0x5, URZ ;  /* 0x000000052b2b7899 */ /* 0x000fe200080006ff */
[--C-:B------:R-:W-:Y:S01]  /*4b90*/  LOP3.LUT R3, R132, 0x70, R204.reuse, 0xf8, !PT ;  /* 0x0000007084037812 */ /* 0x100fe200078ef8cc */
[----:B------:R-:W-:Y:S01]  /*4ba0*/  USHF.L.U32 UR44, UR44, 0x3, URZ ;  /* 0x000000032c2c7899 */ /* 0x000fe200080006ff */
[C---:B------:R-:W-:Y:S01]  /*4bb0*/  ISETP.GE.AND P5, PT, R206.reuse, UR8, PT ;  /* 0x00000008ce007c0c */ /* 0x040fe2000bfa6270 */
[----:B------:R-:W-:Y:S01]  /*4bc0*/  VIADD R206, R206, 0x40 ;  /* 0x00000040cece7836 */ /* 0x000fe20000000000 */
[----:B------:R-:W-:Y:S01]  /*4bd0*/  LOP3.LUT R3, R3, 0x8, R204, 0xf8, !PT ;  /* 0x0000000803037812 */ /* 0x000fe200078ef8cc */
[----:B------:R-:W-:Y:S01]  /*4be0*/  IMAD R168, R2, 0x80, R133 ;  /* 0x0000008002a87824 */ /* 0x000fe200078e0285 */
[----:B------:R-:W-:Y:S01]  /*4bf0*/  UIMAD UR43, UR44, 0x44, UR43 ;  /* 0x000000442c2b78a4 */ /* 0x000fe2000f8e022b */
[----:B------:R-:W-:-:S02]  /*4c00*/  ISETP.NE.U32.AND P3, PT, RZ, UR12, PT ;  /* 0x0000000cff007c0c */ /* 0x000fc4000bf65070 */
[----:B------:R-:W-:Y:S01]  /*4c10*/  ISETP.GE.AND P4, PT, R206, UR8, PT ;  /* 0x00000008ce007c0c */ /* 0x000fe2000bf86270 */
[----:B------:R-:W1:Y:S01]  /*4c20*/  LDCU.64 UR8, c[0x0][0x498] ;  /* 0x00009300ff0877ac */ /* 0x000e620008000a00 */
[C---:B------:R-:W-:Y:S01]  /*4c30*/  IMAD.WIDE.U32 R174, R168.reuse, UR6, R134 ;  /* 0x00000006a8ae7c25 */ /* 0x040fe2000f8e0086 */
[----:B------:R-:W-:Y:S02]  /*4c40*/  LOP3.LUT R3, R3, 0x4, R204, 0xf8, !PT ;  /* 0x0000000403037812 */ /* 0x000fe400078ef8cc */
[----:B------:R-:W-:Y:S01]  /*4c50*/  ISETP.NE.AND.EX P1, PT, RZ, UR5, PT, P1 ;  /* 0x00000005ff007c0c */ /* 0x000fe2000bf25310 */
[----:B------:R-:W-:Y:S01]  /*4c60*/  IMAD.WIDE.U32 R134, R168, UR10, R134 ;  /* 0x0000000aa8867c25 */ /* 0x000fe2000f8e0086 */
[----:B------:R-:W-:Y:S02]  /*4c70*/  IADD3 R174, P2, PT, R174, UR12, RZ ;  /* 0x0000000caeae7c10 */ /* 0x000fe4000ff5e0ff */
[----:B------:R-:W-:Y:S01]  /*4c80*/  SEL R166, RZ, 0x1, P5 ;  /* 0x00000001ffa67807 */ /* 0x000fe20002800000 */
[----:B------:R-:W-:Y:S01]  /*4c90*/  IMAD R173, R168, UR7, R175 ;  /* 0x00000007a8ad7c24 */ /* 0x000fe2000f8e02af */
[----:B------:R-:W-:Y:S01]  /*4ca0*/  IADD3 R175, P0, PT, R134, UR4, RZ ;  /* 0x0000000486af7c10 */ /* 0x000fe2000ff1e0ff */
[----:B------:R-:W-:Y:S01]  /*4cb0*/  IMAD R176, R168, UR11, R135 ;  /* 0x0000000ba8b07c24 */ /* 0x000fe2000f8e0287 */
[----:B------:R-:W-:Y:S01]  /*4cc0*/  SEL R167, RZ, 0x1, P4 ;  /* 0x00000001ffa77807 */ /* 0x000fe20002000000 */
[----:B------:R-:W-:Y:S01]  /*4cd0*/  VIADD R165, R165, UR43 ;  /* 0x0000002ba5a57c36 */ /* 0x000fe20008000000 */
[----:B------:R-:W-:Y:S01]  /*4ce0*/  ISETP.NE.AND.EX P3, PT, RZ, UR13, PT, P3 ;  /* 0x0000000dff007c0c */ /* 0x000fe2000bf65330 */
[----:B------:R-:W-:Y:S01]  /*4cf0*/  IMAD R164, R3, 0x220, R202 ;  /* 0x0000022003a47824 */ /* 0x000fe200078e02ca */
[----:B------:R-:W-:Y:S01]  /*4d00*/  IADD3.X R176, PT, PT, R176, UR5, RZ, P0, !PT ;  /* 0x00000005b0b07c10 */ /* 0x000fe200087fe4ff */
[----:B--2---:R-:W-:Y:S01]  /*4d10*/  IMAD.U32 R2, RZ, RZ, UR14 ;  /* 0x0000000eff027e24 */ /* 0x004fe2000f8e00ff */
[----:B------:R-:W-:Y:S01]  /*4d20*/  IADD3.X R173, PT, PT, R173, UR13, RZ, P2, !PT ;  /* 0x0000000dadad7c10 */ /* 0x000fe200097fe4ff */
[----:B-1----:R-:W-:Y:S01]  /*4d30*/  IMAD.U32 R132, RZ, RZ, UR8 ;  /* 0x00000008ff847e24 */ /* 0x002fe2000f8e00ff */
[----:B------:R-:W-:Y:S01]  /*4d40*/  SEL R135, R166, RZ, P1 ;  /* 0x000000ffa6877207 */ /* 0x000fe20000800000 */
[----:B------:R-:W-:Y:S01]  /*4d50*/  IMAD.U32 R133, RZ, RZ, UR9 ;  /* 0x00000009ff857e24 */ /* 0x000fe2000f8e00ff */
[----:B------:R-:W-:Y:S01]  /*4d60*/  SEL R134, R167, RZ, P1 ;  /* 0x000000ffa7867207 */ /* 0x000fe20000800000 */
[----:B------:R-:W-:Y:S01]  /*4d70*/  IMAD.U32 R3, RZ, RZ, UR15 ;  /* 0x0000000fff037e24 */ /* 0x000fe2000f8e00ff */
[----:B------:R-:W-:-:S02]  /*4d80*/  LEA R165, R165, UR22, 0x3 ;  /* 0x00000016a5a57c11 */ /* 0x000fc4000f8e18ff */
[----:B------:R-:W-:Y:S02]  /*4d90*/  SEL R166, R166, RZ, P3 ;  /* 0x000000ffa6a67207 */ /* 0x000fe40001800000 */
[----:B------:R-:W-:Y:S01]  /*4da0*/  SEL R167, R167, RZ, P3 ;  /* 0x000000ffa7a77207 */ /* 0x000fe20001800000 */
[----:B------:R-:W-:Y:S06]  /*4db0*/  @!P6 BRA `(.L_x_61) ;  /* 0x000000000070e947 */ /* 0x000fec0003800000 */
[----:B------:R-:W-:-:S13]  /*4dc0*/  ISETP.NE.AND P0, PT, R137, R0, PT ;  /* 0x000000008900720c */ /* 0x000fda0003f05270 */
[----:B------:R-:W-:Y:S06]  /*4dd0*/  BAR.RED.AND.DEFER_BLOCKING 0x0, P0 ;  /* 0x0000000000007b1d */ /* 0x000fec0000014400 */
[----:B------:R-:W1:Y:S02]  /*4de0*/  B2R.RESULT RZ, P0 ;  /* 0x0000000000ff731c */ /* 0x000e640000004000 */
[----:B-1----:R-:W-:Y:S05]  /*4df0*/  @!P0 BRA `(.L_x_62) ;  /* 0x0000000000288947 */ /* 0x002fea0003800000 */
[----:B------:R-:W-:-:S13]  /*4e00*/  ISETP.NE.AND P1, PT, R201, RZ, PT ;  /* 0x000000ffc900720c */ /* 0x000fda0003f25270 */
.L_x_64:
[----:B------:R-:W-:Y:S05]  /*4e10*/  YIELD ;  /* 0x0000000000007946 */ /* 0x000fea0003800000 */
[----:B-1----:R-:W-:Y:S05]  /*4e20*/  @P1 BRA `(.L_x_63) ;  /* 0x0000000000081947 */ /* 0x002fea0003800000 */
[----:B------:R1:W2:Y:S04]  /*4e30*/  LDG.E.STRONG.GPU R137, desc[UR46][R170.64] ;  /* 0x0000002eaa897981 */ /* 0x0002a8000c1ef900 */
[----:B--2---:R-:W-:Y:S01]  /*4e40*/  CCTL.IVALL ;  /* 0x00000000ff00798f */ /* 0x004fe20002000000 */
.L_x_63:
[----:B------:R-:W-:Y:S01]  /*4e50*/  ISETP.NE.AND P0, PT, R137, R0, PT ;  /* 0x000000008900720c */ /* 0x000fe20003f05270 */
[----:B------:R-:W-:-:S12]  /*4e60*/  WARPSYNC.ALL ;  /* 0x0000000000007948 */ /* 0x000fd80003800000 */
[----:B------:R-:W-:Y:S06]  /*4e70*/  BAR.RED.AND.DEFER_BLOCKING 0x0, P0 ;  /* 0x0000000000007b1d */ /* 0x000fec0000014400 */
[----:B------:R-:W2:Y:S02]  /*4e80*/  B2R.RESULT RZ, P0 ;  /* 0x0000000000ff731c */ /* 0x000ea40000004000 */
[----:B--2---:R-:W-:Y:S05]  /*4e90*/  @P0 BRA `(.L_x_64) ;  /* 0xfffffffc00dc0947 */ /* 0x004fea000383ffff */
.L_x_62:
[----:B------:R-:W-:Y:S05]  /*4ea0*/  WARPSYNC.ALL ;  /* 0x0000000000007948 */ /* 0x000fea0003800000 */
[----:B------:R-:W-:Y:S01]  /*4eb0*/  ISETP.NE.AND P0, PT, R0, RZ, PT ;  /* 0x000000ff0000720c */ /* 0x000fe20003f05270 */
[----:B------:R-:W2:Y:S03]  /*4ec0*/  LDC.64 R132, c[0x0][0x498] ;  /* 0x00012600ff847b82 */ /* 0x000ea60000000a00 */
[----:B------:R-:W-:Y:S02]  /*4ed0*/  SEL R135, R135, R166, !P0 ;  /* 0x000000a687877207 */ /* 0x000fe40004000000 */
[----:B------:R-:W-:-:S02]  /*4ee0*/  SEL R134, R134, R167, !P0 ;  /* 0x000000a786867207 */ /* 0x000fc40004000000 */
[----:B------:R-:W-:Y:S02]  /*4ef0*/  SEL R175, R175, R174, !P0 ;  /* 0x000000aeafaf7207 */ /* 0x000fe40004000000 */
[----:B------:R-:W-:Y:S01]  /*4f00*/  SEL R176, R176, R173, !P0 ;  /* 0x000000adb0b07207 */ /* 0x000fe20004000000 */
[----:B------:R-:W3:Y:S08]  /*4f10*/  LDC.64 R2, c[0x0][0x4b0] ;  /* 0x00012c00ff027b82 */ /* 0x000ef00000000a00 */
[----:B--2---:R-:W2:Y:S08]  /*4f20*/  @P0 LDC R132, c[0x0][0x4e0] ;  /* 0x00013800ff840b82 */ /* 0x004eb00000000800 */
[----:B------:R-:W4:Y:S08]  /*4f30*/  @P0 LDC R133, c[0x0][0x4e4] ;  /* 0x00013900ff850b82 */ /* 0x000f300000000800 */
[----:B---3--:R-:W3:Y:S08]  /*4f40*/  @P0 LDC R2, c[0x0][0x4f8] ;  /* 0x00013e00ff020b82 */ /* 0x008ef00000000800 */
[----:B------:R-:W1:Y:S08]  /*4f50*/  @P0 LDC R3, c[0x0][0x4fc] ;  /* 0x00013f00ff030b82 */ /* 0x000e700000000800 */
[----:B------:R-:W-:Y:S06]  /*4f60*/  BAR.SYNC.DEFER_BLOCKING 0x0 ;  /* 0x0000000000007b1d */ /* 0x000fec0000010000 */
[----:B------:R-:W-:Y:S05]  /*4f70*/  BRA `(.L_x_65) ;  /* 0x0000000000c87947 */ /* 0x000fea0003800000 */
.L_x_61:
[----:B------:R-:W-:-:S13]  /*4f80*/  ISETP.NE.AND P0, PT, R136, 0x2, PT ;  /* 0x000000028800780c */ /* 0x000fda0003f05270 */
[----:B------:R-:W-:Y:S05]  /*4f90*/  @P0 BRA `(.L_x_65) ;  /* 0x0000000000c00947 */ /* 0x000fea0003800000 */
[----:B------:R-:W1:Y:S01]  /*4fa0*/  LDCU UR6, c[0x0][0x398] ;  /* 0x00007300ff0677ac */ /* 0x000e620008000800 */
[----:B------:R-:W2:Y:S01]  /*4fb0*/  LDC R136, c[0x0][0x3c4] ;  /* 0x0000f100ff887b82 */ /* 0x000ea20000000800 */
[----:B------:R-:W-:Y:S02]  /*4fc0*/  USHF.R.S32.HI UR5, URZ, 0x1f, UR16 ;  /* 0x0000001fff057899 */ /* 0x000fe40008011410 */
[----:B-1----:R-:W-:-:S04]  /*4fd0*/  UIMAD.WIDE UR6, UR17, UR6, URZ ;  /* 0x00000006110672a5 */ /* 0x002fc8000f8e02ff */
[----:B------:R-:W-:Y:S02]  /*4fe0*/  UIMAD UR4, UR7, UR16, URZ ;  /* 0x00000010070472a4 */ /* 0x000fe4000f8e02ff */
[----:B------:R-:W-:Y:S01]  /*4ff0*/  UIMAD.WIDE.U32 UR16, UR6, UR16, URZ ;  /* 0x00000010061072a5 */ /* 0x000fe2000f8e00ff */
[----:B--2---:R-:W-:Y:S01]  /*5000*/  SHF.R.S32.HI R142, RZ, 0x1f, R136 ;  /* 0x0000001fff8e7819 */ /* 0x004fe20000011488 */
[----:B------:R-:W-:Y:S02]  /*5010*/  UIMAD UR4, UR6, UR5, UR4 ;  /* 0x00000005060472a4 */ /* 0x000fe4000f8e0204 */
[----:B------:R-:W-:Y:S02]  /*5020*/  USHF.R.S32.HI UR5, URZ, 0x1f, UR18 ;  /* 0x0000001fff057899 */ /* 0x000fe40008011412 */
[----:B------:R-:W-:-:S04]  /*5030*/  UIADD3 UR4, UPT, UPT, UR17, UR4, URZ ;  /* 0x0000000411047290 */ /* 0x000fc8000fffe0ff */
[----:B------:R-:W-:Y:S02]  /*5040*/  UIMAD UR4, UR4, UR18, URZ ;  /* 0x00000012040472a4 */ /* 0x000fe4000f8e02ff */
[----:B------:R-:W-:Y:S02]  /*5050*/  UIMAD.WIDE.U32 UR18, UR16, UR18, URZ ;  /* 0x00000012101272a5 */ /* 0x000fe4000f8e00ff */
[----:B------:R-:W-:-:S04]  /*5060*/  UIMAD UR4, UR5, UR16, UR4 ;  /* 0x00000010050472a4 */ /* 0x000fc8000f8e0204 */
[----:B------:R-:W-:-:S06]  /*5070*/  UIADD3 UR4, UPT, UPT, UR19, UR4, URZ ;  /* 0x0000000413047290 */ /* 0x000fcc000fffe0ff */
[----:B------:R-:W-:-:S04]  /*5080*/  LOP3.LUT R137, R142, UR4, RZ, 0xfc, !PT ;  /* 0x000000048e897c12 */ /* 0x000fc8000f8efcff */
[----:B------:R-:W-:-:S13]  /*5090*/  ISETP.NE.U32.AND P0, PT, R137, RZ, PT ;  /* 0x000000ff8900720c */ /* 0x000fda0003f05070 */
[----:B------:R-:W-:Y:S05]  /*50a0*/  @P0 BRA `(.L_x_66) ;  /* 0x0000000000500947 */ /* 0x000fea0003800000 */
[----:B------:R-:W1:Y:S01]  /*50b0*/  I2F.U32.RP R140, R136 ;  /* 0x00000088008c7306 */ /* 0x000e620000209000 */
[----:B------:R-:W-:Y:S02]  /*50c0*/  MOV R138, RZ ;  /* 0x000000ff008a7202 */ /* 0x000fe40000000f00 */
[----:B------:R-:W-:-:S05]  /*50d0*/  ISETP.NE.U32.AND P0, PT, R136, RZ, PT ;  /* 0x000000ff8800720c */ /* 0x000fca0003f05070 */
[----:B-1----:R-:W1:Y:S02]  /*50e0*/  MUFU.RCP R139, R140 ;  /* 0x0000008c008b7308 */ /* 0x002e640000001000 */
[----:B-1----:R-:W-:-:S06]  /*50f0*/  VIADD R139, R139, 0xffffffe ;  /* 0x0ffffffe8b8b7836 */ /* 0x002fcc0000000000 */
[----:B------:R-:W1:Y:S02]  /*5100*/  F2I.FTZ.U32.TRUNC.NTZ R139, R139 ;  /* 0x0000008b008b7305 */ /* 0x000e64000021f000 */
[----:B-1----:R-:W-:-:S04]  /*5110*/  IMAD.MOV R137, RZ, RZ, -R139 ;  /* 0x000000ffff897224 */ /* 0x002fc800078e0a8b */
[----:B------:R-:W-:-:S04]  /*5120*/  IMAD R137, R137, R136, RZ ;  /* 0x0000008889897224 */ /* 0x000fc800078e02ff */
[----:B------:R-:W-:Y:S01]  /*5130*/  IMAD.HI.U32 R137, R139, R137, R138 ;  /* 0x000000898b897227 */ /* 0x000fe200078e008a */
[----:B------:R-:W-:-:S05]  /*5140*/  MOV R139, RZ ;  /* 0x000000ff008b7202 */ /* 0x000fca0000000f00 */
[----:B------:R-:W-:-:S04]  /*5150*/  IMAD.HI.U32 R138, R137, UR18, RZ ;  /* 0x00000012898a7c27 */ /* 0x000fc8000f8e00ff */
[----:B------:R-:W-:-:S04]  /*5160*/  IMAD.MOV R137, RZ, RZ, -R138 ;  /* 0x000000ffff897224 */ /* 0x000fc800078e0a8a */
[----:B------:R-:W-:-:S05]  /*5170*/  IMAD R137, R136, R137, UR18 ;  /* 0x0000001288897e24 */ /* 0x000fca000f8e0289 */
[----:B------:R-:W-:-:S13]  /*5180*/  ISETP.GE.U32.AND P2, PT, R137, R136, PT ;  /* 0x000000888900720c */ /* 0x000fda0003f46070 */
[----:B------:R-:W-:Y:S01]  /*5190*/  @P2 IADD3 R137, PT, PT, R137, -R136, RZ ;  /* 0x8000008889892210 */ /* 0x000fe20007ffe0ff */
[----:B------:R-:W-:-:S03]  /*51a0*/  @P2 VIADD R138, R138, 0x1 ;  /* 0x000000018a8a2836 */ /* 0x000fc60000000000 */
[----:B------:R-:W-:-:S13]  /*51b0*/  ISETP.GE.U32.AND P1, PT, R137, R136, PT ;  /* 0x000000888900720c */ /* 0x000fda0003f26070 */
[----:B------:R-:W-:Y:S02]  /*51c0*/  @P1 IADD3 R138, PT, PT, R138, 0x1, RZ ;  /* 0x000000018a8a1810 */ /* 0x000fe40007ffe0ff */
[----:B------:R-:W-:Y:S01]  /*51d0*/  @!P0 LOP3.LUT R138, RZ, R136, RZ, 0x33, !PT ;  /* 0x00000088ff8a8212 */ /* 0x000fe200078e33ff */
[----:B------:R-:W-:Y:S06]  /*51e0*/  BRA `(.L_x_67) ;  /* 0x0000000000107947 */ /* 0x000fec0003800000 */
.L_x_66:
[----:B------:R-:W-:Y:S02]  /*51f0*/  MOV R144, 0x5210 ;  /* 0x0000521000907802 */ /* 0x000fe40000000f00 */
[----:B-----5:R-:W-:Y:S05]  /*5200*/  CALL.REL.NOINC `($__internal_1_$__cuda_sm20_div_s64) ;  /* 0x0000004400bc7944 */ /* 0x020fea0003c00000 */
[----:B------:R-:W-:Y:S02]  /*5210*/  MOV R138, R136 ;  /* 0x00000088008a7202 */ /* 0x000fe40000000f00 */
[----:B------:R-:W-:-:S07]  /*5220*/  MOV R139, R137 ;  /* 0x00000089008b7202 */ /* 0x000fce0000000f00 */
.L_x_67:
[----:B------:R-:W-:Y:S02]  /*5230*/  SHF.L.U32 R136, R0, 0x2, RZ ;  /* 0x0000000200887819 */ /* 0x000fe400000006ff */
[----:B------:R-:W-:Y:S02]  /*5240*/  MOV R140, R174 ;  /* 0x000000ae008c7202 */ /* 0x000fe40000000f00 */
[----:B------:R-:W-:Y:S01]  /*5250*/  MOV R141, R173 ;  /* 0x000000ad008d7202 */ /* 0x000fe20000000f00 */
[----:B------:R-:W-:Y:S02]  /*5260*/  IMAD R139, R139, R136, RZ ;  /* 0x000000888b8b7224 */ /* 0x000fe400078e02ff */
[----:B------:R-:W-:-:S05]  /*5270*/  IMAD.WIDE.U32 R140, R136, R138, R140 ;  /* 0x0000008a888c7225 */ /* 0x000fca00078e008c */
[----:B------:R-:W-:Y:S02]  /*5280*/  IADD3 R173, PT, PT, R141, R139, RZ ;  /* 0x0000008b8dad7210 */ /* 0x000fe40007ffe0ff */
[----:B------:R-:W-:Y:S02]  /*5290*/  MOV R174, R140 ;  /* 0x0000008c00ae7202 */ /* 0x000fe40000000f00 */
.L_x_65:
[----:B-----5:R-:W-:Y:S01]  /*52a0*/  FSETP.NEU.AND P0, PT, R172, RZ, PT ;  /* 0x000000ffac00720b */ /* 0x020fe20003f0d000 */
[----:B------:R-:W-:Y:S01]  /*52b0*/  BSSY.RECONVERGENT B0, `(.L_x_68) ;  /* 0x0000453000007945 */ /* 0x000fe20003800200 */
[----:B------:R-:W-:-:S11]  /*52c0*/  IADD3 R164, PT, PT, R164, UR22, RZ ;  /* 0x00000016a4a47c10 */ /* 0x000fd6000fffe0ff */
[----:B------:R-:W-:Y:S05]  /*52d0*/  @!P0 BRA `(.L_x_69) ;  /* 0x0000002800c88947 */ /* 0x000fea0003800000 */
[----:B------:R-:W5:Y:S01]  /*52e0*/  LDCU UR6, c[0x0][0x398] ;  /* 0x00007300ff0677ac */ /* 0x000f620008000800 */
[----:B------:R-:W-:Y:S02]  /*52f0*/  PRMT R135, R135, 0x9910, RZ ;  /* 0x0000991087877816 */ /* 0x000fe400000000ff */
[----:B------:R-:W-:Y:S02]  /*5300*/  CS2R R144, SRZ ;  /* 0x0000000000907805 */ /* 0x000fe4000001ff00 */
[----:B------:R-:W-:Y:S02]  /*5310*/  CS2R R146, SRZ ;  /* 0x0000000000927805 */ /* 0x000fe4000001ff00 */
[----:B------:R-:W-:Y:S02]  /*5320*/  PRMT R134, R134, 0x9910, RZ ;  /* 0x0000991086867816 */ /* 0x000fe400000000ff */
[----:B--2---:R-:W-:Y:S02]  /*5330*/  IADD3 R178, P2, PT, R132, R175, RZ ;  /* 0x000000af84b27210 */ /* 0x004fe40007f5e0ff */
[----:B------:R-:W-:-:S02]  /*5340*/  IADD3 R177, PT, PT, R168, 0x2, RZ ;  /* 0x00000002a8b17810 */ /* 0x000fc40007ffe0ff */
[----:B------:R-:W-:Y:S02]  /*5350*/  CS2R R140, SRZ ;  /* 0x00000000008c7805 */ /* 0x000fe4000001ff00 */
[----:B------:R-:W-:Y:S02]  /*5360*/  ISETP.NE.AND P1, PT, R135, RZ, PT ;  /* 0x000000ff8700720c */ /* 0x000fe40003f25270 */
[----:B------:R-:W-:Y:S02]  /*5370*/  CS2R R142, SRZ ;  /* 0x00000000008e7805 */ /* 0x000fe4000001ff00 */
[----:B------:R-:W-:Y:S01]  /*5380*/  CS2R R138, SRZ ;  /* 0x00000000008a7805 */ /* 0x000fe2000001ff00 */
[----:B------:R-:W2:Y:S01]  /*5390*/  LDCU.64 UR4, c[0x0][0x4e0] ;  /* 0x00009c00ff0477ac */ /* 0x000ea20008000a00 */
[----:B-----5:R-:W-:-:S13]  /*53a0*/  ISETP.LT.AND P0, PT, R168, UR6, P1 ;  /* 0x00000006a8007c0c */ /* 0x020fda0008f01270 */
[----:B------:R-:W-:Y:S02]  /*53b0*/  @P0 MOV R136, R175 ;  /* 0x000000af00880202 */ /* 0x000fe40000000f00 */
[----:B------:R-:W-:-:S05]  /*53c0*/  @P0 MOV R137, R176 ;  /* 0x000000b000890202 */ /* 0x000fca0000000f00 */
[----:B------:R5:W3:Y:S01]  /*53d0*/  @P0 LDG.E.LTC128B.128 R144, desc[UR46][R136.64] ;  /* 0x0000002e88900981 */ /* 0x000ae2000c1e1d20 */
[----:B------:R-:W-:Y:S02]  /*53e0*/  ISETP.NE.AND P0, PT, R134, RZ, PT ;  /* 0x000000ff8600720c */ /* 0x000fe40003f05270 */
[----:B----4-:R-:W-:Y:S02]  /*53f0*/  IADD3.X R179, PT, PT, R133, R176, RZ, P2, !PT ;  /* 0x000000b085b37210 */ /* 0x010fe400017fe4ff */
[----:B------:R-:W-:Y:S02]  /*5400*/  ISETP.LT.AND P4, PT, R168, UR6, P0 ;  /* 0x00000006a8007c0c */ /* 0x000fe40008781270 */
[C---:B------:R-:W-:Y:S02]  /*5410*/  ISETP.LT.AND P3, PT, R177.reuse, UR6, P1 ;  /* 0x00000006b1007c0c */ /* 0x040fe40008f61270 */
[----:B------:R-:W-:-:S09]  /*5420*/  ISETP.LT.AND P2, PT, R177, UR6, P0 ;  /* 0x00000006b1007c0c */ /* 0x000fd20008741270 */
[----:B------:R-:W-:Y:S02]  /*5430*/  @P4 MOV R148, R175 ;  /* 0x000000af00944202 */ /* 0x000fe40000000f00 */
[----:B------:R-:W-:-:S05]  /*5440*/  @P4 MOV R149, R176 ;  /* 0x000000b000954202 */ /* 0x000fca0000000f00 */
[----:B------:R4:W2:Y:S01]  /*5450*/  @P4 LDG.E.LTC128B.128 R140, desc[UR46][R148.64+0x100] ;  /* 0x0001002e948c4981 */ /* 0x0008a2000c1e1d20 */
[----:B-----5:R-:W-:Y:S02]  /*5460*/  CS2R R136, SRZ ;  /* 0x0000000000887805 */ /* 0x020fe4000001ff00 */
[----:B------:R-:W-:Y:S02]  /*5470*/  CS2R R132, SRZ ;  /* 0x0000000000847805 */ /* 0x000fe4000001ff00 */
[----:B------:R-:W-:Y:S02]  /*5480*/  CS2R R134, SRZ ;  /* 0x0000000000867805 */ /* 0x000fe4000001ff00 */
[----:B------:R-:W5:Y:S01]  /*5490*/  @P3 LDG.E.LTC128B.128 R136, desc[UR46][R178.64] ;  /* 0x0000002eb2883981 */ /* 0x000f62000c1e1d20 */
[----:B----4-:R-:W-:Y:S02]  /*54a0*/  @P2 MOV R148, R178 ;  /* 0x000000b200942202 */ /* 0x010fe40000000f00 */
[----:B------:R-:W-:-:S05]  /*54b0*/  @P2 MOV R149, R179 ;  /* 0x000000b300952202 */ /* 0x000fca0000000f00 */
[----:B------:R4:W5:Y:S01]  /*54c0*/  @P2 LDG.E.LTC128B.128 R132, desc[UR46][R148.64+0x100] ;  /* 0x0001002e94842981 */ /* 0x000962000c1e1d20 */
[----:B------:R-:W-:Y:S01]  /*54d0*/  BAR.SYNC.DEFER_BLOCKING 0x0 ;  /* 0x0000000000007b1d */ /* 0x000fe20000010000 */
[----:B------:R-:W-:Y:S02]  /*54e0*/  ISETP.GE.AND P3, PT, R168, UR6, PT ;  /* 0x00000006a8007c0c */ /* 0x000fe4000bf66270 */
[----:B------:R-:W-:-:S03]  /*54f0*/  ISETP.GE.AND P2, PT, R177, UR6, PT ;  /* 0x00000006b1007c0c */ /* 0x000fc6000bf46270 */
[----:B------:R1:W-:Y:S04]  /*5500*/  STS.64 [R165], R4 ;  /* 0x00000004a5007388 */ /* 0x0003e80000000a00 */
[----:B------:R4:W-:Y:S04]  /*5510*/  STS.64 [R165+0x20], R8 ;  /* 0x00002008a5007388 */ /* 0x0009e80000000a00 */
[----:B------:R4:W-:Y:S04]  /*5520*/  STS.64 [R165+0x40], R12 ;  /* 0x0000400ca5007388 */ /* 0x0009e80000000a00 */
[----:B------:R-:W-:Y:S04]  /*5530*/  STS.64 [R165+0x60], R16 ;  /* 0x00006010a5007388 */ /* 0x000fe80000000a00 */
[----:B------:R-:W-:Y:S04]  /*5540*/  STS.64 [R165+0x80], R20 ;  /* 0x00008014a5007388 */ /* 0x000fe80000000a00 */
[----:B------:R-:W-:Y:S04]  /*5550*/  STS.64 [R165+0xa0], R24 ;  /* 0x0000a018a5007388 */ /* 0x000fe80000000a00 */
[----:B------:R-:W-:Y:S01]  /*5560*/  STS.64 [R165+0xc0], R28 ;  /* 0x0000c01ca5007388 */ /* 0x000fe20000000a00 */
[----:B-1----:R-:W-:-:S03]  /*5570*/  SEL R4, R166, RZ, !P3 ;  /* 0x000000ffa6047207 */ /* 0x002fc60005800000 */
[----:B------:R-:W-:Y:S01]  /*5580*/  STS.64 [R165+0xe0], R32 ;  /* 0x0000e020a5007388 */ /* 0x000fe20000000a00 */
[----:B------:R-:W-:Y:S01]  /*5590*/  BAR.SYNC.DEFER_BLOCKING 0x0 ;  /* 0x0000000000007b1d */ /* 0x000fe20000010000 */
[----:B------:R-:W-:Y:S02]  /*55a0*/  ISETP.NE.U32.AND P5, PT, R4, RZ, PT ;  /* 0x000000ff0400720c */ /* 0x000fe40003fa5070 */
[----:B----4-:R-:W-:-:S04]  /*55b0*/  SEL R8, R167, RZ, !P3 ;  /* 0x000000ffa7087207 */ /* 0x010fc80005800000 */
[----:B------:R-:W-:-:S07]  /*55c0*/  ISETP.NE.U32.AND P4, PT, R8, RZ, PT ;  /* 0x000000ff0800720c */ /* 0x000fce0003f85070 */
[----:B------:R-:W-:Y:S01]  /*55d0*/  @P5 MOV R13, R173 ;  /* 0x000000ad000d5202 */ /* 0x000fe20000000f00 */
[----:B------:R-:W1:Y:S04]  /*55e0*/  LDS.128 R148, [R164] ;  /* 0x00000000a4947984 */ /* 0x000e680000000c00 */
[----:B------:R-:W4:Y:S04]  /*55f0*/  LDS.128 R160, [R164+0x100] ;  /* 0x00010000a4a07984 */ /* 0x000f280000000c00 */
[----:B------:R-:W5:Y:S04]  /*5600*/  LDS.128 R156, [R164+0x440] ;  /* 0x00044000a49c7984 */ /* 0x000f680000000c00 */
[----:B------:R-:W5:Y:S01]  /*5610*/  LDS.128 R152, [R164+0x540] ;  /* 0x00054000a4987984 */ /* 0x000f620000000c00 */
[-C--:B---3--:R-:W-:Y:S01]  /*5620*/  FMUL R4, R145, R172.reuse ;  /* 0x000000ac91047220 */ /* 0x088fe20000400000 */
[-C--:B------:R-:W-:Y:S01]  /*5630*/  FMUL R5, R146, R172.reuse ;  /* 0x000000ac92057220 */ /* 0x080fe20000400000 */
[-C--:B------:R-:W-:Y:S01]  /*5640*/  FMUL R12, R147, R172.reuse ;  /* 0x000000ac930c7220 */ /* 0x080fe20000400000 */
[----:B------:R-:W-:Y:S01]  /*5650*/  FMUL R9, R144, R172 ;  /* 0x000000ac90097220 */ /* 0x000fe20000400000 */
[-C--:B-1----:R-:W-:Y:S01]  /*5660*/  FFMA R149, R149, R169.reuse, R4 ;  /* 0x000000a995957223 */ /* 0x082fe20000000004 */
[-C--:B------:R-:W-:Y:S01]  /*5670*/  FFMA R150, R150, R169.reuse, R5 ;  /* 0x000000a996967223 */ /* 0x080fe20000000005 */
[----:B------:R-:W-:Y:S01]  /*5680*/  SEL R5, R166, RZ, !P2 ;  /* 0x000000ffa6057207 */ /* 0x000fe20005000000 */
[-C--:B------:R-:W-:Y:S01]  /*5690*/  FFMA R151, R151, R169.reuse, R12 ;  /* 0x000000a997977223 */ /* 0x080fe2000000000c */
[----:B------:R-:W-:Y:S01]  /*56a0*/  SEL R4, R167, RZ, !P2 ;  /* 0x000000ffa7047207 */ /* 0x000fe20005000000 */
[----:B------:R-:W-:Y:S01]  /*56b0*/  FFMA R148, R148, R169, R9 ;  /* 0x000000a994947223 */ /* 0x000fe20000000009 */
[----:B------:R-:W-:-:S02]  /*56c0*/  @P5 MOV R12, R174 ;  /* 0x000000ae000c5202 */ /* 0x000fc40000000f00 */
[----:B------:R-:W-:Y:S02]  /*56d0*/  ISETP.NE.U32.AND P3, PT, R5, RZ, PT ;  /* 0x000000ff0500720c */ /* 0x000fe40003f65070 */
[----:B------:R-:W-:Y:S01]  /*56e0*/  ISETP.NE.U32.AND P2, PT, R4, RZ, PT ;  /* 0x000000ff0400720c */ /* 0x000fe20003f45070 */
[----:B------:R1:W-:Y:S01]  /*56f0*/  @P5 STG.E.128 desc[UR46][R12.64], R148 ;  /* 0x000000940c005986 */ /* 0x0003e2000c101d2e */
[-C--:B--2---:R-:W-:Y:S01]  /*5700*/  FMUL R9, R140, R172.reuse ;  /* 0x000000ac8c097220 */ /* 0x084fe20000400000 */
[-C--:B------:R-:W-:Y:S01]  /*5710*/  FMUL R8, R141, R172.reuse ;  /* 0x000000ac8d087220 */ /* 0x080fe20000400000 */
[-C--:B------:R-:W-:Y:S01]  /*5720*/  FMUL R5, R142, R172.reuse ;  /* 0x000000ac8e057220 */ /* 0x080fe20000400000 */
[-C--:B------:R-:W-:Y:S01]  /*5730*/  FMUL R4, R143, R172.reuse ;  /* 0x000000ac8f047220 */ /* 0x080fe20000400000 */
[-C--:B----4-:R-:W-:Y:S01]  /*5740*/  FFMA R160, R160, R169.reuse, R9 ;  /* 0x000000a9a0a07223 */ /* 0x090fe20000000009 */
[-C--:B------:R-:W-:Y:S01]  /*5750*/  FFMA R161, R161, R169.reuse, R8 ;  /* 0x000000a9a1a17223 */ /* 0x080fe20000000008 */
[-C--:B------:R-:W-:Y:S01]  /*5760*/  FFMA R162, R162, R169.reuse, R5 ;  /* 0x000000a9a2a27223 */ /* 0x080fe20000000005 */
[-C--:B------:R-:W-:Y:S01]  /*5770*/  FFMA R163, R163, R169.reuse, R4 ;  /* 0x000000a9a3a37223 */ /* 0x080fe20000000004 */
[-C--:B-----5:R-:W-:Y:S01]  /*5780*/  FMUL R5, R138, R172.reuse ;  /* 0x000000ac8a057220 */ /* 0x0a0fe20000400000 */
[-C--:B------:R-:W-:Y:S01]  /*5790*/  FMUL R4, R137, R172.reuse ;  /* 0x000000ac89047220 */ /* 0x080fe20000400000 */
[-C--:B------:R-:W-:Y:S01]  /*57a0*/  FMUL R8, R139, R172.reuse ;  /* 0x000000ac8b087220 */ /* 0x080fe20000400000 */
[----:B------:R-:W-:Y:S01]  /*57b0*/  FMUL R9, R136, R172 ;  /* 0x000000ac88097220 */ /* 0x000fe20000400000 */
[-C--:B------:R-:W-:Y:S01]  /*57c0*/  FFMA R158, R158, R169.reuse, R5 ;  /* 0x000000a99e9e7223 */ /* 0x080fe20000000005 */
[-C--:B------:R-:W-:Y:S01]  /*57d0*/  FFMA R157, R157, R169.reuse, R4 ;  /* 0x000000a99d9d7223 */ /* 0x080fe20000000004 */
[----:B------:R-:W-:Y:S01]  /*57e0*/  IADD3 R4, PT, PT, R168, 0x8, RZ ;  /* 0x00000008a8047810 */ /* 0x000fe20007ffe0ff */
[-C--:B------:R-:W-:Y:S01]  /*57f0*/  FFMA R159, R159, R169.reuse, R8 ;  /* 0x000000a99f9f7223 */ /* 0x080fe20000000008 */
[----:B------:R-:W-:-:S02]  /*5800*/  FFMA R156, R156, R169, R9 ;  /* 0x000000a99c9c7223 */ /* 0x000fc40000000009 */
[----:B------:R-:W-:Y:S02]  /*5810*/  ISETP.LT.AND P5, PT, R4, UR6, P1 ;  /* 0x0000000604007c0c */ /* 0x000fe40008fa1270 */
[----:B-1----:R-:W-:Y:S02]  /*5820*/  @P4 MOV R12, R174 ;  /* 0x000000ae000c4202 */ /* 0x002fe40000000f00 */
[----:B------:R-:W-:-:S05]  /*5830*/  @P4 MOV R13, R173 ;  /* 0x000000ad000d4202 */ /* 0x000fca0000000f00 */
[----:B------:R1:W-:Y:S01]  /*5840*/  @P4 STG.E.128 desc[UR46][R12.64+0x100], R160 ;  /* 0x000100a00c004986 */ /* 0x0003e2000c101d2e */
[----:B------:R-:W-:Y:S01]  /*5850*/  IADD3 R16, P4, PT, R174, UR4, RZ ;  /* 0x00000004ae107c10 */ /* 0x000fe2000ff9e0ff */
[-C--:B------:R-:W-:Y:S01]  /*5860*/  FMUL R5, R132, R172.reuse ;  /* 0x000000ac84057220 */ /* 0x080fe20000400000 */
[-C--:B------:R-:W-:Y:S01]  /*5870*/  FMUL R8, R135, R172.reuse ;  /* 0x000000ac87087220 */ /* 0x080fe20000400000 */
[-C--:B------:R-:W-:Y:S01]  /*5880*/  FMUL R20, R133, R172.reuse ;  /* 0x000000ac85147220 */ /* 0x080fe20000400000 */
[----:B------:R-:W-:Y:S01]  /*5890*/  IADD3.X R17, PT, PT, R173, UR5, RZ, P4, !PT ;  /* 0x00000005ad117c10 */ /* 0x000fe2000a7fe4ff */
[-C--:B------:R-:W-:Y:S01]  /*58a0*/  FFMA R152, R152, R169.reuse, R5 ;  /* 0x000000a998987223 */ /* 0x080fe20000000005 */
[----:B------:R-:W-:Y:S01]  /*58b0*/  FMUL R5, R134, R172 ;  /* 0x000000ac86057220 */ /* 0x000fe20000400000 */
[-C--:B------:R-:W-:Y:S01]  /*58c0*/  FFMA R155, R155, R169.reuse, R8 ;  /* 0x000000a99b9b7223 */ /* 0x080fe20000000008 */
[-C--:B------:R-:W-:Y:S01]  /*58d0*/  FFMA R153, R153, R169.reuse, R20 ;  /* 0x000000a999997223 */ /* 0x080fe20000000014 */
[----:B------:R-:W-:Y:S01]  /*58e0*/  @P2 MOV R8, R16 ;  /* 0x0000001000082202 */ /* 0x000fe20000000f00 */
[----:B------:R-:W-:Y:S01]  /*58f0*/  FFMA R154, R154, R169, R5 ;  /* 0x000000a99a9a7223 */ /* 0x000fe20000000005 */
[----:B------:R-:W-:Y:S01]  /*5900*/  @P2 MOV R9, R17 ;  /* 0x0000001100092202 */ /* 0x000fe20000000f00 */
[----:B------:R-:W-:Y:S01]  /*5910*/  @P3 STG.E.128 desc[UR46][R16.64], R156 ;  /* 0x0000009c10003986 */ /* 0x000fe2000c101d2e */
[----:B------:R-:W-:Y:S01]  /*5920*/  IADD3 R5, PT, PT, R168, 0xa, RZ ;  /* 0x0000000aa8057810 */ /* 0x000fe20007ffe0ff */
[----:B------:R-:W2:Y:S02]  /*5930*/  LDCU.64 UR4, c[0x0][0x4f8] ;  /* 0x00009f00ff0477ac */ /* 0x000ea40008000a00 */
[----:B------:R3:W-:Y:S01]  /*5940*/  @P2 STG.E.128 desc[UR46][R8.64+0x100], R152 ;  /* 0x0001009808002986 */ /* 0x0007e2000c101d2e */
[----:B------:R-:W-:-:S02]  /*5950*/  IADD3 R24, P2, PT, R2, R178, RZ ;  /* 0x000000b202187210 */ /* 0x000fc40007f5e0ff */
[----:B-1----:R-:W-:-:S04]  /*5960*/  IADD3 R12, P4, PT, R2, R175, RZ ;  /* 0x000000af020c7210 */ /* 0x002fc80007f9e0ff */
[----:B------:R-:W-:Y:S02]  /*5970*/  IADD3.X R13, PT, PT, R3, R176, RZ, P4, !PT ;  /* 0x000000b0030d7210 */ /* 0x000fe400027fe4ff */
[----:B------:R-:W-:Y:S02]  /*5980*/  ISETP.LT.AND P4, PT, R4, UR6, P0 ;  /* 0x0000000604007c0c */ /* 0x000fe40008781270 */
[----:B------:R-:W-:Y:S01]  /*5990*/  ISETP.LT.AND P3, PT, R5, UR6, P1 ;  /* 0x0000000605007c0c */ /* 0x000fe20008f61270 */
[----:B------:R-:W4:Y:S01]  /*59a0*/  @P5 LDG.E.LTC128B.128 R144, desc[UR46][R12.64] ;  /* 0x0000002e0c905981 */ /* 0x000f22000c1e1d20 */
[----:B------:R-:W-:Y:S02]  /*59b0*/  IADD3.X R25, PT, PT, R3, R179, RZ, P2, !PT ;  /* 0x000000b303197210 */ /* 0x000fe400017fe4ff */
[----:B------:R-:W-:-:S07]  /*59c0*/  ISETP.LT.AND P2, PT, R5, UR6, P0 ;  /* 0x0000000605007c0c */ /* 0x000fce0008741270 */
[----:B---3--:R-:W-:Y:S02]  /*59d0*/  @P4 MOV R8, R12 ;  /* 0x0000000c00084202 */ /* 0x008fe40000000f00 */
[----:B------:R-:W-:Y:S01]  /*59e0*/  @P4 MOV R9, R13 ;  /* 0x0000000d00094202 */ /* 0x000fe20000000f00 */
[----:B------:R-:W3:Y:S04]  /*59f0*/  @P3 LDG.E.LTC128B.128 R136, desc[UR46][R24.64] ;  /* 0x0000002e18883981 */ /* 0x000ee8000c1e1d20 */
[----:B------:R1:W5:Y:S02]  /*5a00*/  @P4 LDG.E.LTC128B.128 R140, desc[UR46][R8.64+0x100] ;  /* 0x0001002e088c4981 */ /* 0x000364000c1e1d20 */
[----:B-1----:R-:W-:Y:S02]  /*5a10*/  @P2 MOV R8, R24 ;  /* 0x0000001800082202 */ /* 0x002fe40000000f00 */
[----:B------:R-:W-:-:S05]  /*5a20*/  @P2 MOV R9, R25 ;  /* 0x0000001900092202 */ /* 0x000fca0000000f00 */
[----:B------:R1:W3:Y:S01]  /*5a30*/  @P2 LDG.E.LTC128B.128 R132, desc[UR46][R8.64+0x100] ;  /* 0x0001002e08842981 */ /* 0x0002e2000c1e1d20 */
[----:B------:R-:W-:Y:S06]  /*5a40*/  BAR.SYNC.DEFER_BLOCKING 0x0 ;  /* 0x0000000000007b1d */ /* 0x000fec0000010000 */
[----:B------:R-:W-:Y:S04]  /*5a50*/  STS.64 [R165], R6 ;  /* 0x00000006a5007388 */ /* 0x000fe80000000a00 */
[----:B------:R-:W-:Y:S04]  /*5a60*/  STS.64 [R165+0x20], R10 ;  /* 0x0000200aa5007388 */ /* 0x000fe80000000a00 */
[----:B------:R2:W-:Y:S04]  /*5a70*/  STS.64 [R165+0x40], R14 ;  /* 0x0000400ea5007388 */ /* 0x0005e80000000a00 */
[----:B------:R-:W-:Y:S04]  /*5a80*/  STS.64 [R165+0x60], R18 ;  /* 0x00006012a5007388 */ /* 0x000fe80000000a00 */
[----:B------:R-:W-:Y:S04]  /*5a90*/  STS.64 [R165+0x80], R22 ;  /* 0x00008016a5007388 */ /* 0x000fe80000000a00 */
[----:B------:R2:W-:Y:S04]  /*5aa0*/  STS.64 [R165+0xa0], R26 ;  /* 0x0000a01aa5007388 */ /* 0x0005e80000000a00 */
[----:B------:R-:W-:Y:S04]  /*5ab0*/  STS.64 [R165+0xc0], R30 ;  /* 0x0000c01ea5007388 */ /* 0x000fe80000000a00 */
[----:B------:R-:W-:Y:S01]  /*5ac0*/  STS.64 [R165+0xe0], R34 ;  /* 0x0000e022a5007388 */ /* 0x000fe20000000a00 */
[----:B------:R-:W-:Y:S06]  /*5ad0*/  BAR.SYNC.DEFER_BLOCKING 0x0 ;  /* 0x0000000000007b1d */ /* 0x000fec0000010000 */
[----:B------:R-:W4:Y:S04]  /*5ae0*/  LDS.128 R156, [R164] ;  /* 0x00000000a49c7984 */ /* 0x000f280000000c00 */
[----:B------:R-:W3:Y:S04]  /*5af0*/  LDS.128 R152, [R164+0x100] ;  /* 0x00010000a4987984 */ /* 0x000ee80000000c00 */
[----:B------:R-:W3:Y:S04]  /*5b00*/  LDS.128 R148, [R164+0x440] ;  /* 0x00044000a4947984 */ /* 0x000ee80000000c00 */
[----:B-1----:R-:W1:Y:S01]  /*5b10*/  LDS.128 R8, [R164+0x540] ;  /* 0x00054000a4087984 */ /* 0x002e620000000c00 */
[----:B------:R-:W-:-:S04]  /*5b20*/  ISETP.GE.AND P3, PT, R4, UR6, PT ;  /* 0x0000000604007c0c */ /* 0x000fc8000bf66270 */
[----:B------:R-:W-:Y:S02]  /*5b30*/  SEL R4, R166, RZ, !P3 ;  /* 0x000000ffa6047207 */ /* 0x000fe40005800000 */
[----:B------:R-:W-:Y:S02]  /*5b40*/  ISETP.GE.AND P4, PT, R5, UR6, PT ;  /* 0x0000000605007c0c */ /* 0x000fe4000bf86270 */
[----:B------:R-:W-:Y:S02]  /*5b50*/  ISETP.NE.U32.AND P2, PT, R4, RZ, PT ;  /* 0x000000ff0400720c */ /* 0x000fe40003f45070 */
[----:B------:R-:W-:Y:S02]  /*5b60*/  SEL R4, R167, RZ, !P3 ;  /* 0x000000ffa7047207 */ /* 0x000fe40005800000 */
[----:B--2---:R-:W-:Y:S02]  /*5b70*/  SEL R14, R166, RZ, !P4 ;  /* 0x000000ffa60e7207 */ /* 0x004fe40006000000 */
[----:B------:R-:W-:-:S02]  /*5b80*/  ISETP.NE.U32.AND P5, PT, R4, RZ, PT ;  /* 0x000000ff0400720c */ /* 0x000fc40003fa5070 */
[----:B------:R-:W-:Y:S02]  /*5b90*/  IADD3 R174, P3, PT, R174, UR4, RZ ;  /* 0x00000004aeae7c10 */ /* 0x000fe4000ff7e0ff */
[----:B------:R-:W-:Y:S02]  /*5ba0*/  SEL R15, R167, RZ, !P4 ;  /* 0x000000ffa70f7207 */ /* 0x000fe40006000000 */
[----:B------:R-:W-:Y:S02]  /*5bb0*/  ISETP.NE.U32.AND P4, PT, R14, RZ, PT ;  /* 0x000000ff0e00720c */ /* 0x000fe40003f85070 */
[----:B------:R-:W-:Y:S02]  /*5bc0*/  IADD3.X R175, PT, PT, R173, UR5, RZ, P3, !PT ;  /* 0x00000005adaf7c10 */ /* 0x000fe40009ffe4ff */
[----:B------:R-:W-:Y:S02]  /*5bd0*/  ISETP.NE.U32.AND P3, PT, R15, RZ, PT ;  /* 0x000000ff0f00720c */ /* 0x000fe40003f65070 */
[----:B------:R-:W-:-:S02]  /*5be0*/  IADD3 R26, PT, PT, R168, 0x10, RZ ;  /* 0x00000010a81a7810 */ /* 0x000fc40007ffe0ff */
[----:B------:R-:W-:Y:S01]  /*5bf0*/  IADD3 R27, PT, PT, R168, 0x12, RZ ;  /* 0x00000012a81b7810 */ /* 0x000fe20007ffe0ff */
[-C--:B----4-:R-:W-:Y:S01]  /*5c00*/  FMUL R5, R144, R172.reuse ;  /* 0x000000ac90057220 */ /* 0x090fe20000400000 */
[-C--:B------:R-:W-:Y:S01]  /*5c10*/  FMUL R6, R145, R172.reuse ;  /* 0x000000ac91067220 */ /* 0x080fe20000400000 */
[-C--:B------:R-:W-:Y:S01]  /*5c20*/  FMUL R7, R146, R172.reuse ;  /* 0x000000ac92077220 */ /* 0x080fe20000400000 */
[----:B------:R-:W-:Y:S01]  /*5c30*/  FMUL R18, R147, R172 ;  /* 0x000000ac93127220 */ /* 0x000fe20000400000 */
[-C--:B------:R-:W-:Y:S01]  /*5c40*/  FFMA R4, R156, R169.reuse, R5 ;  /* 0x000000a99c047223 */ /* 0x080fe20000000005 */
[-C--:B------:R-:W-:Y:S01]  /*5c50*/  FFMA R5, R157, R169.reuse, R6 ;  /* 0x000000a99d057223 */ /* 0x080fe20000000006 */
[-C--:B------:R-:W-:Y:S01]  /*5c60*/  FFMA R6, R158, R169.reuse, R7 ;  /* 0x000000a99e067223 */ /* 0x080fe20000000007 */
[----:B------:R-:W-:-:S05]  /*5c70*/  FFMA R7, R159, R169, R18 ;  /* 0x000000a99f077223 */ /* 0x000fca0000000012 */
[----:B------:R2:W-:Y:S01]  /*5c80*/  @P2 STG.E.128 desc[UR46][R174.64], R4 ;  /* 0x00000004ae002986 */ /* 0x0005e2000c101d2e */
[-C--:B-----5:R-:W-:Y:S01]  /*5c90*/  FMUL R14, R143, R172.reuse ;  /* 0x000000ac8f0e7220 */ /* 0x0a0fe20000400000 */
[-C--:B------:R-:W-:Y:S01]  /*5ca0*/  FMUL R19, R140, R172.reuse ;  /* 0x000000ac8c137220 */ /* 0x080fe20000400000 */
[-C--:B---3--:R-:W-:Y:S02]  /*5cb0*/  FMUL R15, R136, R172.reuse ;  /* 0x000000ac880f7220 */ /* 0x088fe40000400000 */
[-C--:B------:R-:W-:Y:S01]  /*5cc0*/  FFMA R155, R155, R169.reuse, R14 ;  /* 0x000000a99b9b7223 */ /* 0x080fe2000000000e */
[-C--:B------:R-:W-:Y:S01]  /*5cd0*/  FFMA R152, R152, R169.reuse, R19 ;  /* 0x000000a998987223 */ /* 0x080fe20000000013 */
[-C--:B------:R-:W-:Y:S01]  /*5ce0*/  FMUL R14, R137, R172.reuse ;  /* 0x000000ac890e7220 */ /* 0x080fe20000400000 */
[-C--:B------:R-:W-:Y:S01]  /*5cf0*/  FMUL R18, R141, R172.reuse ;  /* 0x000000ac8d127220 */ /* 0x080fe20000400000 */
[----:B------:R-:W-:Y:S01]  /*5d00*/  FMUL R19, R142, R172 ;  /* 0x000000ac8e137220 */ /* 0x000fe20000400000 */
[----:B------:R-:W-:Y:S01]  /*5d10*/  IADD3 R20, P2, PT, R16, UR4, RZ ;  /* 0x0000000410147c10 */ /* 0x000fe2000ff5e0ff */
[-C--:B------:R-:W-:Y:S01]  /*5d20*/  FFMA R148, R148, R169.reuse, R15 ;  /* 0x000000a994947223 */ /* 0x080fe2000000000f */
[-C--:B------:R-:W-:Y:S01]  /*5d30*/  FFMA R149, R149, R169.reuse, R14 ;  /* 0x000000a995957223 */ /* 0x080fe2000000000e */
[-C--:B------:R-:W-:Y:S01]  /*5d40*/  FFMA R153, R153, R169.reuse, R18 ;  /* 0x000000a999997223 */ /* 0x080fe20000000012 */
[----:B------:R-:W-:Y:S01]  /*5d50*/  FFMA R154, R154, R169, R19 ;  /* 0x000000a99a9a7223 */ /* 0x000fe20000000013 */
[----:B------:R-:W-:-:S02]  /*5d60*/  IADD3.X R21, PT, PT, R17, UR5, RZ, P2, !PT ;  /* 0x0000000511157c10 */ /* 0x000fc400097fe4ff */
[----:B------:R-:W-:Y:S02]  /*5d70*/  @P5 MOV R14, R174 ;  /* 0x000000ae000e5202 */ /* 0x000fe40000000f00 */
[----:B------:R-:W-:Y:S02]  /*5d80*/  @P5 MOV R15, R175 ;  /* 0x000000af000f5202 */ /* 0x000fe40000000f00 */
[----:B------:R-:W-:Y:S01]  /*5d90*/  IADD3 R22, P2, PT, R2, R12, RZ ;  /* 0x0000000c02167210 */ /* 0x000fe20007f5e0ff */
[-C--:B--2---:R-:W-:Y:S01]  /*5da0*/  FMUL R5, R138, R172.reuse ;  /* 0x000000ac8a057220 */ /* 0x084fe20000400000 */
[----:B------:R-:W-:-:S03]  /*5db0*/  FMUL R4, R139, R172 ;  /* 0x000000ac8b047220 */ /* 0x000fc60000400000 */
[-C--:B------:R-:W-:Y:S01]  /*5dc0*/  FFMA R150, R150, R169.reuse, R5 ;  /* 0x000000a996967223 */ /* 0x080fe20000000005 */
[----:B------:R-:W-:Y:S01]  /*5dd0*/  FFMA R151, R151, R169, R4 ;  /* 0x000000a997977223 */ /* 0x000fe20000000004 */
[-C--:B------:R-:W-:Y:S01]  /*5de0*/  FMUL R5, R132, R172.reuse ;  /* 0x000000ac84057220 */ /* 0x080fe20000400000 */
[----:B------:R-:W-:Y:S01]  /*5df0*/  @P5 STG.E.128 desc[UR46][R14.64+0x100], R152 ;  /* 0x000100980e005986 */ /* 0x000fe2000c101d2e */
[----:B------:R-:W-:Y:S02]  /*5e00*/  IADD3.X R23, PT, PT, R3, R13, RZ, P2, !PT ;  /* 0x0000000d03177210 */ /* 0x000fe400017fe4ff */
[----:B------:R-:W-:Y:S01]  /*5e10*/  ISETP.LT.AND P2, PT, R26, UR6, P0 ;  /* 0x000000061a007c0c */ /* 0x000fe20008741270 */
[----:B------:R-:W-:Y:S01]  /*5e20*/  @P4 STG.E.128 desc[UR46][R20.64], R148 ;  /* 0x0000009414004986 */ /* 0x000fe2000c101d2e */
[----:B-1----:R-:W-:Y:S01]  /*5e30*/  FFMA R8, R8, R169, R5 ;  /* 0x000000a908087223 */ /* 0x002fe20000000005 */
[----:B------:R-:W-:Y:S01]  /*5e40*/  ISETP.LT.AND P4, PT, R26, UR6, P1 ;  /* 0x000000061a007c0c */ /* 0x000fe20008f81270 */
[-C--:B------:R-:W-:Y:S01]  /*5e50*/  FMUL R5, R134, R172.reuse ;  /* 0x000000ac86057220 */ /* 0x080fe20000400000 */
[-C--:B------:R-:W-:Y:S01]  /*5e60*/  FMUL R4, R135, R172.reuse ;  /* 0x000000ac87047220 */ /* 0x080fe20000400000 */
[----:B------:R-:W-:-:S02]  /*5e70*/  FMUL R6, R133, R172 ;  /* 0x000000ac85067220 */ /* 0x000fc40000400000 */
[-C--:B------:R-:W-:Y:S01]  /*5e80*/  FFMA R10, R10, R169.reuse, R5 ;  /* 0x000000a90a0a7223 */ /* 0x080fe20000000005 */
[-C--:B------:R-:W-:Y:S01]  /*5e90*/  FFMA R11, R11, R169.reuse, R4 ;  /* 0x000000a90b0b7223 */ /* 0x080fe20000000004 */
[----:B------:R-:W-:Y:S01]  /*5ea0*/  FFMA R9, R9, R169, R6 ;  /* 0x000000a909097223 */ /* 0x000fe20000000006 */
[----:B------:R-:W-:Y:S02]  /*5eb0*/  @P3 MOV R4, R20 ;  /* 0x0000001400043202 */ /* 0x000fe40000000f00 */
[----:B------:R-:W-:-:S05]  /*5ec0*/  @P3 MOV R5, R21 ;  /* 0x0000001500053202 */ /* 0x000fca0000000f00 */
[----:B------:R1:W-:Y:S04]  /*5ed0*/  @P3 STG.E.128 desc[UR46][R4.64+0x100], R8 ;  /* 0x0001000804003986 */ /* 0x0003e8000c101d2e */
[----:B------:R-:W2:Y:S01]  /*5ee0*/  @P4 LDG.E.LTC128B.128 R144, desc[UR46][R22.64] ;  /* 0x0000002e16904981 */ /* 0x000ea2000c1e1d20 */
[----:B------:R-:W-:Y:S02]  /*5ef0*/  ISETP.LT.AND P4, PT, R27, UR6, P1 ;  /* 0x000000061b007c0c */ /* 0x000fe40008f81270 */
[----:B------:R-:W-:-:S04]  /*5f00*/  IADD3 R24, P3, PT, R2, R24, RZ ;  /* 0x0000001802187210 */ /* 0x000fc80007f7e0ff */
[----:B------:R-:W-:-:S07]  /*5f10*/  IADD3.X R25, PT, PT, R3, R25, RZ, P3, !PT ;  /* 0x0000001903197210 */ /* 0x000fce0001ffe4ff */
[----:B------:R-:W3:Y:S01]  /*5f20*/  @P4 LDG.E.LTC128B.128 R136, desc[UR46][R24.64] ;  /* 0x0000002e18884981 */ /* 0x000ee2000c1e1d20 */
[----:B-1----:R-:W-:Y:S02]  /*5f30*/  @P2 MOV R4, R22 ;  /* 0x0000001600042202 */ /* 0x002fe40000000f00 */
[----:B------:R-:W-:-:S05]  /*5f40*/  @P2 MOV R5, R23 ;  /* 0x0000001700052202 */ /* 0x000fca0000000f00 */
[----:B------:R1:W4:Y:S01]  /*5f50*/  @P2 LDG.E.LTC128B.128 R140, desc[UR46][R4.64+0x100] ;  /* 0x0001002e048c2981 */ /* 0x000322000c1e1d20 */
[----:B------:R-:W-:-:S13]  /*5f60*/  ISETP.LT.AND P2, PT, R27, UR6, P0 ;  /* 0x000000061b007c0c */ /* 0x000fda0008741270 */
[----:B-1----:R-:W-:Y:S02]  /*5f70*/  @P2 MOV R4, R24 ;  /* 0x0000001800042202 */ /* 0x002fe40000000f00 */
[----:B------:R-:W-:-:S05]  /*5f80*/  @P2 MOV R5, R25 ;  /* 0x0000001900052202 */ /* 0x000fca0000000f00 */
[----:B------:R1:W5:Y:S01]  /*5f90*/  @P2 LDG.E.LTC128B.128 R132, desc[UR46][R4.64+0x100] ;  /* 0x0001002e04842981 */ /* 0x000362000c1e1d20 */
[----:B------:R-:W-:Y:S06]  /*5fa0*/  BAR.SYNC.DEFER_BLOCKING 0x0 ;  /* 0x0000000000007b1d */ /* 0x000fec0000010000 */
[----:B------:R-:W-:Y:S04]  /*5fb0*/  STS.64 [R165], R64 ;  /* 0x00000040a5007388 */ /* 0x000fe80000000a00 */
[----:B------:R-:W-:Y:S04]  /*5fc0*/  STS.64 [R165+0x20], R60 ;  /* 0x0000203ca5007388 */ /* 0x000fe80000000a00 */
[----:B------:R-:W-:Y:S04]  /*5fd0*/  STS.64 [R165+0x40], R56 ;  /* 0x00004038a5007388 */ /* 0x000fe80000000a00 */
[----:B------:R-:W-:Y:S04]  /*5fe0*/  STS.64 [R165+0x60], R52 ;  /* 0x00006034a5007388 */ /* 0x000fe80000000a00 */
[----:B------:R-:W-:Y:S04]  /*5ff0*/  STS.64 [R165+0x80], R48 ;  /* 0x00008030a5007388 */ /* 0x000fe80000000a00 */
[----:B------:R-:W-:Y:S04]  /*6000*/  STS.64 [R165+0xa0], R44 ;  /* 0x0000a02ca5007388 */ /* 0x000fe80000000a00 */
[----:B------:R-:W-:Y:S04]  /*6010*/  STS.64 [R165+0xc0], R40 ;  /* 0x0000c028a5007388 */ /* 0x000fe80000000a00 */
[----:B------:R-:W-:Y:S01]  /*6020*/  STS.64 [R165+0xe0], R36 ;  /* 0x0000e024a5007388 */ /* 0x000fe20000000a00 */
[----:B------:R-:W-:Y:S01]  /*6030*/  BAR.SYNC.DEFER_BLOCKING 0x0 ;  /* 0x0000000000007b1d */ /* 0x000fe20000010000 */
[----:B------:R-:W-:-:S04]  /*6040*/  ISETP.GE.AND P3, PT, R26, UR6, PT ;  /* 0x000000061a007c0c */ /* 0x000fc8000bf66270 */
[----:B------:R-:W-:Y:S01]  /*6050*/  SEL R8, R166, RZ, !P3 ;  /* 0x000000ffa6087207 */ /* 0x000fe20005800000 */
[----:B-1----:R-:W1:Y:S04]  /*6060*/  LDS.128 R4, [R164] ;  /* 0x00000000a4047984 */ /* 0x002e680000000c00 */
[----:B------:R-:W4:Y:S04]  /*6070*/  LDS.128 R16, [R164+0x100] ;  /* 0x00010000a4107984 */ /* 0x000f280000000c00 */
[----:B------:R-:W3:Y:S01]  /*6080*/  LDS.128 R12, [R164+0x440] ;  /* 0x00044000a40c7984 */ /* 0x000ee20000000c00 */
[----:B------:R-:W-:-:S03]  /*6090*/  ISETP.NE.U32.AND P2, PT, R8, RZ, PT ;  /* 0x000000ff0800720c */ /* 0x000fc60003f45070 */
[----:B------:R-:W5:Y:S01]  /*60a0*/  LDS.128 R8, [R164+0x540] ;  /* 0x00054000a4087984 */ /* 0x000f620000000c00 */
[----:B------:R-:W-:Y:S02]  /*60b0*/  ISETP.GE.AND P4, PT, R27, UR6, PT ;  /* 0x000000061b007c0c */ /* 0x000fe4000bf86270 */
[----:B------:R-:W-:-:S04]  /*60c0*/  SEL R28, R167, RZ, !P3 ;  /* 0x000000ffa71c7207 */ /* 0x000fc80005800000 */
[----:B------:R-:W-:Y:S02]  /*60d0*/  ISETP.NE.U32.AND P5, PT, R28, RZ, PT ;  /* 0x000000ff1c00720c */ /* 0x000fe40003fa5070 */
[----:B------:R-:W-:Y:S01]  /*60e0*/  IADD3 R28, P3, PT, R174, UR4, RZ ;  /* 0x00000004ae1c7c10 */ /* 0x000fe2000ff7e0ff */
[-C--:B--2---:R-:W-:Y:S01]  /*60f0*/  FMUL R27, R146, R172.reuse ;  /* 0x000000ac921b7220 */ /* 0x084fe20000400000 */
[-C--:B------:R-:W-:Y:S01]  /*6100*/  FMUL R26, R145, R172.reuse ;  /* 0x000000ac911a7220 */ /* 0x080fe20000400000 */
[-C--:B------:R-:W-:Y:S02]  /*6110*/  FMUL R29, R144, R172.reuse ;  /* 0x000000ac901d7220 */ /* 0x080fe40000400000 */
[-C--:B-1----:R-:W-:Y:S01]  /*6120*/  FFMA R6, R6, R169.reuse, R27 ;  /* 0x000000a906067223 */ /* 0x082fe2000000001b */
[-C--:B------:R-:W-:Y:S01]  /*6130*/  FFMA R5, R5, R169.reuse, R26 ;  /* 0x000000a905057223 */ /* 0x080fe2000000001a */
[----:B------:R-:W-:Y:S01]  /*6140*/  SEL R27, R166, RZ, !P4 ;  /* 0x000000ffa61b7207 */ /* 0x000fe20006000000 */
[----:B------:R-:W-:Y:S01]  /*6150*/  FMUL R30, R147, R172 ;  /* 0x000000ac931e7220 */ /* 0x000fe20000400000 */
[----:B------:R-:W-:Y:S01]  /*6160*/  SEL R26, R167, RZ, !P4 ;  /* 0x000000ffa71a7207 */ /* 0x000fe20006000000 */
[-C--:B------:R-:W-:Y:S01]  /*6170*/  FFMA R4, R4, R169.reuse, R29 ;  /* 0x000000a904047223 */ /* 0x080fe2000000001d */
[----:B------:R-:W-:Y:S01]  /*6180*/  IADD3.X R29, PT, PT, R175, UR5, RZ, P3, !PT ;  /* 0x00000005af1d7c10 */ /* 0x000fe20009ffe4ff */
[----:B------:R-:W-:Y:S01]  /*6190*/  FFMA R7, R7, R169, R30 ;  /* 0x000000a907077223 */ /* 0x000fe2000000001e */
[----:B------:R-:W-:-:S02]  /*61a0*/  ISETP.NE.U32.AND P4, PT, R27, RZ, PT ;  /* 0x000000ff1b00720c */ /* 0x000fc40003f85070 */
[----:B------:R-:W-:Y:S02]  /*61b0*/  ISETP.NE.U32.AND P3, PT, R26, RZ, PT ;  /* 0x000000ff1a00720c */ /* 0x000fe40003f65070 */
[----:B------:R1:W-:Y:S01]  /*61c0*/  @P2 STG.E.128 desc[UR46][R28.64], R4 ;  /* 0x000000041c002986 */ /* 0x0003e2000c101d2e */
[-C--:B----4-:R-:W-:Y:S01]  /*61d0*/  FMUL R27, R140, R172.reuse ;  /* 0x000000ac8c1b7220 */ /* 0x090fe20000400000 */
[-C--:B------:R-:W-:Y:S01]  /*61e0*/  FMUL R30, R141, R172.reuse ;  /* 0x000000ac8d1e7220 */ /* 0x080fe20000400000 */
[-C--:B------:R-:W-:Y:S01]  /*61f0*/  FMUL R26, R143, R172.reuse ;  /* 0x000000ac8f1a7220 */ /* 0x080fe20000400000 */
[-C--:B------:R-:W-:Y:S01]  /*6200*/  FMUL R31, R142, R172.reuse ;  /* 0x000000ac8e1f7220 */ /* 0x080fe20000400000 */
[-C--:B------:R-:W-:Y:S01]  /*6210*/  FFMA R16, R16, R169.reuse, R27 ;  /* 0x000000a910107223 */ /* 0x080fe2000000001b */
[-C--:B---3--:R-:W-:Y:S01]  /*6220*/  FMUL R27, R136, R172.reuse ;  /* 0x000000ac881b7220 */ /* 0x088fe20000400000 */
[-C--:B------:R-:W-:Y:S01]  /*6230*/  FFMA R17, R17, R169.reuse, R30 ;  /* 0x000000a911117223 */ /* 0x080fe2000000001e */
[-C--:B------:R-:W-:Y:S01]  /*6240*/  FFMA R19, R19, R169.reuse, R26 ;  /* 0x000000a913137223 */ /* 0x080fe2000000001a */
[-C--:B------:R-:W-:Y:S01]  /*6250*/  FMUL R30, R137, R172.reuse ;  /* 0x000000ac891e7220 */ /* 0x080fe20000400000 */
[----:B------:R-:W-:Y:S01]  /*6260*/  IADD3 R26, P2, PT, R20, UR4, RZ ;  /* 0x00000004141a7c10 */ /* 0x000fe2000ff5e0ff */
[-C--:B------:R-:W-:Y:S01]  /*6270*/  FFMA R18, R18, R169.reuse, R31 ;  /* 0x000000a912127223 */ /* 0x080fe2000000001f */
[-C--:B-1----:R-:W-:Y:S01]  /*6280*/  FMUL R5, R138, R172.reuse ;  /* 0x000000ac8a057220 */ /* 0x082fe20000400000 */
[----:B------:R-:W-:Y:S01]  /*6290*/  FMUL R4, R139, R172 ;  /* 0x000000ac8b047220 */ /* 0x000fe20000400000 */
[-C--:B------:R-:W-:Y:S01]  /*62a0*/  FFMA R12, R12, R169.reuse, R27 ;  /* 0x000000a90c0c7223 */ /* 0x080fe2000000001b */
[-C--:B------:R-:W-:Y:S01]  /*62b0*/  FFMA R13, R13, R169.reuse, R30 ;  /* 0x000000a90d0d7223 */ /* 0x080fe2000000001e */
[-C--:B------:R-:W-:Y:S01]  /*62c0*/  FFMA R14, R14, R169.reuse, R5 ;  /* 0x000000a90e0e7223 */ /* 0x080fe20000000005 */
[----:B------:R-:W-:Y:S01]  /*62d0*/  FFMA R15, R15, R169, R4 ;  /* 0x000000a90f0f7223 */ /* 0x000fe20000000004 */
[----:B------:R-:W-:-:S02]  /*62e0*/  IADD3.X R27, PT, PT, R21, UR5, RZ, P2, !PT ;  /* 0x00000005151b7c10 */ /* 0x000fc400097fe4ff */
[----:B------:R-:W-:Y:S01]  /*62f0*/  IADD3 R20, PT, PT, R168, 0x18, RZ ;  /* 0x00000018a8147810 */ /* 0x000fe20007ffe0ff */
[----:B------:R-:W-:Y:S04]  /*6300*/  @P5 STG.E.128 desc[UR46][R28.64+0x100], R16 ;  /* 0x000100101c005986 */ /* 0x000fe8000c101d2e */
[----:B------:R1:W-:Y:S01]  /*6310*/  @P4 STG.E.128 desc[UR46][R26.64], R12 ;  /* 0x0000000c1a004986 */ /* 0x0003e2000c101d2e */
[----:B------:R-:W-:Y:S01]  /*6320*/  ISETP.LT.AND P4, PT, R20, UR6, P0 ;  /* 0x0000000614007c0c */ /* 0x000fe20008781270 */
[-C--:B-----5:R-:W-:Y:S01]  /*6330*/  FMUL R5, R132, R172.reuse ;  /* 0x000000ac84057220 */ /* 0x0a0fe20000400000 */
[-C--:B------:R-:W-:Y:S01]  /*6340*/  FMUL R4, R135, R172.reuse ;  /* 0x000000ac87047220 */ /* 0x080fe20000400000 */
[-C--:B------:R-:W-:Y:S02]  /*6350*/  FMUL R6, R133, R172.reuse ;  /* 0x000000ac85067220 */ /* 0x080fe40000400000 */
[-C--:B------:R-:W-:Y:S01]  /*6360*/  FFMA R8, R8, R169.reuse, R5 ;  /* 0x000000a908087223 */ /* 0x080fe20000000005 */
[----:B------:R-:W-:Y:S01]  /*6370*/  FMUL R5, R134, R172 ;  /* 0x000000ac86057220 */ /* 0x000fe20000400000 */
[----:B------:R-:W-:Y:S01]  /*6380*/  IADD3 R30, P2, PT, R2, R22, RZ ;  /* 0x00000016021e7210 */ /* 0x000fe20007f5e0ff */
[-C--:B------:R-:W-:Y:S01]  /*6390*/  FFMA R11, R11, R169.reuse, R4 ;  /* 0x000000a90b0b7223 */ /* 0x080fe20000000004 */
[-C--:B------:R-:W-:Y:S01]  /*63a0*/  FFMA R9, R9, R169.reuse, R6 ;  /* 0x000000a909097223 */ /* 0x080fe20000000006 */
[----:B------:R-:W-:Y:S01]  /*63b0*/  FFMA R10, R10, R169, R5 ;  /* 0x000000a90a0a7223 */ /* 0x000fe20000000005 */
[----:B------:R-:W-:-:S02]  /*63c0*/  @P3 MOV R4, R26 ;  /* 0x0000001a00043202 */ /* 0x000fc40000000f00 */
[----:B------:R-:W-:Y:S02]  /*63d0*/  @P3 MOV R5, R27 ;  /* 0x0000001b00053202 */ /* 0x000fe40000000f00 */
[----:B------:R-:W-:Y:S02]  /*63e0*/  ISETP.LT.AND P5, PT, R20, UR6, P1 ;  /* 0x0000000614007c0c */ /* 0x000fe40008fa1270 */
[----:B------:R-:W-:Y:S01]  /*63f0*/  IADD3.X R31, PT, PT, R3, R23, RZ, P2, !PT ;  /* 0x00000017031f7210 */ /* 0x000fe200017fe4ff */
[----:B------:R2:W-:Y:S01]  /*6400*/  @P3 STG.E.128 desc[UR46][R4.64+0x100], R8 ;  /* 0x0001000804003986 */ /* 0x0005e2000c101d2e */
[----:B------:R-:W-:Y:S02]  /*6410*/  IADD3 R22, P3, PT, R2, R24, RZ ;  /* 0x0000001802167210 */ /* 0x000fe40007f7e0ff */
[----:B-1----:R-:W-:-:S07]  /*6420*/  IADD3 R12, PT, PT, R168, 0x1a, RZ ;  /* 0x0000001aa80c7810 */ /* 0x002fce0007ffe0ff */
[----:B------:R-:W3:Y:S01]  /*6430*/  @P5 LDG.E.LTC128B.128 R144, desc[UR46][R30.64] ;  /* 0x0000002e1e905981 */ /* 0x000ee2000c1e1d20 */
[----:B------:R-:W-:Y:S02]  /*6440*/  ISETP.LT.AND P2, PT, R12, UR6, P1 ;  /* 0x000000060c007c0c */ /* 0x000fe40008f41270 */
[----:B------:R-:W-:-:S11]  /*6450*/  IADD3.X R23, PT, PT, R3, R25, RZ, P3, !PT ;  /* 0x0000001903177210 */ /* 0x000fd60001ffe4ff */
[----:B------:R-:W4:Y:S01]  /*6460*/  @P2 LDG.E.LTC128B.128 R136, desc[UR46][R22.64] ;  /* 0x0000002e16882981 */ /* 0x000f22000c1e1d20 */
[----:B--2---:R-:W-:Y:S02]  /*6470*/  @P4 MOV R4, R30 ;  /* 0x0000001e00044202 */ /* 0x004fe40000000f00 */
[----:B------:R-:W-:-:S05]  /*6480*/  @P4 MOV R5, R31 ;  /* 0x0000001f00054202 */ /* 0x000fca0000000f00 */
[----:B------:R1:W2:Y:S01]  /*6490*/  @P4 LDG.E.LTC128B.128 R140, desc[UR46][R4.64+0x100] ;  /* 0x0001002e048c4981 */ /* 0x0002a2000c1e1d20 */
        /* <DEDUP_REMOVED lines=14> */
[----:B------:R-:W-:-:S05]  /*6580*/  ISETP.GE.AND P2, PT, R12, UR6, PT ;  /* 0x000000060c007c0c */ /* 0x000fca000bf46270 */
[----:B------:R-:W3:Y:S04]  /*6590*/  LDS.128 R8, [R164] ;  /* 0x00000000a4087984 */ /* 0x000ee80000000c00 */
[----:B-1----:R-:W1:Y:S04]  /*65a0*/  LDS.128 R4, [R164+0x100] ;  /* 0x00010000a4047984 */ /* 0x002e680000000c00 */
[----:B------:R-:W4:Y:S04]  /*65b0*/  LDS.128 R16, [R164+0x440] ;  /* 0x00044000a4107984 */ /* 0x000f280000000c00 */
[----:B------:R-:W5:Y:S01]  /*65c0*/  LDS.128 R12, [R164+0x540] ;  /* 0x00054000a40c7984 */ /* 0x000f620000000c00 */
[----:B------:R-:W-:-:S04]  /*65d0*/  ISETP.GE.AND P4, PT, R20, UR6, PT ;  /* 0x0000000614007c0c */ /* 0x000fc8000bf86270 */
[----:B------:R-:W-:Y:S02]  /*65e0*/  SEL R20, R166, RZ, !P4 ;  /* 0x000000ffa6147207 */ /* 0x000fe40006000000 */
[C---:B------:R-:W-:Y:S02]  /*65f0*/  SEL R21, R167.reuse, RZ, !P4 ;  /* 0x000000ffa7157207 */ /* 0x040fe40006000000 */
[----:B------:R-:W-:Y:S02]  /*6600*/  ISETP.NE.U32.AND P3, PT, R20, RZ, PT ;  /* 0x000000ff1400720c */ /* 0x000fe40003f65070 */
[----:B------:R-:W-:Y:S02]  /*6610*/  IADD3 R20, P4, PT, R28, UR4, RZ ;  /* 0x000000041c147c10 */ /* 0x000fe4000ff9e0ff */
[----:B------:R-:W-:Y:S02]  /*6620*/  SEL R25, R166, RZ, !P2 ;  /* 0x000000ffa6197207 */ /* 0x000fe40005000000 */
[----:B------:R-:W-:-:S02]  /*6630*/  SEL R24, R167, RZ, !P2 ;  /* 0x000000ffa7187207 */ /* 0x000fc40005000000 */
[----:B------:R-:W-:Y:S02]  /*6640*/  ISETP.NE.U32.AND P2, PT, R21, RZ, PT ;  /* 0x000000ff1500720c */ /* 0x000fe40003f45070 */
[----:B------:R-:W-:Y:S02]  /*6650*/  IADD3.X R21, PT, PT, R29, UR5, RZ, P4, !PT ;  /* 0x000000051d157c10 */ /* 0x000fe4000a7fe4ff */
[----:B------:R-:W-:Y:S02]  /*6660*/  ISETP.NE.U32.AND P5, PT, R25, RZ, PT ;  /* 0x000000ff1900720c */ /* 0x000fe40003fa5070 */
[----:B------:R-:W-:Y:S01]  /*6670*/  ISETP.NE.U32.AND P4, PT, R24, RZ, PT ;  /* 0x000000ff1800720c */ /* 0x000fe20003f85070 */
[-C--:B---3--:R-:W-:Y:S01]  /*6680*/  FMUL R25, R146, R172.reuse ;  /* 0x000000ac92197220 */ /* 0x088fe20000400000 */
        /* <DEDUP_REMOVED lines=8> */
[-C--:B--2---:R-:W-:Y:S01]  /*6710*/  FMUL R25, R142, R172.reuse ;  /* 0x000000ac8e197220 */ /* 0x084fe20000400000 */
[-C--:B------:R-:W-:Y:S01]  /*6720*/  FMUL R24, R143, R172.reuse ;  /* 0x000000ac8f187220 */ /* 0x080fe20000400000 */
[-C--:B------:R-:W-:Y:S01]  /*6730*/  FMUL R29, R140, R172.reuse ;  /* 0x000000ac8c1d7220 */ /* 0x080fe20000400000 */
[-C--:B------:R-:W-:Y:S01]  /*6740*/  FMUL R28, R141, R172.reuse ;  /* 0x000000ac8d1c7220 */ /* 0x080fe20000400000 */
[-C--:B-1----:R-:W-:Y:S01]  /*6750*/  FFMA R6, R6, R169.reuse, R25 ;  /* 0x000000a906067223 */ /* 0x082fe20000000019 */
[-C--:B------:R-:W-:Y:S01]  /*6760*/  FFMA R7, R7, R169.reuse, R24 ;  /* 0x000000a907077223 */ /* 0x080fe20000000018 */
[-C--:B----4-:R-:W-:Y:S01]  /*6770*/  FMUL R25, R136, R172.reuse ;  /* 0x000000ac88197220 */ /* 0x090fe20000400000 */
[-C--:B------:R-:W-:Y:S01]  /*6780*/  FFMA R4, R4, R169.reuse, R29 ;  /* 0x000000a904047223 */ /* 0x080fe2000000001d */
[-C--:B------:R-:W-:Y:S01]  /*6790*/  FFMA R5, R5, R169.reuse, R28 ;  /* 0x000000a905057223 */ /* 0x080fe2000000001c */
[----:B------:R-:W-:Y:S01]  /*67a0*/  FMUL R24, R139, R172 ;  /* 0x000000ac8b187220 */ /* 0x000fe20000400000 */
[----:B------:R-:W-:Y:S01]  /*67b0*/  FFMA R16, R16, R169, R25 ;  /* 0x000000a910107223 */ /* 0x000fe20000000019 */
[----:B---3--:R-:W-:-:S02]  /*67c0*/  @P2 MOV R8, R20 ;  /* 0x0000001400082202 */ /* 0x008fc40000000f00 */
[----:B------:R-:W-:Y:S01]  /*67d0*/  @P2 MOV R9, R21 ;  /* 0x0000001500092202 */ /* 0x000fe20000000f00 */
[----:B------:R-:W-:Y:S01]  /*67e0*/  FFMA R19, R19, R169, R24 ;  /* 0x000000a913137223 */ /* 0x000fe20000000018 */
[----:B------:R-:W-:-:S03]  /*67f0*/  IADD3 R24, P3, PT, R2, R30, RZ ;  /* 0x0000001e02187210 */ /* 0x000fc60007f7e0ff */
[----:B------:R1:W-:Y:S01]  /*6800*/  @P2 STG.E.128 desc[UR46][R8.64+0x100], R4 ;  /* 0x0001000408002986 */ /* 0x0003e2000c101d2e */
[----:B------:R-:W-:Y:S01]  /*6810*/  IADD3 R26, P2, PT, R26, UR4, RZ ;  /* 0x000000041a1a7c10 */ /* 0x000fe2000ff5e0ff */
[----:B-----5:R-:W-:-:S03]  /*6820*/  FMUL R25, R132, R172 ;  /* 0x000000ac84197220 */ /* 0x020fc60000400000 */
[----:B------:R-:W-:Y:S01]  /*6830*/  IADD3.X R27, PT, PT, R27, UR5, RZ, P2, !PT ;  /* 0x000000051b1b7c10 */ /* 0x000fe200097fe4ff */
[----:B------:R-:W-:Y:S01]  /*6840*/  FFMA R12, R12, R169, R25 ;  /* 0x000000a90c0c7223 */ /* 0x000fe20000000019 */
[----:B------:R-:W-:Y:S01]  /*6850*/  IADD3.X R25, PT, PT, R3, R31, RZ, P3, !PT ;  /* 0x0000001f03197210 */ /* 0x000fe20001ffe4ff */
[-C--:B------:R-:W-:Y:S01]  /*6860*/  FMUL R28, R137, R172.reuse ;  /* 0x000000ac891c7220 */ /* 0x080fe20000400000 */
[----:B------:R-:W-:-:S03]  /*6870*/  FMUL R29, R138, R172 ;  /* 0x000000ac8a1d7220 */ /* 0x000fc60000400000 */
[-C--:B------:R-:W-:Y:S01]  /*6880*/  FFMA R17, R17, R169.reuse, R28 ;  /* 0x000000a911117223 */ /* 0x080fe2000000001c */
[-C--:B------:R-:W-:Y:S01]  /*6890*/  FFMA R18, R18, R169.reuse, R29 ;  /* 0x000000a912127223 */ /* 0x080fe2000000001d */
[----:B-1----:R-:W-:Y:S01]  /*68a0*/  IADD3 R8, PT, PT, R168, 0x20, RZ ;  /* 0x00000020a8087810 */ /* 0x002fe20007ffe0ff */
[-C--:B------:R-:W-:Y:S01]  /*68b0*/  FMUL R5, R134, R172.reuse ;  /* 0x000000ac86057220 */ /* 0x080fe20000400000 */
[-C--:B------:R-:W-:Y:S02]  /*68c0*/  FMUL R4, R135, R172.reuse ;  /* 0x000000ac87047220 */ /* 0x080fe40000400000 */
[C---:B------:R-:W-:Y:S01]  /*68d0*/  ISETP.LT.AND P3, PT, R8.reuse, UR6, P0 ;  /* 0x0000000608007c0c */ /* 0x040fe20008761270 */
[----:B------:R-:W-:Y:S01]  /*68e0*/  FMUL R6, R133, R172 ;  /* 0x000000ac85067220 */ /* 0x000fe20000400000 */
[----:B------:R-:W-:Y:S01]  /*68f0*/  ISETP.LT.AND P2, PT, R8, UR6, P1 ;  /* 0x0000000608007c0c */ /* 0x000fe20008f41270 */
[-C--:B------:R-:W-:Y:S01]  /*6900*/  FFMA R14, R14, R169.reuse, R5 ;  /* 0x000000a90e0e7223 */ /* 0x080fe20000000005 */
[-C--:B------:R-:W-:Y:S01]  /*6910*/  FFMA R15, R15, R169.reuse, R4 ;  /* 0x000000a90f0f7223 */ /* 0x080fe20000000004 */
[----:B------:R-:W-:Y:S01]  /*6920*/  FFMA R13, R13, R169, R6 ;  /* 0x000000a90d0d7223 */ /* 0x000fe20000000006 */
[----:B------:R-:W-:-:S02]  /*6930*/  @P4 MOV R4, R26 ;  /* 0x0000001a00044202 */ /* 0x000fc40000000f00 */
[----:B------:R-:W-:Y:S01]  /*6940*/  @P4 MOV R5, R27 ;  /* 0x0000001b00054202 */ /* 0x000fe20000000f00 */
[----:B------:R-:W-:Y:S01]  /*6950*/  @P5 STG.E.128 desc[UR46][R26.64], R16 ;  /* 0x000000101a005986 */ /* 0x000fe2000c101d2e */
[----:B------:R-:W-:-:S03]  /*6960*/  IADD3 R9, PT, PT, R168, 0x22, RZ ;  /* 0x00000022a8097810 */ /* 0x000fc60007ffe0ff */
[----:B------:R1:W-:Y:S01]  /*6970*/  @P4 STG.E.128 desc[UR46][R4.64+0x100], R12 ;  /* 0x0001000c04004986 */ /* 0x0003e2000c101d2e */
[----:B------:R-:W-:-:S03]  /*6980*/  ISETP.LT.AND P4, PT, R9, UR6, P1 ;  /* 0x0000000609007c0c */ /* 0x000fc60008f81270 */
[----:B------:R-:W2:Y:S01]  /*6990*/  @P2 LDG.E.LTC128B.128 R144, desc[UR46][R24.64] ;  /* 0x0000002e18902981 */ /* 0x000ea2000c1e1d20 */
[----:B------:R-:W-:-:S04]  /*69a0*/  IADD3 R22, P2, PT, R2, R22, RZ ;  /* 0x0000001602167210 */ /* 0x000fc80007f5e0ff */
[----:B------:R-:W-:-:S05]  /*69b0*/  IADD3.X R23, PT, PT, R3, R23, RZ, P2, !PT ;  /* 0x0000001703177210 */ /* 0x000fca00017fe4ff */
        /* <DEDUP_REMOVED lines=18> */
[----:B------:R-:W-:-:S02]  /*6ae0*/  ISETP.GE.AND P2, PT, R8, UR6, PT ;  /* 0x0000000608007c0c */ /* 0x000fc4000bf46270 */
[----:B------:R-:W-:-:S03]  /*6af0*/  ISETP.GE.AND P3, PT, R9, UR6, PT ;  /* 0x0000000609007c0c */ /* 0x000fc6000bf66270 */
[----:B-1----:R-:W1:Y:S04]  /*6b00*/  LDS.128 R4, [R164] ;  /* 0x00000000a4047984 */ /* 0x002e680000000c00 */
[----:B------:R-:W4:Y:S04]  /*6b10*/  LDS.128 R16, [R164+0x100] ;  /* 0x00010000a4107984 */ /* 0x000f280000000c00 */
[----:B------:R-:W3:Y:S04]  /*6b20*/  LDS.128 R12, [R164+0x440] ;  /* 0x00044000a40c7984 */ /* 0x000ee80000000c00 */
[----:B------:R-:W5:Y:S01]  /*6b30*/  LDS.128 R8, [R164+0x540] ;  /* 0x00054000a4087984 */ /* 0x000f620000000c00 */
[----:B------:R-:W-:-:S04]  /*6b40*/  SEL R30, R166, RZ, !P2 ;  /* 0x000000ffa61e7207 */ /* 0x000fc80005000000 */
[----:B------:R-:W-:Y:S02]  /*6b50*/  ISETP.NE.U32.AND P5, PT, R30, RZ, PT ;  /* 0x000000ff1e00720c */ /* 0x000fe40003fa5070 */
[----:B------:R-:W-:Y:S02]  /*6b60*/  SEL R30, R167, RZ, !P2 ;  /* 0x000000ffa71e7207 */ /* 0x000fe40005000000 */
[----:B------:R-:W-:-:S04]  /*6b70*/  IADD3 R20, P2, PT, R20, UR4, RZ ;  /* 0x0000000414147c10 */ /* 0x000fc8000ff5e0ff */
[----:B------:R-:W-:Y:S02]  /*6b80*/  IADD3.X R21, PT, PT, R21, UR5, RZ, P2, !PT ;  /* 0x0000000515157c10 */ /* 0x000fe400097fe4ff */
[----:B------:R-:W-:Y:S01]  /*6b90*/  ISETP.NE.U32.AND P2, PT, R30, RZ, PT ;  /* 0x000000ff1e00720c */ /* 0x000fe20003f45070 */
[-C--:B--2---:R-:W-:Y:S01]  /*6ba0*/  FMUL R28, R145, R172.reuse ;  /* 0x000000ac911c7220 */ /* 0x084fe20000400000 */
[-C--:B------:R-:W-:Y:S01]  /*6bb0*/  FMUL R29, R146, R172.reuse ;  /* 0x000000ac921d7220 */ /* 0x080fe20000400000 */
[-C--:B------:R-:W-:Y:S01]  /*6bc0*/  FMUL R31, R144, R172.reuse ;  /* 0x000000ac901f7220 */ /* 0x080fe20000400000 */
[----:B------:R-:W-:Y:S01]  /*6bd0*/  FMUL R32, R147, R172 ;  /* 0x000000ac93207220 */ /* 0x000fe20000400000 */
[-C--:B-1----:R-:W-:Y:S01]  /*6be0*/  FFMA R5, R5, R169.reuse, R28 ;  /* 0x000000a905057223 */ /* 0x082fe2000000001c */
[-C--:B------:R-:W-:Y:S01]  /*6bf0*/  FFMA R6, R6, R169.reuse, R29 ;  /* 0x000000a906067223 */ /* 0x080fe2000000001d */
[----:B------:R-:W-:Y:S02]  /*6c00*/  SEL R29, R166, RZ, !P3 ;  /* 0x000000ffa61d7207 */ /* 0x000fe40005800000 */
[----:B------:R-:W-:Y:S01]  /*6c10*/  SEL R28, R167, RZ, !P3 ;  /* 0x000000ffa71c7207 */ /* 0x000fe20005800000 */
[-C--:B------:R-:W-:Y:S01]  /*6c20*/  FFMA R4, R4, R169.reuse, R31 ;  /* 0x000000a904047223 */ /* 0x080fe2000000001f */
[----:B------:R-:W-:Y:S01]  /*6c30*/  FFMA R7, R7, R169, R32 ;  /* 0x000000a907077223 */ /* 0x000fe20000000020 */
[----:B------:R-:W-:-:S02]  /*6c40*/  ISETP.NE.U32.AND P4, PT, R29, RZ, PT ;  /* 0x000000ff1d00720c */ /* 0x000fc40003f85070 */
[----:B------:R-:W-:Y:S02]  /*6c50*/  ISETP.NE.U32.AND P3, PT, R28, RZ, PT ;  /* 0x000000ff1c00720c */ /* 0x000fe40003f65070 */
[----:B------:R1:W-:Y:S01]  /*6c60*/  @P5 STG.E.128 desc[UR46][R20.64], R4 ;  /* 0x0000000414005986 */ /* 0x0003e2000c101d2e */
[-C--:B----4-:R-:W-:Y:S01]  /*6c70*/  FMUL R31, R140, R172.reuse ;  /* 0x000000ac8c1f7220 */ /* 0x090fe20000400000 */
[-C--:B------:R-:W-:Y:S01]  /*6c80*/  FMUL R30, R141, R172.reuse ;  /* 0x000000ac8d1e7220 */ /* 0x080fe20000400000 */
[-C--:B------:R-:W-:Y:S01]  /*6c90*/  FMUL R29, R142, R172.reuse ;  /* 0x000000ac8e1d7220 */ /* 0x080fe20000400000 */
[----:B------:R-:W-:Y:S01]  /*6ca0*/  FMUL R28, R143, R172 ;  /* 0x000000ac8f1c7220 */ /* 0x000fe20000400000 */
[-C--:B------:R-:W-:Y:S01]  /*6cb0*/  FFMA R16, R16, R169.reuse, R31 ;  /* 0x000000a910107223 */ /* 0x080fe2000000001f */
[-C--:B------:R-:W-:Y:S01]  /*6cc0*/  FFMA R17, R17, R169.reuse, R30 ;  /* 0x000000a911117223 */ /* 0x080fe2000000001e */
[-C--:B------:R-:W-:Y:S01]  /*6cd0*/  FFMA R18, R18, R169.reuse, R29 ;  /* 0x000000a912127223 */ /* 0x080fe2000000001d */
[----:B------:R-:W-:Y:S01]  /*6ce0*/  FFMA R19, R19, R169, R28 ;  /* 0x000000a913137223 */ /* 0x000fe2000000001c */
[----:B-1----:R-:W-:Y:S01]  /*6cf0*/  @P2 MOV R6, R20 ;  /* 0x0000001400062202 */ /* 0x002fe20000000f00 */
[-C--:B---3--:R-:W-:Y:S01]  /*6d00*/  FMUL R4, R137, R172.reuse ;  /* 0x000000ac89047220 */ /* 0x088fe20000400000 */
[----:B------:R-:W-:Y:S01]  /*6d10*/  @P2 MOV R7, R21 ;  /* 0x0000001500072202 */ /* 0x000fe20000000f00 */
[-C--:B------:R-:W-:Y:S01]  /*6d20*/  FMUL R5, R138, R172.reuse ;  /* 0x000000ac8a057220 */ /* 0x080fe20000400000 */
[-C--:B------:R-:W-:Y:S01]  /*6d30*/  FMUL R29, R136, R172.reuse ;  /* 0x000000ac881d7220 */ /* 0x080fe20000400000 */
[-C--:B------:R-:W-:Y:S01]  /*6d40*/  FFMA R13, R13, R169.reuse, R4 ;  /* 0x000000a90d0d7223 */ /* 0x080fe20000000004 */
[----:B------:R-:W-:Y:S01]  /*6d50*/  FMUL R4, R139, R172 ;  /* 0x000000ac8b047220 */ /* 0x000fe20000400000 */
[----:B------:R1:W-:Y:S01]  /*6d60*/  @P2 STG.E.128 desc[UR46][R6.64+0x100], R16 ;  /* 0x0001001006002986 */ /* 0x0003e2000c101d2e */
[----:B------:R-:W-:Y:S01]  /*6d70*/  IADD3 R26, P2, PT, R26, UR4, RZ ;  /* 0x000000041a1a7c10 */ /* 0x000fe2000ff5e0ff */
[-C--:B------:R-:W-:Y:S01]  /*6d80*/  FFMA R14, R14, R169.reuse, R5 ;  /* 0x000000a90e0e7223 */ /* 0x080fe20000000005 */
[----:B------:R-:W-:Y:S01]  /*6d90*/  IADD3 R30, PT, PT, R168, 0x28, RZ ;  /* 0x00000028a81e7810 */ /* 0x000fe20007ffe0ff */
[-C--:B------:R-:W-:Y:S01]  /*6da0*/  FFMA R12, R12, R169.reuse, R29 ;  /* 0x000000a90c0c7223 */ /* 0x080fe2000000001d */
[----:B------:R-:W-:Y:S01]  /*6db0*/  FFMA R15, R15, R169, R4 ;  /* 0x000000a90f0f7223 */ /* 0x000fe20000000004 */
[----:B------:R-:W-:-:S02]  /*6dc0*/  IADD3.X R27, PT, PT, R27, UR5, RZ, P2, !PT ;  /* 0x000000051b1b7c10 */ /* 0x000fc400097fe4ff */
[----:B------:R-:W-:Y:S01]  /*6dd0*/  ISETP.LT.AND P5, PT, R30, UR6, P1 ;  /* 0x000000061e007c0c */ /* 0x000fe20008fa1270 */
[-C--:B-----5:R-:W-:Y:S01]  /*6de0*/  FMUL R5, R132, R172.reuse ;  /* 0x000000ac84057220 */ /* 0x0a0fe20000400000 */
[----:B------:R-:W-:-:S03]  /*6df0*/  FMUL R4, R135, R172 ;  /* 0x000000ac87047220 */ /* 0x000fc60000400000 */
[-C--:B------:R-:W-:Y:S01]  /*6e00*/  FFMA R8, R8, R169.reuse, R5 ;  /* 0x000000a908087223 */ /* 0x080fe20000000005 */
[----:B------:R-:W-:Y:S01]  /*6e10*/  FMUL R5, R134, R172 ;  /* 0x000000ac86057220 */ /* 0x000fe20000400000 */
[----:B------:R-:W-:Y:S01]  /*6e20*/  IADD3 R24, P2, PT, R2, R24, RZ ;  /* 0x0000001802187210 */ /* 0x000fe20007f5e0ff */
[----:B------:R-:W-:Y:S01]  /*6e30*/  @P4 STG.E.128 desc[UR46][R26.64], R12 ;  /* 0x0000000c1a004986 */ /* 0x000fe2000c101d2e */
[----:B------:R-:W-:Y:S01]  /*6e40*/  ISETP.LT.AND P4, PT, R30, UR6, P0 ;  /* 0x000000061e007c0c */ /* 0x000fe20008781270 */
[-C--:B------:R-:W-:Y:S01]  /*6e50*/  FFMA R10, R10, R169.reuse, R5 ;  /* 0x000000a90a0a7223 */ /* 0x080fe20000000005 */
[----:B------:R-:W-:Y:S01]  /*6e60*/  FFMA R11, R11, R169, R4 ;  /* 0x000000a90b0b7223 */ /* 0x000fe20000000004 */
[----:B------:R-:W-:Y:S02]  /*6e70*/  @P3 MOV R4, R26 ;  /* 0x0000001a00043202 */ /* 0x000fe40000000f00 */
[----:B------:R-:W-:Y:S02]  /*6e80*/  @P3 MOV R5, R27 ;  /* 0x0000001b00053202 */ /* 0x000fe40000000f00 */
[----:B------:R-:W-:Y:S01]  /*6e90*/  IADD3.X R25, PT, PT, R3, R25, RZ, P2, !PT ;  /* 0x0000001903197210 */ /* 0x000fe200017fe4ff */
[----:B-1----:R-:W-:-:S04]  /*6ea0*/  FMUL R6, R133, R172 ;  /* 0x000000ac85067220 */ /* 0x002fc80000400000 */
[----:B------:R-:W-:Y:S01]  /*6eb0*/  FFMA R9, R9, R169, R6 ;  /* 0x000000a909097223 */ /* 0x000fe20000000006 */
[----:B------:R-:W-:Y:S02]  /*6ec0*/  IADD3 R31, PT, PT, R168, 0x2a, RZ ;  /* 0x0000002aa81f7810 */ /* 0x000fe40007ffe0ff */
[----:B------:R-:W-:Y:S02]  /*6ed0*/  IADD3 R28, P2, PT, R2, R22, RZ ;  /* 0x00000016021c7210 */ /* 0x000fe40007f5e0ff */
[----:B------:R1:W-:Y:S01]  /*6ee0*/  @P3 STG.E.128 desc[UR46][R4.64+0x100], R8 ;  /* 0x0001000804003986 */ /* 0x0003e2000c101d2e */
[----:B------:R-:W-:-:S03]  /*6ef0*/  ISETP.LT.AND P3, PT, R31, UR6, P1 ;  /* 0x000000061f007c0c */ /* 0x000fc60008f61270 */
[----:B------:R-:W2:Y:S01]  /*6f00*/  @P5 LDG.E.LTC128B.128 R144, desc[UR46][R24.64] ;  /* 0x0000002e18905981 */ /* 0x000ea2000c1e1d20 */
[----:B------:R-:W-:Y:S02]  /*6f10*/  IADD3.X R29, PT, PT, R3, R23, RZ, P2, !PT ;  /* 0x00000017031d7210 */ /* 0x000fe400017fe4ff */
[----:B------:R-:W-:-:S07]  /*6f20*/  ISETP.LT.AND P2, PT, R31, UR6, P0 ;  /* 0x000000061f007c0c */ /* 0x000fce0008741270 */
[----:B------:R-:W3:Y:S01]  /*6f30*/  @P3 LDG.E.LTC128B.128 R136, desc[UR46][R28.64] ;  /* 0x0000002e1c883981 */ /* 0x000ee2000c1e1d20 */
[----:B-1----:R-:W-:Y:S02]  /*6f40*/  @P4 MOV R4, R24 ;  /* 0x0000001800044202 */ /* 0x002fe40000000f00 */
[----:B------:R-:W-:-:S05]  /*6f50*/  @P4 MOV R5, R25 ;  /* 0x0000001900054202 */ /* 0x000fca0000000f00 */
[----:B------:R1:W4:Y:S02]  /*6f60*/  @P4 LDG.E.LTC128B.128 R140, desc[UR46][R4.64+0x100] ;  /* 0x0001002e048c4981 */ /* 0x000324000c1e1d20 */
        /* <DEDUP_REMOVED lines=21> */
[----:B------:R-:W-:Y:S02]  /*70c0*/  SEL R30, R167, RZ, !P3 ;  /* 0x000000ffa71e7207 */ /* 0x000fe40005800000 */
[----:B------:R-:W-:Y:S02]  /*70d0*/  IADD3 R20, P3, PT, R20, UR4, RZ ;  /* 0x0000000414147c10 */ /* 0x000fe4000ff7e0ff */
[----:B------:R-:W-:Y:S02]  /*70e0*/  ISETP.NE.U32.AND P5, PT, R30, RZ, PT ;  /* 0x000000ff1e00720c */ /* 0x000fe40003fa5070 */
[----:B------:R-:W-:Y:S01]  /*70f0*/  IADD3.X R21, PT, PT, R21, UR5, RZ, P3, !PT ;  /* 0x0000000515157c10 */ /* 0x000fe20009ffe4ff */
[-C--:B--2---:R-:W-:Y:S01]  /*7100*/  FMUL R23, R146, R172.reuse ;  /* 0x000000ac92177220 */ /* 0x084fe20000400000 */
[-C--:B------:R-:W-:Y:S01]  /*7110*/  FMUL R22, R145, R172.reuse ;  /* 0x000000ac91167220 */ /* 0x080fe20000400000 */
[----:B------:R-:W-:-:S02]  /*7120*/  FMUL R31, R144, R172 ;  /* 0x000000ac901f7220 */ /* 0x000fc40000400000 */
[-C--:B-1----:R-:W-:Y:S01]  /*7130*/  FFMA R6, R6, R169.reuse, R23 ;  /* 0x000000a906067223 */ /* 0x082fe20000000017 */
[-C--:B------:R-:W-:Y:S01]  /*7140*/  FFMA R5, R5, R169.reuse, R22 ;  /* 0x000000a905057223 */ /* 0x080fe20000000016 */
[----:B------:R-:W-:Y:S01]  /*7150*/  SEL R23, R166, RZ, !P4 ;  /* 0x000000ffa6177207 */ /* 0x000fe20006000000 */
[----:B------:R-:W-:Y:S01]  /*7160*/  FMUL R30, R147, R172 ;  /* 0x000000ac931e7220 */ /* 0x000fe20000400000 */
[----:B------:R-:W-:Y:S01]  /*7170*/  SEL R22, R167, RZ, !P4 ;  /* 0x000000ffa7167207 */ /* 0x000fe20006000000 */
[-C--:B------:R-:W-:Y:S01]  /*7180*/  FFMA R4, R4, R169.reuse, R31 ;  /* 0x000000a904047223 */ /* 0x080fe2000000001f */
[----:B------:R-:W-:Y:S01]  /*7190*/  ISETP.NE.U32.AND P4, PT, R23, RZ, PT ;  /* 0x000000ff1700720c */ /* 0x000fe20003f85070 */
[----:B------:R-:W-:Y:S01]  /*71a0*/  FFMA R7, R7, R169, R30 ;  /* 0x000000a907077223 */ /* 0x000fe2000000001e */
[----:B------:R-:W-:-:S04]  /*71b0*/  ISETP.NE.U32.AND P3, PT, R22, RZ, PT ;  /* 0x000000ff1600720c */ /* 0x000fc80003f65070 */
        /* <DEDUP_REMOVED lines=21> */
[----:B------:R-:W-:Y:S01]  /*7310*/  @P4 STG.E.128 desc[UR46][R22.64], R12 ;  /* 0x0000000c16004986 */ /* 0x000fe2000c101d2e */
        /* <DEDUP_REMOVED lines=12> */
[----:B------:R-:W-:-:S03]  /*73e0*/  IADD3.X R25, PT, PT, R3, R25, RZ, P2, !PT ;  /* 0x0000001903197210 */ /* 0x000fc600017fe4ff */
[----:B------:R1:W-:Y:S04]  /*73f0*/  @P3 STG.E.128 desc[UR46][R4.64+0x100], R8 ;  /* 0x0001000804003986 */ /* 0x0003e8000c101d2e */
[----:B------:R-:W2:Y:S01]  /*7400*/  @P4 LDG.E.LTC128B.128 R144, desc[UR46][R24.64] ;  /* 0x0000002e18904981 */ /* 0x000ea2000c1e1d20 */
[----:B------:R-:W-:Y:S02]  /*7410*/  ISETP.LT.AND P2, PT, R26, UR6, P0 ;  /* 0x000000061a007c0c */ /* 0x000fe40008741270 */
[----:B------:R-:W-:Y:S02]  /*7420*/  IADD3 R27, PT, PT, R168, 0x32, RZ ;  /* 0x00000032a81b7810 */ /* 0x000fe40007ffe0ff */
[----:B------:R-:W-:Y:S02]  /*7430*/  IADD3 R28, P3, PT, R2, R28, RZ ;  /* 0x0000001c021c7210 */ /* 0x000fe40007f7e0ff */
[----:B------:R-:W-:-:S02]  /*7440*/  ISETP.LT.AND P4, PT, R27, UR6, P1 ;  /* 0x000000061b007c0c */ /* 0x000fc40008f81270 */
[----:B------:R-:W-:-:S11]  /*7450*/  IADD3.X R29, PT, PT, R3, R29, RZ, P3, !PT ;  /* 0x0000001d031d7210 */ /* 0x000fd60001ffe4ff */
        /* <DEDUP_REMOVED lines=17> */
[----:B------:R-:W-:Y:S06]  /*7570*/  BAR.SYNC.DEFER_BLOCKING 0x0 ;  /* 0x0000000000007b1d */ /* 0x000fec0000010000 */
[----:B-1----:R-:W1:Y:S01]  /*7580*/  LDS.128 R4, [R164] ;  /* 0x00000000a4047984 */ /* 0x002e620000000c00 */
[----:B------:R-:W-:-:S03]  /*7590*/  ISETP.GE.AND P2, PT, R26, UR6, PT ;  /* 0x000000061a007c0c */ /* 0x000fc6000bf46270 */
[----:B------:R-:W4:Y:S01]  /*75a0*/  LDS.128 R16, [R164+0x100] ;  /* 0x00010000a4107984 */ /* 0x000f220000000c00 */
[----:B------:R-:W-:Y:S02]  /*75b0*/  SEL R9, R166, RZ, !P2 ;  /* 0x000000ffa6097207 */ /* 0x000fe40005000000 */
[----:B------:R-:W-:Y:S01]  /*75c0*/  SEL R8, R167, RZ, !P2 ;  /* 0x000000ffa7087207 */ /* 0x000fe20005000000 */
[----:B------:R-:W3:Y:S01]  /*75d0*/  LDS.128 R12, [R164+0x440] ;  /* 0x00044000a40c7984 */ /* 0x000ee20000000c00 */
[----:B------:R-:W-:Y:S02]  /*75e0*/  ISETP.NE.U32.AND P2, PT, R9, RZ, PT ;  /* 0x000000ff0900720c */ /* 0x000fe40003f45070 */
[----:B------:R-:W-:Y:S02]  /*75f0*/  ISETP.NE.U32.AND P4, PT, R8, RZ, PT ;  /* 0x000000ff0800720c */ /* 0x000fe40003f85070 */
[----:B------:R-:W-:Y:S02]  /*7600*/  ISETP.GE.AND P5, PT, R27, UR6, PT ;  /* 0x000000061b007c0c */ /* 0x000fe4000bfa6270 */
[----:B------:R-:W-:-:S04]  /*7610*/  IADD3 R20, P3, PT, R20, UR4, RZ ;  /* 0x0000000414147c10 */ /* 0x000fc8000ff7e0ff */
[----:B------:R-:W-:Y:S01]  /*7620*/  IADD3.X R21, PT, PT, R21, UR5, RZ, P3, !PT ;  /* 0x0000000515157c10 */ /* 0x000fe20009ffe4ff */
[----:B--2---:R-:W-:-:S04]  /*7630*/  FMUL R11, R144, R172 ;  /* 0x000000ac900b7220 */ /* 0x004fc80000400000 */
[-C--:B-1----:R-:W-:Y:S02]  /*7640*/  FFMA R4, R4, R169.reuse, R11 ;  /* 0x000000a904047223 */ /* 0x082fe4000000000b */
[----:B------:R-:W1:Y:S01]  /*7650*/  LDS.128 R8, [R164+0x540] ;  /* 0x00054000a4087984 */ /* 0x000e620000000c00 */
[-C--:B------:R-:W-:Y:S01]  /*7660*/  FMUL R26, R145, R172.reuse ;  /* 0x000000ac911a7220 */ /* 0x080fe20000400000 */
[-C--:B------:R-:W-:Y:S01]  /*7670*/  FMUL R27, R146, R172.reuse ;  /* 0x000000ac921b7220 */ /* 0x080fe20000400000 */
[----:B------:R-:W-:Y:S02]  /*7680*/  FMUL R30, R147, R172 ;  /* 0x000000ac931e7220 */ /* 0x000fe40000400000 */
[-C--:B------:R-:W-:Y:S01]  /*7690*/  FFMA R5, R5, R169.reuse, R26 ;  /* 0x000000a905057223 */ /* 0x080fe2000000001a */
[-C--:B------:R-:W-:Y:S01]  /*76a0*/  FFMA R6, R6, R169.reuse, R27 ;  /* 0x000000a906067223 */ /* 0x080fe2000000001b */
[----:B------:R-:W-:Y:S01]  /*76b0*/  FFMA R7, R7, R169, R30 ;  /* 0x000000a907077223 */ /* 0x000fe2000000001e */
[----:B------:R-:W-:-:S04]  /*76c0*/  SEL R26, R166, RZ, !P5 ;  /* 0x000000ffa61a7207 */ /* 0x000fc80006800000 */
[----:B------:R2:W-:Y:S01]  /*76d0*/  @P2 STG.E.128 desc[UR46][R20.64], R4 ;  /* 0x0000000414002986 */ /* 0x0005e2000c101d2e */
[----:B------:R-:W-:Y:S02]  /*76e0*/  ISETP.NE.U32.AND P3, PT, R26, RZ, PT ;  /* 0x000000ff1a00720c */ /* 0x000fe40003f65070 */
[----:B------:R-:W-:-:S04]  /*76f0*/  IADD3 R22, P2, PT, R22, UR4, RZ ;  /* 0x0000000416167c10 */ /* 0x000fc8000ff5e0ff */
[----:B------:R-:W-:Y:S01]  /*7700*/  IADD3.X R23, PT, PT, R23, UR5, RZ, P2, !PT ;  /* 0x0000000517177c10 */ /* 0x000fe200097fe4ff */
[-C--:B----4-:R-:W-:Y:S01]  /*7710*/  FMUL R26, R141, R172.reuse ;  /* 0x000000ac8d1a7220 */ /* 0x090fe20000400000 */
[-C--:B------:R-:W-:Y:S01]  /*7720*/  FMUL R27, R140, R172.reuse ;  /* 0x000000ac8c1b7220 */ /* 0x080fe20000400000 */
[-C--:B------:R-:W-:Y:S01]  /*7730*/  FMUL R31, R142, R172.reuse ;  /* 0x000000ac8e1f7220 */ /* 0x080fe20000400000 */
[-C--:B------:R-:W-:Y:S01]  /*7740*/  FMUL R30, R143, R172.reuse ;  /* 0x000000ac8f1e7220 */ /* 0x080fe20000400000 */
[-C--:B------:R-:W-:Y:S01]  /*7750*/  FFMA R17, R17, R169.reuse, R26 ;  /* 0x000000a911117223 */ /* 0x080fe2000000001a */
[-C--:B---3--:R-:W-:Y:S01]  /*7760*/  FMUL R26, R137, R172.reuse ;  /* 0x000000ac891a7220 */ /* 0x088fe20000400000 */
[----:B------:R-:W-:Y:S01]  /*7770*/  FFMA R16, R16, R169, R27 ;  /* 0x000000a910107223 */ /* 0x000fe2000000001b */
[-C--:B------:R-:W-:Y:S01]  /*7780*/  FMUL R27, R136, R172.reuse ;  /* 0x000000ac881b7220 */ /* 0x080fe20000400000 */
[----:B--2---:R-:W-:Y:S01]  /*7790*/  SEL R4, R167, RZ, !P5 ;  /* 0x000000ffa7047207 */ /* 0x004fe20006800000 */
[----:B------:R-:W-:-:S03]  /*77a0*/  FMUL R5, R138, R172 ;  /* 0x000000ac8a057220 */ /* 0x000fc60000400000 */
[----:B------:R-:W-:Y:S01]  /*77b0*/  ISETP.NE.U32.AND P2, PT, R4, RZ, PT ;  /* 0x000000ff0400720c */ /* 0x000fe20003f45070 */
[-C--:B------:R-:W-:Y:S01]  /*77c0*/  FFMA R18, R18, R169.reuse, R31 ;  /* 0x000000a912127223 */ /* 0x080fe2000000001f */
[-C--:B------:R-:W-:Y:S01]  /*77d0*/  FFMA R19, R19, R169.reuse, R30 ;  /* 0x000000a913137223 */ /* 0x080fe2000000001e */
[-C--:B------:R-:W-:Y:S01]  /*77e0*/  FMUL R6, R139, R172.reuse ;  /* 0x000000ac8b067220 */ /* 0x080fe20000400000 */
[-C--:B------:R-:W-:Y:S01]  /*77f0*/  FFMA R13, R13, R169.reuse, R26 ;  /* 0x000000a90d0d7223 */ /* 0x080fe2000000001a */
[----:B------:R-:W-:Y:S01]  /*7800*/  IADD3 R26, PT, PT, R168, 0x38, RZ ;  /* 0x00000038a81a7810 */ /* 0x000fe20007ffe0ff */
[-C--:B------:R-:W-:Y:S01]  /*7810*/  FFMA R14, R14, R169.reuse, R5 ;  /* 0x000000a90e0e7223 */ /* 0x080fe20000000005 */
[-C--:B------:R-:W-:Y:S01]  /*7820*/  FFMA R12, R12, R169.reuse, R27 ;  /* 0x000000a90c0c7223 */ /* 0x080fe2000000001b */
[-C--:B------:R-:W-:Y:S01]  /*7830*/  FFMA R15, R15, R169.reuse, R6 ;  /* 0x000000a90f0f7223 */ /* 0x080fe20000000006 */
[-C--:B-----5:R-:W-:Y:S01]  /*7840*/  FMUL R4, R133, R172.reuse ;  /* 0x000000ac85047220 */ /* 0x0a0fe20000400000 */
[-C--:B------:R-:W-:Y:S01]  /*7850*/  FMUL R5, R134, R172.reuse ;  /* 0x000000ac86057220 */ /* 0x080fe20000400000 */
[----:B------:R2:W-:Y:S02]  /*7860*/  @P4 STG.E.128 desc[UR46][R20.64+0x100], R16 ;  /* 0x0001001014004986 */ /* 0x0005e4000c101d2e */
[-C--:B-1----:R-:W-:Y:S01]  /*7870*/  FFMA R9, R9, R169.reuse, R4 ;  /* 0x000000a909097223 */ /* 0x082fe20000000004 */
[-C--:B------:R-:W-:Y:S01]  /*7880*/  FMUL R4, R135, R172.reuse ;  /* 0x000000ac87047220 */ /* 0x080fe20000400000 */
[----:B------:R-:W-:Y:S01]  /*7890*/  FMUL R7, R132, R172 ;  /* 0x000000ac84077220 */ /* 0x000fe20000400000 */
[----:B------:R-:W-:Y:S01]  /*78a0*/  ISETP.LT.AND P4, PT, R26, UR6, P0 ;  /* 0x000000061a007c0c */ /* 0x000fe20008781270 */
[-C--:B------:R-:W-:Y:S01]  /*78b0*/  FFMA R10, R10, R169.reuse, R5 ;  /* 0x000000a90a0a7223 */ /* 0x080fe20000000005 */
[----:B------:R-:W-:Y:S01]  /*78c0*/  IADD3 R168, PT, PT, R168, 0x3a, RZ ;  /* 0x0000003aa8a87810 */ /* 0x000fe20007ffe0ff */
[-C--:B------:R-:W-:Y:S01]  /*78d0*/  FFMA R11, R11, R169.reuse, R4 ;  /* 0x000000a90b0b7223 */ /* 0x080fe20000000004 */
[----:B------:R-:W-:Y:S01]  /*78e0*/  @P3 STG.E.128 desc[UR46][R22.64], R12 ;  /* 0x0000000c16003986 */ /* 0x000fe2000c101d2e */
[----:B------:R-:W-:Y:S01]  /*78f0*/  FFMA R8, R8, R169, R7 ;  /* 0x000000a908087223 */ /* 0x000fe20000000007 */
[----:B------:R-:W-:-:S02]  /*7900*/  @P2 MOV R4, R22 ;  /* 0x0000001600042202 */ /* 0x000fc40000000f00 */
[----:B------:R-:W-:Y:S02]  /*7910*/  @P2 MOV R5, R23 ;  /* 0x0000001700052202 */ /* 0x000fe40000000f00 */
[----:B------:R-:W-:Y:S02]  /*7920*/  ISETP.LT.AND P5, PT, R26, UR6, P1 ;  /* 0x000000061a007c0c */ /* 0x000fe40008fa1270 */
[----:B------:R-:W-:Y:S02]  /*7930*/  IADD3 R6, P3, PT, R2, R24, RZ ;  /* 0x0000001802067210 */ /* 0x000fe40007f7e0ff */
[----:B------:R-:W-:Y:S01]  /*7940*/  ISETP.LT.AND P1, PT, R168, UR6, P1 ;  /* 0x00000006a8007c0c */ /* 0x000fe20008f21270 */
[----:B------:R-:W-:Y:S01]  /*7950*/  @P2 STG.E.128 desc[UR46][R4.64+0x100], R8 ;  /* 0x0001000804002986 */ /* 0x000fe2000c101d2e */
[----:B------:R-:W-:Y:S02]  /*7960*/  IADD3.X R7, PT, PT, R3, R25, RZ, P3, !PT ;  /* 0x0000001903077210 */ /* 0x000fe40001ffe4ff */
[----:B------:R-:W-:-:S03]  /*7970*/  IADD3 R2, P2, PT, R2, R28, RZ ;  /* 0x0000001c02027210 */ /* 0x000fc60007f5e0ff */
[----:B------:R-:W3:Y:S01]  /*7980*/  @P4 LDG.E.LTC128B.128 R140, desc[UR46][R6.64+0x100] ;  /* 0x0001002e068c4981 */ /* 0x000ee2000c1e1d20 */
[----:B------:R-:W-:-:S03]  /*7990*/  IADD3.X R3, PT, PT, R3, R29, RZ, P2, !PT ;  /* 0x0000001d03037210 */ /* 0x000fc600017fe4ff */
[----:B------:R1:W4:Y:S04]  /*79a0*/  @P5 LDG.E.LTC128B.128 R144, desc[UR46][R6.64] ;  /* 0x0000002e06905981 */ /* 0x000328000c1e1d20 */
[----:B------:R-:W5:Y:S01]  /*79b0*/  @P1 LDG.E.LTC128B.128 R136, desc[UR46][R2.64] ;  /* 0x0000002e02881981 */ /* 0x000f62000c1e1d20 */
[----:B------:R-:W-:-:S13]  /*79c0*/  ISETP.LT.AND P0, PT, R168, UR6, P0 ;  /* 0x00000006a8007c0c */ /* 0x000fda0008701270 */
        /* <DEDUP_REMOVED lines=11> */
[----:B------:R-:W4:Y:S04]  /*7a80*/  LDS.128 R8, [R164+0x100] ;  /* 0x00010000a4087984 */ /* 0x000f280000000c00 */
[----:B------:R-:W5:Y:S04]  /*7a90*/  LDS.128 R12, [R164] ;  /* 0x00000000a40c7984 */ /* 0x000f680000000c00 */
[----:B-1----:R-:W1:Y:S01]  /*7aa0*/  LDS.128 R4, [R164+0x440] ;  /* 0x00044000a4047984 */ /* 0x002e620000000c00 */
[----:B------:R-:W-:-:S02]  /*7ab0*/  ISETP.GE.AND P0, PT, R26, UR6, PT ;  /* 0x000000061a007c0c */ /* 0x000fc4000bf06270 */
[----:B------:R-:W-:Y:S01]  /*7ac0*/  ISETP.GE.AND P5, PT, R168, UR6, PT ;  /* 0x00000006a8007c0c */ /* 0x000fe2000bfa6270 */
[----:B------:R-:W1:Y:S01]  /*7ad0*/  LDS.128 R16, [R164+0x540] ;  /* 0x00054000a4107984 */ /* 0x000e620000000c00 */
[----:B--2---:R-:W-:Y:S02]  /*7ae0*/  SEL R2, R167, RZ, !P0 ;  /* 0x000000ffa7027207 */ /* 0x004fe40004000000 */
[C---:B------:R-:W-:Y:S02]  /*7af0*/  SEL R3, R166.reuse, RZ, !P0 ;  /* 0x000000ffa6037207 */ /* 0x040fe40004000000 */
[----:B------:R-:W-:Y:S02]  /*7b00*/  SEL R166, R166, RZ, !P5 ;  /* 0x000000ffa6a67207 */ /* 0x000fe40006800000 */
[----:B------:R-:W-:Y:S02]  /*7b10*/  ISETP.NE.U32.AND P3, PT, R2, RZ, PT ;  /* 0x000000ff0200720c */ /* 0x000fe40003f65070 */
[----:B------:R-:W-:-:S02]  /*7b20*/  ISETP.NE.U32.AND P4, PT, R3, RZ, PT ;  /* 0x000000ff0300720c */ /* 0x000fc40003f85070 */
[----:B------:R-:W-:Y:S02]  /*7b30*/  ISETP.NE.U32.AND P2, PT, R166, RZ, PT ;  /* 0x000000ffa600720c */ /* 0x000fe40003f45070 */
[----:B------:R-:W-:-:S04]  /*7b40*/  IADD3 R20, P1, PT, R20, UR4, RZ ;  /* 0x0000000414147c10 */ /* 0x000fc8000ff3e0ff */
[----:B------:R-:W-:Y:S02]  /*7b50*/  IADD3.X R21, PT, PT, R21, UR5, RZ, P1, !PT ;  /* 0x0000000515157c10 */ /* 0x000fe40008ffe4ff */
[----:B------:R-:W-:Y:S01]  /*7b60*/  SEL R167, R167, RZ, !P5 ;  /* 0x000000ffa7a77207 */ /* 0x000fe20006800000 */
[-C--:B---3--:R-:W-:Y:S01]  /*7b70*/  FMUL R2, R141, R172.reuse ;  /* 0x000000ac8d027220 */ /* 0x088fe20000400000 */
[-C--:B------:R-:W-:Y:S01]  /*7b80*/  FMUL R25, R140, R172.reuse ;  /* 0x000000ac8c197220 */ /* 0x080fe20000400000 */
[-C--:B------:R-:W-:Y:S01]  /*7b90*/  FMUL R3, R142, R172.reuse ;  /* 0x000000ac8e037220 */ /* 0x080fe20000400000 */
[-C--:B------:R-:W-:Y:S01]  /*7ba0*/  FMUL R32, R143, R172.reuse ;  /* 0x000000ac8f207220 */ /* 0x080fe20000400000 */
[-C--:B----4-:R-:W-:Y:S01]  /*7bb0*/  FMUL R29, R144, R172.reuse ;  /* 0x000000ac901d7220 */ /* 0x090fe20000400000 */
[-C--:B------:R-:W-:Y:S01]  /*7bc0*/  FMUL R26, R145, R172.reuse ;  /* 0x000000ac911a7220 */ /* 0x080fe20000400000 */
[-C--:B------:R-:W-:Y:S01]  /*7bd0*/  FMUL R27, R146, R172.reuse ;  /* 0x000000ac921b7220 */ /* 0x080fe20000400000 */
[-C--:B------:R-:W-:Y:S01]  /*7be0*/  FMUL R24, R147, R172.reuse ;  /* 0x000000ac93187220 */ /* 0x080fe20000400000 */
[-C--:B------:R-:W-:Y:S01]  /*7bf0*/  FFMA R9, R9, R169.reuse, R2 ;  /* 0x000000a909097223 */ /* 0x080fe20000000002 */
[-C--:B-----5:R-:W-:Y:S01]  /*7c00*/  FMUL R33, R136, R172.reuse ;  /* 0x000000ac88217220 */ /* 0x0a0fe20000400000 */
[-C--:B------:R-:W-:Y:S01]  /*7c10*/  FMUL R30, R137, R172.reuse ;  /* 0x000000ac891e7220 */ /* 0x080fe20000400000 */
[-C--:B------:R-:W-:Y:S01]  /*7c20*/  FMUL R31, R138, R172.reuse ;  /* 0x000000ac8a1f7220 */ /* 0x080fe20000400000 */
[-C--:B------:R-:W-:Y:S01]  /*7c30*/  FMUL R28, R139, R172.reuse ;  /* 0x000000ac8b1c7220 */ /* 0x080fe20000400000 */
[----:B------:R-:W-:Y:S01]  /*7c40*/  IADD3 R2, P0, PT, R22, UR4, RZ ;  /* 0x0000000416027c10 */ /* 0x000fe2000ff1e0ff */
[-C--:B------:R-:W-:Y:S01]  /*7c50*/  FFMA R12, R12, R169.reuse, R29 ;  /* 0x000000a90c0c7223 */ /* 0x080fe2000000001d */
[-C--:B------:R-:W-:Y:S01]  /*7c60*/  FFMA R13, R13, R169.reuse, R26 ;  /* 0x000000a90d0d7223 */ /* 0x080fe2000000001a */
[-C--:B------:R-:W-:Y:S01]  /*7c70*/  FFMA R14, R14, R169.reuse, R27 ;  /* 0x000000a90e0e7223 */ /* 0x080fe2000000001b */
[-C--:B------:R-:W-:Y:S01]  /*7c80*/  FFMA R15, R15, R169.reuse, R24 ;  /* 0x000000a90f0f7223 */ /* 0x080fe20000000018 */
[-C--:B------:R-:W-:Y:S01]  /*7c90*/  FFMA R8, R8, R169.reuse, R25 ;  /* 0x000000a908087223 */ /* 0x080fe20000000019 */
[-C--:B------:R-:W-:Y:S01]  /*7ca0*/  FFMA R10, R10, R169.reuse, R3 ;  /* 0x000000a90a0a7223 */ /* 0x080fe20000000003 */
[-C--:B------:R-:W-:Y:S01]  /*7cb0*/  FFMA R11, R11, R169.reuse, R32 ;  /* 0x000000a90b0b7223 */ /* 0x080fe20000000020 */
[----:B------:R-:W-:Y:S01]  /*7cc0*/  IADD3.X R3, PT, PT, R23, UR5, RZ, P0, !PT ;  /* 0x0000000517037c10 */ /* 0x000fe200087fe4ff */
[-C--:B-1----:R-:W-:Y:S01]  /*7cd0*/  FFMA R4, R4, R169.reuse, R33 ;  /* 0x000000a904047223 */ /* 0x082fe20000000021 */
[-C--:B------:R-:W-:Y:S01]  /*7ce0*/  FFMA R5, R5, R169.reuse, R30 ;  /* 0x000000a905057223 */ /* 0x080fe2000000001e */
[-C--:B------:R-:W-:Y:S01]  /*7cf0*/  FFMA R6, R6, R169.reuse, R31 ;  /* 0x000000a906067223 */ /* 0x080fe2000000001f */
[-C--:B------:R-:W-:Y:S01]  /*7d00*/  FFMA R7, R7, R169.reuse, R28 ;  /* 0x000000a907077223 */ /* 0x080fe2000000001c */
[----:B------:R2:W-:Y:S04]  /*7d10*/  @P4 STG.E.128 desc[UR46][R20.64], R12 ;  /* 0x0000000c14004986 */ /* 0x0005e8000c101d2e */
[----:B------:R2:W-:Y:S04]  /*7d20*/  @P3 STG.E.128 desc[UR46][R20.64+0x100], R8 ;  /* 0x0001000814003986 */ /* 0x0005e8000c101d2e */
[----:B------:R2:W-:Y:S01]  /*7d30*/  @P2 STG.E.128 desc[UR46][R2.64], R4 ;  /* 0x0000000402002986 */ /* 0x0005e2000c101d2e */
[----:B------:R-:W-:Y:S01]  /*7d40*/  ISETP.NE.U32.AND P0, PT, R167, RZ, PT ;  /* 0x000000ffa700720c */ /* 0x000fe20003f05070 */
[-C--:B------:R-:W-:Y:S01]  /*7d50*/  FMUL R25, R132, R172.reuse ;  /* 0x000000ac84197220 */ /* 0x080fe20000400000 */
[-C--:B------:R-:W-:Y:S01]  /*7d60*/  FMUL R22, R133, R172.reuse ;  /* 0x000000ac85167220 */ /* 0x080fe20000400000 */
[-C--:B------:R-:W-:Y:S01]  /*7d70*/  FMUL R23, R134, R172.reuse ;  /* 0x000000ac86177220 */ /* 0x080fe20000400000 */
[----:B------:R-:W-:Y:S01]  /*7d80*/  FMUL R172, R135, R172 ;  /* 0x000000ac87ac7220 */ /* 0x000fe20000400000 */
[-C--:B------:R-:W-:Y:S01]  /*7d90*/  FFMA R16, R16, R169.reuse, R25 ;  /* 0x000000a910107223 */ /* 0x080fe20000000019 */
[-C--:B------:R-:W-:Y:S01]  /*7da0*/  FFMA R17, R17, R169.reuse, R22 ;  /* 0x000000a911117223 */ /* 0x080fe20000000016 */
[-C--:B------:R-:W-:Y:S01]  /*7db0*/  FFMA R18, R18, R169.reuse, R23 ;  /* 0x000000a912127223 */ /* 0x080fe20000000017 */
[----:B------:R-:W-:-:S05]  /*7dc0*/  FFMA R19, R19, R169, R172 ;  /* 0x000000a913137223 */ /* 0x000fca00000000ac */
[----:B------:R-:W-:Y:S05]  /*7dd0*/  @!P0 BRA `(.L_x_70) ;  /* 0x0000001800808947 */ /* 0x000fea0003800000 */
[----:B------:R3:W-:Y:S01]  /*7de0*/  STG.E.128 desc[UR46][R2.64+0x100], R16 ;  /* 0x0001001002007986 */ /* 0x0007e2000c101d2e */
[----:B------:R-:W-:Y:S05]  /*7df0*/  BRA `(.L_x_70) ;  /* 0x0000001800787947 */ /* 0x000fea0003800000 */
.L_x_69:
[----:B------:R-:W-:Y:S01]  /*7e00*/  BAR.SYNC.DEFER_BLOCKING 0x0 ;  /* 0x0000000000007b1d */ /* 0x000fe20000010000 */
[----:B---3--:R-:W-:-:S05]  /*7e10*/  IADD3 R2, PT, PT, R168, 0x2, RZ ;  /* 0x00000002a8027810 */ /* 0x008fca0007ffe0ff */
[----:B------:R-:W3:Y:S01]  /*7e20*/  LDCU UR6, c[0x0][0x398] ;  /* 0x00007300ff0677ac */ /* 0x000ee20008000800 */
[----:B------:R-:W5:Y:S01]  /*7e30*/  LDCU.64 UR4, c[0x0][0x4e0] ;  /* 0x00009c00ff0477ac */ /* 0x000f620008000a00 */
[----:B------:R2:W-:Y:S01]  /*7e40*/  STS.64 [R165], R4 ;  /* 0x00000004a5007388 */ /* 0x0005e20000000a00 */
[----:B---3--:R-:W-:Y:S02]  /*7e50*/  ISETP.GE.AND P1, PT, R168, UR6, PT ;  /* 0x00000006a8007c0c */ /* 0x008fe4000bf26270 */
[----:B------:R-:W-:Y:S01]  /*7e60*/  ISETP.GE.AND P0, PT, R2, UR6, PT ;  /* 0x0000000602007c0c */ /* 0x000fe2000bf06270 */
[----:B------:R-:W-:Y:S01]  /*7e70*/  STS.64 [R165+0x20], R8 ;  /* 0x00002008a5007388 */ /* 0x000fe20000000a00 */
[----:B-1----:R-:W-:Y:S02]  /*7e80*/  SEL R3, R166, RZ, !P1 ;  /* 0x000000ffa6037207 */ /* 0x002fe40004800000 */
[----:B------:R-:W-:Y:S01]  /*7e90*/  SEL R2, R167, RZ, !P1 ;  /* 0x000000ffa7027207 */ /* 0x000fe20004800000 */
[----:B------:R-:W-:Y:S01]  /*7ea0*/  STS.64 [R165+0x40], R12 ;  /* 0x0000400ca5007388 */ /* 0x000fe20000000a00 */
[----:B------:R-:W-:-:S02]  /*7eb0*/  ISETP.NE.U32.AND P4, PT, R3, RZ, PT ;  /* 0x000000ff0300720c */ /* 0x000fc40003f85070 */
[----:B------:R-:W-:Y:S01]  /*7ec0*/  ISETP.NE.U32.AND P3, PT, R2, RZ, PT ;  /* 0x000000ff0200720c */ /* 0x000fe20003f65070 */
[----:B------:R-:W-:Y:S01]  /*7ed0*/  STS.64 [R165+0x60], R16 ;  /* 0x00006010a5007388 */ /* 0x000fe20000000a00 */
[----:B------:R-:W-:Y:S02]  /*7ee0*/  SEL R2, R166, RZ, !P0 ;  /* 0x000000ffa6027207 */ /* 0x000fe40004000000 */
[----:B------:R-:W-:Y:S01]  /*7ef0*/  SEL R3, R167, RZ, !P0 ;  /* 0x000000ffa7037207 */ /* 0x000fe20004000000 */
[----:B------:R1:W-:Y:S01]  /*7f00*/  STS.64 [R165+0x80], R20 ;  /* 0x00008014a5007388 */ /* 0x0003e20000000a00 */
[----:B------:R-:W-:Y:S02]  /*7f10*/  ISETP.NE.U32.AND P1, PT, R2, RZ, PT ;  /* 0x000000ff0200720c */ /* 0x000fe40003f25070 */
[----:B------:R-:W-:Y:S01]  /*7f20*/  ISETP.NE.U32.AND P0, PT, R3, RZ, PT ;  /* 0x000000ff0300720c */ /* 0x000fe20003f05070 */
[----:B------:R-:W-:Y:S01]  /*7f30*/  STS.64 [R165+0xa0], R24 ;  /* 0x0000a018a5007388 */ /* 0x000fe20000000a00 */
[----:B-----5:R-:W-:-:S02]  /*7f40*/  IADD3 R2, P2, PT, R174, UR4, RZ ;  /* 0x00000004ae027c10 */ /* 0x020fc4000ff5e0ff */
[----:B------:R-:W-:Y:S01]  /*7f50*/  @P4 MOV R172, R174 ;  /* 0x000000ae00ac4202 */ /* 0x000fe20000000f00 */
[----:B------:R-:W-:Y:S01]  /*7f60*/  STS.64 [R165+0xc0], R28 ;  /* 0x0000c01ca5007388 */ /* 0x000fe20000000a00 */
[----:B------:R-:W-:Y:S01]  /*7f70*/  IADD3.X R3, PT, PT, R173, UR5, RZ, P2, !PT ;  /* 0x00000005ad037c10 */ /* 0x000fe200097fe4ff */
[----:B------:R-:W3:Y:S01]  /*7f80*/  LDCU.64 UR4, c[0x0][0x4f8] ;  /* 0x00009f00ff0477ac */ /* 0x000ee20008000a00 */
[C---:B--2---:R-:W-:Y:S01]  /*7f90*/  IADD3 R4, PT, PT, R168.reuse, 0x8, RZ ;  /* 0x00000008a8047810 */ /* 0x044fe20007ffe0ff */
[----:B------:R-:W-:Y:S01]  /*7fa0*/  STS.64 [R165+0xe0], R32 ;  /* 0x0000e020a5007388 */ /* 0x000fe20000000a00 */
[----:B------:R-:W-:Y:S01]  /*7fb0*/  BAR.SYNC.DEFER_BLOCKING 0x0 ;  /* 0x0000000000007b1d */ /* 0x000fe20000010000 */
[----:B-1----:R-:W-:-:S05]  /*7fc0*/  IADD3 R20, PT, PT, R168, 0x10, RZ ;  /* 0x00000010a8147810 */ /* 0x002fca0007ffe0ff */
[----:B----4-:R-:W1:Y:S04]  /*7fd0*/  LDS.128 R132, [R164] ;  /* 0x00000000a4847984 */ /* 0x010e680000000c00 */
[----:B------:R-:W2:Y:S04]  /*7fe0*/  LDS.128 R144, [R164+0x100] ;  /* 0x00010000a4907984 */ /* 0x000ea80000000c00 */
[----:B------:R-:W4:Y:S04]  /*7ff0*/  LDS.128 R140, [R164+0x440] ;  /* 0x00044000a48c7984 */ /* 0x000f280000000c00 */
[----:B------:R-:W5:Y:S01]  /*8000*/  LDS.128 R136, [R164+0x540] ;  /* 0x00054000a4887984 */ /* 0x000f620000000c00 */
[-C--:B-1----:R-:W-:Y:S01]  /*8010*/  FMUL R132, R132, R169.reuse ;  /* 0x000000a984847220 */ /* 0x082fe20000400000 */
[-C--:B------:R-:W-:Y:S01]  /*8020*/  FMUL R133, R133, R169.reuse ;  /* 0x000000a985857220 */ /* 0x080fe20000400000 */
[-C--:B------:R-:W-:Y:S01]  /*8030*/  FMUL R134, R134, R169.reuse ;  /* 0x000000a986867220 */ /* 0x080fe20000400000 */
[-C--:B------:R-:W-:Y:S01]  /*8040*/  FMUL R135, R135, R169.reuse ;  /* 0x000000a987877220 */ /* 0x080fe20000400000 */
[-C--:B--2---:R-:W-:Y:S01]  /*8050*/  FMUL R144, R144, R169.reuse ;  /* 0x000000a990907220 */ /* 0x084fe20000400000 */
[-C--:B------:R-:W-:Y:S01]  /*8060*/  FMUL R145, R145, R169.reuse ;  /* 0x000000a991917220 */ /* 0x080fe20000400000 */
[-C--:B------:R-:W-:Y:S01]  /*8070*/  FMUL R146, R146, R169.reuse ;  /* 0x000000a992927220 */ /* 0x080fe20000400000 */
[-C--:B------:R-:W-:Y:S01]  /*8080*/  FMUL R147, R147, R169.reuse ;  /* 0x000000a993937220 */ /* 0x080fe20000400000 */
[----:B------:R1:W-:Y:S01]  /*8090*/  @P4 STG.E.128 desc[UR46][R172.64], R132 ;  /* 0x00000084ac004986 */ /* 0x0003e2000c101d2e */
[-C--:B----4-:R-:W-:Y:S01]  /*80a0*/  FMUL R140, R140, R169.reuse ;  /* 0x000000a98c8c7220 */ /* 0x090fe20000400000 */
[-C--:B------:R-:W-:Y:S01]  /*80b0*/  FMUL R141, R141, R169.reuse ;  /* 0x000000a98d8d7220 */ /* 0x080fe20000400000 */
[-C--:B------:R-:W-:Y:S01]  /*80c0*/  FMUL R142, R142, R169.reuse ;  /* 0x000000a98e8e7220 */ /* 0x080fe20000400000 */
[-C--:B------:R-:W-:Y:S01]  /*80d0*/  FMUL R143, R143, R169.reuse ;  /* 0x000000a98f8f7220 */ /* 0x080fe20000400000 */
[-C--:B-----5:R-:W-:Y:S01]  /*80e0*/  FMUL R136, R136, R169.reuse ;  /* 0x000000a988887220 */ /* 0x0a0fe20000400000 */
[-C--:B------:R-:W-:Y:S01]  /*80f0*/  FMUL R137, R137, R169.reuse ;  /* 0x000000a989897220 */ /* 0x080fe20000400000 */
[-C--:B------:R-:W-:Y:S01]  /*8100*/  FMUL R138, R138, R169.reuse ;  /* 0x000000a98a8a7220 */ /* 0x080fe20000400000 */
[----:B------:R-:W-:Y:S01]  /*8110*/  FMUL R139, R139, R169 ;  /* 0x000000a98b8b7220 */ /* 0x000fe20000400000 */
[----:B-1----:R-:W-:-:S05]  /*8120*/  @P3 MOV R172, R174 ;  /* 0x000000ae00ac3202 */ /* 0x002fca0000000f00 */
[----:B------:R-:W-:Y:S04]  /*8130*/  @P3 STG.E.128 desc[UR46][R172.64+0x100], R144 ;  /* 0x00010090ac003986 */ /* 0x000fe8000c101d2e */
[----:B------:R-:W-:Y:S01]  /*8140*/  @P1 STG.E.128 desc[UR46][R2.64], R140 ;  /* 0x0000008c02001986 */ /* 0x000fe2000c101d2e */
[----:B------:R-:W-:Y:S01]  /*8150*/  ISETP.GE.AND P1, PT, R4, UR6, PT ;  /* 0x0000000604007c0c */ /* 0x000fe2000bf26270 */
[----:B------:R-:W-:Y:S02]  /*8160*/  VIADD R4, R168, 0xa ;  /* 0x0000000aa8047836 */ /* 0x000fe40000000000 */
[----:B------:R1:W-:Y:S01]  /*8170*/  @P0 STG.E.128 desc[UR46][R2.64+0x100], R136 ;  /* 0x0001008802000986 */ /* 0x0003e2000c101d2e */
[----:B------:R-:W-:Y:S01]  /*8180*/  SEL R5, R166, RZ, !P1 ;  /* 0x000000ffa6057207 */ /* 0x000fe20004800000 */
[----:B------:R-:W-:Y:S01]  /*8190*/  BAR.SYNC.DEFER_BLOCKING 0x0 ;  /* 0x0000000000007b1d */ /* 0x000fe20000010000 */
[----:B------:R-:W-:-:S02]  /*81a0*/  ISETP.GE.AND P0, PT, R4, UR6, PT ;  /* 0x0000000604007c0c */ /* 0x000fc4000bf06270 */
[----:B------:R-:W-:Y:S02]  /*81b0*/  SEL R4, R167, RZ, !P1 ;  /* 0x000000ffa7047207 */ /* 0x000fe40004800000 */
[----:B------:R-:W-:Y:S02]  /*81c0*/  ISETP.NE.U32.AND P3, PT, R5, RZ, PT ;  /* 0x000000ff0500720c */ /* 0x000fe40003f65070 */
[----:B------:R-:W-:Y:S02]  /*81d0*/  ISETP.NE.U32.AND P2, PT, R4, RZ, PT ;  /* 0x000000ff0400720c */ /* 0x000fe40003f45070 */
[----:B---3--:R-:W-:Y:S02]  /*81e0*/  IADD3 R174, P1, PT, R174, UR4, RZ ;  /* 0x00000004aeae7c10 */ /* 0x008fe4000ff3e0ff */
[----:B------:R-:W-:Y:S02]  /*81f0*/  SEL R13, R166, RZ, !P0 ;  /* 0x000000ffa60d7207 */ /* 0x000fe40004000000 */
[----:B------:R-:W-:-:S02]  /*8200*/  SEL R12, R167, RZ, !P0 ;  /* 0x000000ffa70c7207 */ /* 0x000fc40004000000 */
[----:B------:R-:W-:Y:S02]  /*8210*/  IADD3.X R175, PT, PT, R173, UR5, RZ, P1, !PT ;  /* 0x00000005adaf7c10 */ /* 0x000fe40008ffe4ff */
[----:B------:R-:W-:Y:S02]  /*8220*/  ISETP.NE.U32.AND P1, PT, R13, RZ, PT ;  /* 0x000000ff0d00720c */ /* 0x000fe40003f25070 */
[----:B------:R-:W-:Y:S01]  /*8230*/  ISETP.NE.U32.AND P0, PT, R12, RZ, PT ;  /* 0x000000ff0c00720c */ /* 0x000fe20003f05070 */
[----:B------:R-:W-:Y:S04]  /*8240*/  STS.64 [R165], R6 ;  /* 0x00000006a5007388 */ /* 0x000fe80000000a00 */
[----:B------:R-:W-:Y:S01]  /*8250*/  STS.64 [R165+0x20], R10 ;  /* 0x0000200aa5007388 */ /* 0x000fe20000000a00 */
[----:B-1----:R-:W-:-:S03]  /*8260*/  IADD3 R2, P4, PT, R2, UR4, RZ ;  /* 0x0000000402027c10 */ /* 0x002fc6000ff9e0ff */
[----:B------:R-:W-:Y:S01]  /*8270*/  STS.64 [R165+0x40], R14 ;  /* 0x0000400ea5007388 */ /* 0x000fe20000000a00 */
[----:B------:R-:W-:-:S03]  /*8280*/  IADD3.X R3, PT, PT, R3, UR5, RZ, P4, !PT ;  /* 0x0000000503037c10 */ /* 0x000fc6000a7fe4ff */
[----:B------:R-:W-:Y:S04]  /*8290*/  STS.64 [R165+0x60], R18 ;  /* 0x00006012a5007388 */ /* 0x000fe80000000a00 */
[----:B------:R-:W-:Y:S04]  /*82a0*/  STS.64 [R165+0x80], R22 ;  /* 0x00008016a5007388 */ /* 0x000fe80000000a00 */
[----:B------:R-:W-:Y:S04]  /*82b0*/  STS.64 [R165+0xa0], R26 ;  /* 0x0000a01aa5007388 */ /* 0x000fe80000000a00 */
[----:B------:R-:W-:Y:S04]  /*82c0*/  STS.64 [R165+0xc0], R30 ;  /* 0x0000c01ea5007388 */ /* 0x000fe80000000a00 */
[----:B------:R-:W-:Y:S01]  /*82d0*/  STS.64 [R165+0xe0], R34 ;  /* 0x0000e022a5007388 */ /* 0x000fe20000000a00 */
[----:B------:R-:W-:Y:S06]  /*82e0*/  BAR.SYNC.DEFER_BLOCKING 0x0 ;  /* 0x0000000000007b1d */ /* 0x000fec0000010000 */
[----:B------:R-:W1:Y:S04]  /*82f0*/  LDS.128 R140, [R164] ;  /* 0x00000000a48c7984 */ /* 0x000e680000000c00 */
[----:B------:R-:W2:Y:S04]  /*8300*/  LDS.128 R136, [R164+0x100] ;  /* 0x00010000a4887984 */ /* 0x000ea80000000c00 */
[----:B------:R-:W3:Y:S04]  /*8310*/  LDS.128 R132, [R164+0x440] ;  /* 0x00044000a4847984 */ /* 0x000ee80000000c00 */
[----:B------:R-:W4:Y:S01]  /*8320*/  LDS.128 R8, [R164+0x540] ;  /* 0x00054000a4087984 */ /* 0x000f220000000c00 */
        /* <DEDUP_REMOVED lines=9> */
[-C--:B---3--:R-:W-:Y:S01]  /*83c0*/  FMUL R132, R132, R169.reuse ;  /* 0x000000a984847220 */ /* 0x088fe20000400000 */
[-C--:B------:R-:W-:Y:S01]  /*83d0*/  FMUL R133, R133, R169.reuse ;  /* 0x000000a985857220 */ /* 0x080fe20000400000 */
[-C--:B------:R-:W-:Y:S01]  /*83e0*/  FMUL R134, R134, R169.reuse ;  /* 0x000000a986867220 */ /* 0x080fe20000400000 */
[-C--:B------:R-:W-:Y:S01]  /*83f0*/  FMUL R135, R135, R169.reuse ;  /* 0x000000a987877220 */ /* 0x080fe20000400000 */
[-C--:B----4-:R-:W-:Y:S01]  /*8400*/  FMUL R8, R8, R169.reuse ;  /* 0x000000a908087220 */ /* 0x090fe20000400000 */
[-C--:B------:R-:W-:Y:S01]  /*8410*/  FMUL R9, R9, R169.reuse ;  /* 0x000000a909097220 */ /* 0x080fe20000400000 */
[-C--:B------:R-:W-:Y:S01]  /*8420*/  FMUL R10, R10, R169.reuse ;  /* 0x000000a90a0a7220 */ /* 0x080fe20000400000 */
[----:B------:R-:W-:Y:S01]  /*8430*/  FMUL R11, R11, R169 ;  /* 0x000000a90b0b7220 */ /* 0x000fe20000400000 */
[----:B-1----:R-:W-:-:S02]  /*8440*/  @P2 MOV R4, R174 ;  /* 0x000000ae00042202 */ /* 0x002fc40000000f00 */
[----:B------:R-:W-:-:S05]  /*8450*/  @P2 MOV R5, R175 ;  /* 0x000000af00052202 */ /* 0x000fca0000000f00 */
[----:B------:R-:W-:Y:S04]  /*8460*/  @P2 STG.E.128 desc[UR46][R4.64+0x100], R136 ;  /* 0x0001008804002986 */ /* 0x000fe8000c101d2e */
[----:B------:R-:W-:Y:S04]  /*8470*/  @P1 STG.E.128 desc[UR46][R2.64], R132 ;  /* 0x0000008402001986 */ /* 0x000fe8000c101d2e */
[----:B------:R1:W-:Y:S01]  /*8480*/  @P0 STG.E.128 desc[UR46][R2.64+0x100], R8 ;  /* 0x0001000802000986 */ /* 0x0003e2000c101d2e */
[----:B------:R-:W-:Y:S01]  /*8490*/  BAR.SYNC.DEFER_BLOCKING 0x0 ;  /* 0x0000000000007b1d */ /* 0x000fe20000010000 */
[----:B------:R-:W-:-:S02]  /*84a0*/  ISETP.GE.AND P0, PT, R20, UR6, PT ;  /* 0x0000000614007c0c */ /* 0x000fc4000bf06270 */
[----:B------:R-:W-:Y:S02]  /*84b0*/  IADD3 R20, PT, PT, R168, 0x12, RZ ;  /* 0x00000012a8147810 */ /* 0x000fe40007ffe0ff */
[----:B------:R-:W-:Y:S02]  /*84c0*/  SEL R22, R166, RZ, !P0 ;  /* 0x000000ffa6167207 */ /* 0x000fe40004000000 */
[----:B------:R-:W-:Y:S02]  /*84d0*/  SEL R21, R167, RZ, !P0 ;  /* 0x000000ffa7157207 */ /* 0x000fe40004000000 */
[----:B------:R-:W-:Y:S02]  /*84e0*/  ISETP.GE.AND P0, PT, R20, UR6, PT ;  /* 0x0000000614007c0c */ /* 0x000fe4000bf06270 */
[----:B------:R-:W-:Y:S02]  /*84f0*/  ISETP.NE.U32.AND P3, PT, R22, RZ, PT ;  /* 0x000000ff1600720c */ /* 0x000fe40003f65070 */
[----:B------:R-:W-:-:S02]  /*8500*/  ISETP.NE.U32.AND P2, PT, R21, RZ, PT ;  /* 0x000000ff1500720c */ /* 0x000fc40003f45070 */
[----:B------:R-:W-:Y:S02]  /*8510*/  IADD3 R20, P1, PT, R174, UR4, RZ ;  /* 0x00000004ae147c10 */ /* 0x000fe4000ff3e0ff */
[----:B------:R-:W-:Y:S02]  /*8520*/  SEL R23, R166, RZ, !P0 ;  /* 0x000000ffa6177207 */ /* 0x000fe40004000000 */
[----:B------:R-:W-:Y:S02]  /*8530*/  SEL R22, R167, RZ, !P0 ;  /* 0x000000ffa7167207 */ /* 0x000fe40004000000 */
[----:B------:R-:W-:Y:S02]  /*8540*/  IADD3.X R21, PT, PT, R175, UR5, RZ, P1, !PT ;  /* 0x00000005af157c10 */ /* 0x000fe40008ffe4ff */
[----:B------:R-:W-:Y:S01]  /*8550*/  ISETP.NE.U32.AND P1, PT, R23, RZ, PT ;  /* 0x000000ff1700720c */ /* 0x000fe20003f25070 */
[----:B------:R-:W-:Y:S01]  /*8560*/  STS.64 [R165], R64 ;  /* 0x00000040a5007388 */ /* 0x000fe20000000a00 */
[----:B------:R-:W-:-:S02]  /*8570*/  ISETP.NE.U32.AND P0, PT, R22, RZ, PT ;  /* 0x000000ff1600720c */ /* 0x000fc40003f05070 */
[----:B------:R-:W-:Y:S01]  /*8580*/  IADD3 R22, PT, PT, R168, 0x18, RZ ;  /* 0x00000018a8167810 */ /* 0x000fe20007ffe0ff */
[----:B------:R-:W-:Y:S01]  /*8590*/  STS.64 [R165+0x20], R60 ;  /* 0x0000203ca5007388 */ /* 0x000fe20000000a00 */
[----:B-1----:R-:W-:Y:S02]  /*85a0*/  IADD3 R2, P4, PT, R2, UR4, RZ ;  /* 0x0000000402027c10 */ /* 0x002fe4000ff9e0ff */
[----:B------:R-:W-:Y:S01]  /*85b0*/  IADD3 R23, PT, PT, R168, 0x1a, RZ ;  /* 0x0000001aa8177810 */ /* 0x000fe20007ffe0ff */
        /* <DEDUP_REMOVED lines=29> */
[----:B-1----:R-:W-:Y:S01]  /*8790*/  @P2 IMAD.MOV.U32 R4, RZ, RZ, R20 ;  /* 0x000000ffff042224 */ /* 0x002fe200078e0014 */
[----:B------:R-:W-:-:S05]  /*87a0*/  @P2 MOV R5, R21 ;  /* 0x0000001500052202 */ /* 0x000fca0000000f00 */
[----:B------:R-:W-:Y:S04]  /*87b0*/  @P2 STG.E.128 desc[UR46][R4.64+0x100], R16 ;  /* 0x0001001004002986 */ /* 0x000fe8000c101d2e */
[----:B------:R-:W-:Y:S01]  /*87c0*/  @P1 STG.E.128 desc[UR46][R2.64], R12 ;  /* 0x0000000c02001986 */ /* 0x000fe2000c101d2e */
[----:B------:R-:W-:-:S03]  /*87d0*/  IADD3 R20, P1, PT, R20, UR4, RZ ;  /* 0x0000000414147c10 */ /* 0x000fc6000ff3e0ff */
[----:B------:R1:W-:Y:S01]  /*87e0*/  @P0 STG.E.128 desc[UR46][R2.64+0x100], R8 ;  /* 0x0001000802000986 */ /* 0x0003e2000c101d2e */
[----:B------:R-:W-:Y:S01]  /*87f0*/  BAR.SYNC.DEFER_BLOCKING 0x0 ;  /* 0x0000000000007b1d */ /* 0x000fe20000010000 */
[----:B------:R-:W-:Y:S02]  /*8800*/  ISETP.GE.AND P0, PT, R22, UR6, PT ;  /* 0x0000000616007c0c */ /* 0x000fe4000bf06270 */
[----:B------:R-:W-:Y:S02]  /*8810*/  IADD3.X R21, PT, PT, R21, UR5, RZ, P1, !PT ;  /* 0x0000000515157c10 */ /* 0x000fe40008ffe4ff */
[----:B------:R-:W-:Y:S02]  /*8820*/  SEL R24, R166, RZ, !P0 ;  /* 0x000000ffa6187207 */ /* 0x000fe40004000000 */
[----:B------:R-:W-:Y:S02]  /*8830*/  SEL R22, R167, RZ, !P0 ;  /* 0x000000ffa7167207 */ /* 0x000fe40004000000 */
[----:B------:R-:W-:-:S02]  /*8840*/  ISETP.GE.AND P0, PT, R23, UR6, PT ;  /* 0x0000000617007c0c */ /* 0x000fc4000bf06270 */
[----:B------:R-:W-:Y:S02]  /*8850*/  ISETP.NE.U32.AND P3, PT, R24, RZ, PT ;  /* 0x000000ff1800720c */ /* 0x000fe40003f65070 */
[----:B------:R-:W-:Y:S02]  /*8860*/  ISETP.NE.U32.AND P2, PT, R22, RZ, PT ;  /* 0x000000ff1600720c */ /* 0x000fe40003f45070 */
[----:B------:R-:W-:Y:S02]  /*8870*/  SEL R23, R166, RZ, !P0 ;  /* 0x000000ffa6177207 */ /* 0x000fe40004000000 */
[----:B------:R-:W-:Y:S02]  /*8880*/  SEL R22, R167, RZ, !P0 ;  /* 0x000000ffa7167207 */ /* 0x000fe40004000000 */
[----:B------:R-:W-:Y:S02]  /*8890*/  ISETP.NE.U32.AND P1, PT, R23, RZ, PT ;  /* 0x000000ff1700720c */ /* 0x000fe40003f25070 */
[----:B------:R-:W-:-:S02]  /*88a0*/  ISETP.NE.U32.AND P0, PT, R22, RZ, PT ;  /* 0x000000ff1600720c */ /* 0x000fc40003f05070 */
[C---:B------:R-:W-:Y:S01]  /*88b0*/  IADD3 R22, PT, PT, R168.reuse, 0x20, RZ ;  /* 0x00000020a8167810 */ /* 0x040fe20007ffe0ff */
[----:B------:R-:W-:Y:S01]  /*88c0*/  STS.64 [R165], R66 ;  /* 0x00000042a5007388 */ /* 0x000fe20000000a00 */
[----:B------:R-:W-:-:S03]  /*88d0*/  IADD3 R23, PT, PT, R168, 0x22, RZ ;  /* 0x00000022a8177810 */ /* 0x000fc60007ffe0ff */
        /* <DEDUP_REMOVED lines=31> */
[----:B-1----:R-:W-:Y:S01]  /*8ad0*/  @P2 MOV R4, R20 ;  /* 0x0000001400042202 */ /* 0x002fe20000000f00 */
[----:B------:R-:W-:-:S05]  /*8ae0*/  @P2 IMAD.MOV.U32 R5, RZ, RZ, R21 ;  /* 0x000000ffff052224 */ /* 0x000fca00078e0015 */
        /* <DEDUP_REMOVED lines=15> */
[----:B------:R-:W-:Y:S01]  /*8be0*/  ISETP.NE.U32.AND P0, PT, R22, RZ, PT ;  /* 0x000000ff1600720c */ /* 0x000fe20003f05070 */
[C---:B------:R-:W-:Y:S01]  /*8bf0*/  VIADD R22, R168.reuse, 0x28 ;  /* 0x00000028a8167836 */ /* 0x040fe20000000000 */
[----:B------:R-:W-:Y:S01]  /*8c00*/  IADD3 R23, PT, PT, R168, 0x2a, RZ ;  /* 0x0000002aa8177810 */ /* 0x000fe20007ffe0ff */
        /* <DEDUP_REMOVED lines=48> */
[----:B------:R-:W-:Y:S01]  /*8f10*/  ISETP.NE.U32.AND P1, PT, R23, RZ, PT ;  /* 0x000000ff1700720c */ /* 0x000fe20003f25070 */
[----:B------:R-:W-:Y:S01]  /*8f20*/  VIADD R23, R168, 0x32 ;  /* 0x00000032a8177836 */ /* 0x000fe20000000000 */
[----:B------:R-:W-:-:S02]  /*8f30*/  ISETP.NE.U32.AND P0, PT, R22, RZ, PT ;  /* 0x000000ff1600720c */ /* 0x000fc40003f05070 */
        /* <DEDUP_REMOVED lines=86> */
[----:B------:R-:W-:Y:S02]  /*94a0*/  @P2 MOV R5, R21 ;  /* 0x0000001500052202 */ /* 0x000fe40000000f00 */
[----:B------:R-:W-:-:S03]  /*94b0*/  IADD3 R20, P5, PT, R20, UR4, RZ ;  /* 0x0000000414147c10 */ /* 0x000fc6000ffbe0ff */
[----:B------:R-:W-:Y:S01]  /*94c0*/  @P2 STG.E.128 desc[UR46][R4.64+0x100], R16 ;  /* 0x0001001004002986 */ /* 0x000fe2000c101d2e */
[----:B------:R-:W-:-:S03]  /*94d0*/  IADD3.X R21, PT, PT, R21, UR5, RZ, P5, !PT ;  /* 0x0000000515157c10 */ /* 0x000fc6000affe4ff */
[----:B------:R-:W-:Y:S04]  /*94e0*/  @P1 STG.E.128 desc[UR46][R2.64], R12 ;  /* 0x0000000c02001986 */ /* 0x000fe8000c101d2e */
[----:B------:R1:W-:Y:S01]  /*94f0*/  @P0 STG.E.128 desc[UR46][R2.64+0x100], R8 ;  /* 0x0001000802000986 */ /* 0x0003e2000c101d2e */
[----:B------:R-:W-:Y:S01]  /*9500*/  BAR.SYNC.DEFER_BLOCKING 0x0 ;  /* 0x0000000000007b1d */ /* 0x000fe20000010000 */
[----:B------:R-:W-:-:S04]  /*9510*/  ISETP.GE.AND P0, PT, R22, UR6, PT ;  /* 0x0000000616007c0c */ /* 0x000fc8000bf06270 */
[----:B------:R-:W-:Y:S02]  /*9520*/  SEL R23, R166, RZ, !P0 ;  /* 0x000000ffa6177207 */ /* 0x000fe40004000000 */
[----:B------:R-:W-:Y:S02]  /*9530*/  SEL R22, R167, RZ, !P0 ;  /* 0x000000ffa7167207 */ /* 0x000fe40004000000 */
[----:B------:R-:W-:Y:S02]  /*9540*/  ISETP.GE.AND P0, PT, R168, UR6, PT ;  /* 0x00000006a8007c0c */ /* 0x000fe4000bf06270 */
[----:B------:R-:W-:Y:S02]  /*9550*/  ISETP.NE.U32.AND P3, PT, R23, RZ, PT ;  /* 0x000000ff1700720c */ /* 0x000fe40003f65070 */
[----:B------:R-:W-:Y:S02]  /*9560*/  SEL R166, R166, RZ, !P0 ;  /* 0x000000ffa6a67207 */ /* 0x000fe40004000000 */
[----:B------:R-:W-:-:S02]  /*9570*/  SEL R167, R167, RZ, !P0 ;  /* 0x000000ffa7a77207 */ /* 0x000fc40004000000 */
[----:B------:R-:W-:Y:S02]  /*9580*/  ISETP.NE.U32.AND P2, PT, R22, RZ, PT ;  /* 0x000000ff1600720c */ /* 0x000fe40003f45070 */
        /* <DEDUP_REMOVED lines=33> */
[----:B------:R1:W-:Y:S04]  /*97a0*/  @P3 STG.E.128 desc[UR46][R20.64], R12 ;  /* 0x0000000c14003986 */ /* 0x0003e8000c101d2e */
[----:B------:R1:W-:Y:S04]  /*97b0*/  @P2 STG.E.128 desc[UR46][R20.64+0x100], R8 ;  /* 0x0001000814002986 */ /* 0x0003e8000c101d2e */
[----:B------:R1:W-:Y:S04]  /*97c0*/  @P1 STG.E.128 desc[UR46][R2.64], R4 ;  /* 0x0000000402001986 */ /* 0x0003e8000c101d2e */
[----:B------:R1:W-:Y:S02]  /*97d0*/  @P0 STG.E.128 desc[UR46][R2.64+0x100], R16 ;  /* 0x0001001002000986 */ /* 0x0003e4000c101d2e */
.L_x_70:
[----:B------:R-:W-:Y:S05]  /*97e0*/  BSYNC.RECONVERGENT B0 ;  /* 0x0000000000007941 */ /* 0x000fea0003800200 */
.L_x_68:
[----:B------:R-:W-:Y:S05]  /*97f0*/  @!P6 EXIT ;  /* 0x000000000000e94d */ /* 0x000fea0003800000 */
[----:B-123--:R-:W1:Y:S08]  /*9800*/  LDC R2, c[0x0][0x3d0] ;  /* 0x0000f400ff027b82 */ /* 0x00ee700000000800 */
[----:B------:R-:W-:Y:S01]  /*9810*/  BAR.SYNC.DEFER_BLOCKING 0x0 ;  /* 0x0000000000007b1d */ /* 0x000fe20000010000 */
[----:B------:R-:W-:Y:S01]  /*9820*/  ISETP.NE.AND P0, PT, R201, RZ, PT ;  /* 0x000000ffc900720c */ /* 0x000fe20003f05270 */
[----:B------:R-:W-:-:S05]  /*9830*/  VIADD R3, R0, 0x1 ;  /* 0x0000000100037836 */ /* 0x000fca0000000000 */
[----:B-1----:R-:W-:-:S04]  /*9840*/  ISETP.NE.AND P1, PT, R3, R2, PT ;  /* 0x000000020300720c */ /* 0x002fc80003f25270 */
[----:B------:R-:W-:-:S03]  /*9850*/  SEL R3, R3, RZ, P1 ;  /* 0x000000ff03037207 */ /* 0x000fc60000800000 */
[----:B------:R-:W-:Y:S06]  /*9860*/  @P0 EXIT ;  /* 0x000000000000094d */ /* 0x000fec0003800000 */
[----:B------:R-:W-:Y:S01]  /*9870*/  @!PT LDS RZ, [RZ] ;  /* 0x00000000fffff984 */ /* 0x000fe20000000800 */
[----:B------:R-:W-:Y:S01]  /*9880*/  @!PT LDS RZ, [RZ] ;  /* 0x00000000fffff984 */ /* 0x000fe20000000800 */
[----:B------:R-:W-:Y:S01]  /*9890*/  @!PT LDS RZ, [RZ] ;  /* 0x00000000fffff984 */ /* 0x000fe20000000800 */
[----:B------:R-:W-:Y:S01]  /*98a0*/  @!PT LDS RZ, [RZ] ;  /* 0x00000000fffff984 */ /* 0x000fe20000000800 */
[----:B------:R-:W-:Y:S06]  /*98b0*/  MEMBAR.ALL.GPU ;  /* 0x0000000000007992 */ /* 0x000fec000000a000 */
[----:B------:R-:W-:-:S00]  /*98c0*/  ERRBAR ;  /* 0x00000000000079ab */ /* 0x000fc00000000000 */
[----:B------:R-:W-:Y:S06]  /*98d0*/  CGAERRBAR ;  /* 0x00000000000075ab */ /* 0x000fec0000000000 */
[----:B------:R-:W-:Y:S01]  /*98e0*/  STG.E.STRONG.GPU desc[UR46][R170.64], R3 ;  /* 0x00000003aa007986 */ /* 0x000fe2000c10f92e */
[----:B------:R-:W-:Y:S05]  /*98f0*/  EXIT ;  /* 0x000000000000794d */ /* 0x000fea0003800000 */
        .weak           $__internal_1_$__cuda_sm20_div_s64
        .type           $__internal_1_$__cuda_sm20_div_s64,@function
        .size           $__internal_1_$__cuda_sm20_div_s64,(.L_x_84 - $__internal_1_$__cuda_sm20_div_s64)
$__internal_1_$__cuda_sm20_div_s64:
[----:B------:R-:W1:Y:S01]  /*9900*/  LDC R136, c[0x0][0x3c4] ;  /* 0x0000f100ff887b82 */ /* 0x000e620000000800 */
[----:B------:R-:W-:Y:S01]  /*9910*/  ISETP.GE.AND P1, PT, R142, RZ, PT ;  /* 0x000000ff8e00720c */ /* 0x000fe20003f26270 */
[----:B------:R-:W-:Y:S01]  /*9920*/  IMAD.MOV.U32 R145, RZ, RZ, 0x0 ;  /* 0x00000000ff917424 */ /* 0x000fe200078e00ff */
[----:B-1----:R-:W-:-:S04]  /*9930*/  IADD3 R149, P0, PT, RZ, -R136, RZ ;  /* 0x80000088ff957210 */ /* 0x002fc80007f1e0ff */
[----:B------:R-:W-:Y:S01]  /*9940*/  SEL R148, R149, R136, !P1 ;  /* 0x0000008895947207 */ /* 0x000fe20004800000 */
[----:B------:R-:W-:-:S05]  /*9950*/  IMAD.X R137, RZ, RZ, ~R142, P0 ;  /* 0x000000ffff897224 */ /* 0x000fca00000e0e8e */
[----:B------:R-:W-:-:S04]  /*9960*/  SEL R149, R137, R142, !P1 ;  /* 0x0000008e89957207 */ /* 0x000fc80004800000 */
[----:B------:R-:W1:Y:S08]  /*9970*/  I2F.U64.RP R143, R148 ;  /* 0x00000094008f7312 */ /* 0x000e700000309000 */
[----:B-1----:R-:W1:Y:S02]  /*9980*/  MUFU.RCP R138, R143 ;  /* 0x0000008f008a7308 */ /* 0x002e640000001000 */
[----:B-1----:R-:W-:-:S06]  /*9990*/  VIADD R138, R138, 0x1ffffffe ;  /* 0x1ffffffe8a8a7836 */ /* 0x002fcc0000000000 */
[----:B------:R-:W1:Y:S02]  /*99a0*/  F2I.U64.TRUNC R138, R138 ;  /* 0x0000008a008a7311 */ /* 0x000e64000020d800 */
[----:B-1----:R-:W-:-:S04]  /*99b0*/  IMAD.WIDE.U32 R140, R138, R148, RZ ;  /* 0x000000948a8c7225 */ /* 0x002fc800078e00ff */
[C---:B------:R-:W-:Y:S01]  /*99c0*/  IMAD R137, R138.reuse, R149, R141 ;  /* 0x000000958a897224 */ /* 0x040fe200078e028d */
[----:B------:R-:W-:Y:S01]  /*99d0*/  IADD3 R147, P0, PT, RZ, -R140, RZ ;  /* 0x8000008cff937210 */ /* 0x000fe20007f1e0ff */
[----:B------:R-:W-:Y:S02]  /*99e0*/  IMAD.MOV.U32 R141, RZ, RZ, R138 ;  /* 0x000000ffff8d7224 */ /* 0x000fe400078e008a */
[----:B------:R-:W-:Y:S02]  /*99f0*/  IMAD R137, R139, R148, R137 ;  /* 0x000000948b897224 */ /* 0x000fe400078e0289 */
        /* <DEDUP_REMOVED lines=8> */
[----:B------:R-:W-:-:S03]  /*9a80*/  IMAD.WIDE.U32 R138, R147, R148, RZ ;  /* 0x00000094938a7225 */ /* 0x000fc600078e00ff */
[----:B------:R-:W-:Y:S01]  /*9a90*/  IADD3.X R140, PT, PT, RZ, RZ, R137, P0, P1 ;  /* 0x000000ffff8c7210 */ /* 0x000fe200007e2489 */
[C---:B------:R-:W-:Y:S01]  /*9aa0*/  IMAD R137, R147.reuse, R149, R139 ;  /* 0x0000009593897224 */ /* 0x040fe200078e028b */
[----:B------:R-:W-:Y:S02]  /*9ab0*/  IADD3 R139, P0, PT, RZ, -R138, RZ ;  /* 0x8000008aff8b7210 */ /* 0x000fe40007f1e0ff */
[----:B------:R-:W-:Y:S01]  /*9ac0*/  ISETP.LE.AND P1, PT, RZ, UR4, PT ;  /* 0x00000004ff007c0c */ /* 0x000fe2000bf23270 */
[----:B------:R-:W-:Y:S02]  /*9ad0*/  IMAD R137, R140, R148, R137 ;  /* 0x000000948c897224 */ /* 0x000fe400078e0289 */
[----:B------:R-:W-:-:S03]  /*9ae0*/  IMAD.HI.U32 R146, R147, R139, RZ ;  /* 0x0000008b93927227 */ /* 0x000fc600078e00ff */
[----:B------:R-:W-:Y:S02]  /*9af0*/  IADD3.X R137, PT, PT, RZ, ~R137, RZ, P0, !PT ;  /* 0x80000089ff897210 */ /* 0x000fe400007fe4ff */
[----:B------:R-:W-:-:S03]  /*9b00*/  IADD3 R138, P0, PT, RZ, -UR18, RZ ;  /* 0x80000012ff8a7c10 */ /* 0x000fc6000ff1e0ff */
[----:B------:R-:W-:Y:S01]  /*9b10*/  IMAD.WIDE.U32 R146, P4, R147, R137, R146 ;  /* 0x0000008993927225 */ /* 0x000fe20007880092 */
[----:B------:R-:W-:-:S03]  /*9b20*/  SEL R138, R138, UR18, !P1 ;  /* 0x000000128a8a7c07 */ /* 0x000fc6000c800000 */
[----:B------:R-:W-:Y:S02]  /*9b30*/  IMAD.X R141, RZ, RZ, ~UR4, P0 ;  /* 0x80000004ff8d7e24 */ /* 0x000fe400080e06ff */
[----:B------:R-:W-:-:S04]  /*9b40*/  IMAD.HI.U32 R146, P3, R140, R139, R146 ;  /* 0x0000008b8c927227 */ /* 0x000fc80007860092 */
[CC--:B------:R-:W-:Y:S02]  /*9b50*/  IMAD R139, R140.reuse, R137.reuse, RZ ;  /* 0x000000898c8b7224 */ /* 0x0c0fe400078e02ff */
[----:B------:R-:W-:-:S03]  /*9b60*/  IMAD.HI.U32 R137, R140, R137, RZ ;  /* 0x000000898c897227 */ /* 0x000fc600078e00ff */
[----:B------:R-:W-:Y:S01]  /*9b70*/  IADD3 R139, P2, PT, R139, R146, RZ ;  /* 0x000000928b8b7210 */ /* 0x000fe20007f5e0ff */
[----:B------:R-:W-:Y:S01]  /*9b80*/  IMAD.X R140, R137, 0x1, R140, P4 ;  /* 0x00000001898c7824 */ /* 0x000fe200020e068c */
[----:B------:R-:W-:Y:S01]  /*9b90*/  SEL R137, R141, UR4, !P1 ;  /* 0x000000048d897c07 */ /* 0x000fe2000c800000 */
[----:B------:R-:W-:Y:S02]  /*9ba0*/  IMAD.MOV.U32 R147, RZ, RZ, RZ ;  /* 0x000000ffff937224 */ /* 0x000fe400078e00ff */
[----:B------:R-:W-:Y:S01]  /*9bb0*/  IMAD.HI.U32 R146, R139, R138, RZ ;  /* 0x0000008a8b927227 */ /* 0x000fe200078e00ff */
[----:B------:R-:W-:-:S03]  /*9bc0*/  IADD3.X R140, PT, PT, RZ, RZ, R140, P2, P3 ;  /* 0x000000ffff8c7210 */ /* 0x000fc600017e648c */
[----:B------:R-:W-:-:S04]  /*9bd0*/  IMAD.WIDE.U32 R150, R139, R137, R146 ;  /* 0x000000898b967225 */ /* 0x000fc800078e0092 */
[C---:B------:R-:W-:Y:S02]  /*9be0*/  IMAD R146, R140.reuse, R137, RZ ;  /* 0x000000898c927224 */ /* 0x040fe400078e02ff */
[----:B------:R-:W-:-:S04]  /*9bf0*/  IMAD.HI.U32 R141, P1, R140, R138, R150 ;  /* 0x0000008a8c8d7227 */ /* 0x000fc80007820096 */
[----:B------:R-:W-:Y:S01]  /*9c00*/  IMAD.HI.U32 R139, R140, R137, RZ ;  /* 0x000000898c8b7227 */ /* 0x000fe200078e00ff */
[----:B------:R-:W-:-:S03]  /*9c10*/  IADD3 R146, P0, PT, R146, R141, RZ ;  /* 0x0000008d92927210 */ /* 0x000fc60007f1e0ff */
[----:B------:R-:W-:Y:S02]  /*9c20*/  IMAD.X R139, RZ, RZ, R139, P1 ;  /* 0x000000ffff8b7224 */ /* 0x000fe400008e068b */
[----:B------:R-:W-:-:S03]  /*9c30*/  IMAD.WIDE.U32 R140, R146, R148, RZ ;  /* 0x00000094928c7225 */ /* 0x000fc600078e00ff */
[----:B------:R-:W-:Y:S01]  /*9c40*/  IADD3.X R143, PT, PT, RZ, R139, RZ, P0, !PT ;  /* 0x0000008bff8f7210 */ /* 0x000fe200007fe4ff */
[----:B------:R-:W-:Y:S01]  /*9c50*/  IMAD R139, R146, R149, R141 ;  /* 0x00000095928b7224 */ /* 0x000fe200078e028d */
[----:B------:R-:W-:-:S03]  /*9c60*/  IADD3 R138, P0, PT, -R140, R138, RZ ;  /* 0x0000008a8c8a7210 */ /* 0x000fc60007f1e1ff */
[-C--:B------:R-:W-:Y:S01]  /*9c70*/  IMAD R140, R143, R148.reuse, R139 ;  /* 0x000000948f8c7224 */ /* 0x080fe200078e028b */
[CC--:B------:R-:W-:Y:S02]  /*9c80*/  ISETP.GE.U32.AND P2, PT, R138.reuse, R148.reuse, PT ;  /* 0x000000948a00720c */ /* 0x0c0fe40003f46070 */
[----:B------:R-:W-:Y:S01]  /*9c90*/  IADD3 R139, P1, PT, R138, -R148, RZ ;  /* 0x800000948a8b7210 */ /* 0x000fe20007f3e0ff */
[----:B------:R-:W-:Y:S01]  /*9ca0*/  IMAD.X R137, R137, 0x1, ~R140, P0 ;  /* 0x0000000189897824 */ /* 0x000fe200000e0e8c */
[----:B------:R-:W-:-:S03]  /*9cb0*/  IADD3 R141, P0, PT, R146, 0x1, RZ ;  /* 0x00000001928d7810 */ /* 0x000fc60007f1e0ff */
[C---:B------:R-:W-:Y:S01]  /*9cc0*/  IMAD.X R140, R137.reuse, 0x1, ~R149, P1 ;  /* 0x00000001898c7824 */ /* 0x040fe200008e0e95 */
[----:B------:R-:W-:-:S04]  /*9cd0*/  ISETP.GE.U32.AND.EX P2, PT, R137, R149, PT, P2 ;  /* 0x000000958900720c */ /* 0x000fc80003f46120 */
[----:B------:R-:W-:Y:S01]  /*9ce0*/  SEL R139, R139, R138, P2 ;  /* 0x0000008a8b8b7207 */ /* 0x000fe20001000000 */
[----:B------:R-:W-:Y:S01]  /*9cf0*/  IMAD.X R138, RZ, RZ, R143, P0 ;  /* 0x000000ffff8a7224 */ /* 0x000fe200000e068f */
[----:B------:R-:W-:Y:S02]  /*9d00*/  SEL R141, R141, R146, P2 ;  /* 0x000000928d8d7207 */ /* 0x000fe40001000000 */
[----:B------:R-:W-:Y:S02]  /*9d10*/  SEL R137, R140, R137, P2 ;  /* 0x000000898c897207 */ /* 0x000fe40001000000 */
[----:B------:R-:W-:Y:S02]  /*9d20*/  ISETP.GE.U32.AND P0, PT, R139, R148, PT ;  /* 0x000000948b00720c */ /* 0x000fe40003f06070 */
[----:B------:R-:W-:Y:S02]  /*9d30*/  SEL R138, R138, R143, P2 ;  /* 0x0000008f8a8a7207 */ /* 0x000fe40001000000 */
[----:B------:R-:W-:-:S02]  /*9d40*/  IADD3 R140, P1, PT, R141, 0x1, RZ ;  /* 0x000000018d8c7810 */ /* 0x000fc40007f3e0ff */
[----:B------:R-:W-:Y:S02]  /*9d50*/  ISETP.GE.U32.AND.EX P0, PT, R137, R149, PT, P0 ;  /* 0x000000958900720c */ /* 0x000fe40003f06100 */
[-C--:B------:R-:W-:Y:S02]  /*9d60*/  IADD3.X R137, PT, PT, RZ, R138.reuse, RZ, P1, !PT ;  /* 0x0000008aff897210 */ /* 0x080fe40000ffe4ff */
[----:B------:R-:W-:Y:S02]  /*9d70*/  SEL R140, R140, R141, P0 ;  /* 0x0000008d8c8c7207 */ /* 0x000fe40000000000 */
[----:B------:R-:W-:Y:S02]  /*9d80*/  SEL R138, R137, R138, P0 ;  /* 0x0000008a898a7207 */ /* 0x000fe40000000000 */
[----:B------:R-:W-:Y:S02]  /*9d90*/  LOP3.LUT R139, R142, UR4, RZ, 0x3c, !PT ;  /* 0x000000048e8b7c12 */ /* 0x000fe4000f8e3cff */
[----:B------:R-:W-:-:S02]  /*9da0*/  IADD3 R137, P1, PT, RZ, -R140, RZ ;  /* 0x8000008cff897210 */ /* 0x000fc40007f3e0ff */
[----:B------:R-:W-:Y:S02]  /*9db0*/  ISETP.GE.AND P2, PT, R139, RZ, PT ;  /* 0x000000ff8b00720c */ /* 0x000fe40003f46270 */
[----:B------:R-:W-:Y:S01]  /*9dc0*/  ISETP.NE.U32.AND P0, PT, R136, RZ, PT ;  /* 0x000000ff8800720c */ /* 0x000fe20003f05070 */
[----:B------:R-:W-:Y:S01]  /*9dd0*/  IMAD.X R139, RZ, RZ, ~R138, P1 ;  /* 0x000000ffff8b7224 */ /* 0x000fe200008e0e8a */
[----:B------:R-:W-:Y:S02]  /*9de0*/  SEL R137, R137, R140, !P2 ;  /* 0x0000008c89897207 */ /* 0x000fe40005000000 */
[----:B------:R-:W-:Y:S02]  /*9df0*/  ISETP.NE.AND.EX P0, PT, R142, RZ, PT, P0 ;  /* 0x000000ff8e00720c */ /* 0x000fe40003f05300 */
[----:B------:R-:W-:Y:S02]  /*9e00*/  SEL R139, R139, R138, !P2 ;  /* 0x0000008a8b8b7207 */ /* 0x000fe40005000000 */
[----:B------:R-:W-:-:S02]  /*9e10*/  SEL R136, R137, 0xffffffff, P0 ;  /* 0xffffffff89887807 */ /* 0x000fc40000000000 */
[----:B------:R-:W-:Y:S01]  /*9e20*/  SEL R137, R139, 0xffffffff, P0 ;  /* 0xffffffff8b897807 */ /* 0x000fe20000000000 */
[----:B------:R-:W-:Y:S06]  /*9e30*/  RET.REL.NODEC R144 `(_ZN7cutlass6KernelINS_4conv6kernel23ImplicitGemmConvolutionINS1_11threadblock22ImplicitGemmMultistageINS_4gemm9GemmShapeILi128ELi128ELi32EEENS4_52Conv2dWgradOutputGradientTileAccessIteratorOptimizedINS_11MatrixShapeILi128ELi32EEENS_6half_tENS_9transform29PitchLinearWarpRakedThreadMapINS_16PitchLinearShapeILi128ELi32EEELi128ENSF_ILi8ELi4EEELi8EEENS_12AlignedArrayISC_Li8ELi16EEEEENSD_11threadblock25RegularTileAccessIteratorISB_SC_NS_6layout40ColumnMajorTensorOpMultiplicandCongruousILi16ELi64EEELi1ESI_Li16EEELNS_4arch14CacheOperation4KindE0ENS4_48Conv2dWgradActivationTileAccessIteratorOptimizedINSA_ILi32ELi128EEESC_SI_SK_EENSN_ISW_SC_NSO_37RowMajorTensorOpMultiplicandCongruousILi16ELi64EEELi0ESI_Li16EEELSU_0ENS6_11threadblock9MmaPolicyINS6_4warp11MmaTensorOpINS7_ILi64ELi64ELi32EEESC_SQ_SC_SZ_fNSO_8RowMajorENS13_17MmaTensorOpPolicyINSS_3MmaINS7_ILi16ELi8ELi16EEELi32ESC_S16_SC_NSO_11ColumnMajorEfS16_NSS_13OpMultiplyAddEEENSA_ILi1ELi1EEEEELi1ELb0EbEENSA_ILi0ELi0EEES1G_Li1EEELi3EbEENS_8epilogue11threadblock8EpilogueIS8_S1F_Li1ENS1K_22PredicatedTileIteratorINS1K_26OutputTileOptimalThreadMapINS1K_15OutputTileShapeILi128ELi8ELi2ELi1ELi1EEENS1O_ILi1ELi8ELi1ELi1ELi8EEELi128ELi4ELi32EEEfLb0ENSO_9NoPermuteELb0EEENS1J_4warp24FragmentIteratorTensorOpIS15_S19_fNS_5ArrayIfLi4ELb1EEES16_EENS1U_20TileIteratorTensorOpIS15_S19_fS16_EENS1K_18SharedLoadIteratorINS1R_18CompactedThreadMapEfLi16EEENS1J_6thread17LinearCombinationIfLi4EffLNS24_9ScaleType4KindE0ELNS_15FloatRoundStyleE2EfEENSA_ILi0ELi8EEELi2ELi1EEENS11_30GemmIdentityThreadblockSwizzleILi1EEELNS1_8OperatorE2ENS1_17Conv2dProblemSizeELNS1_9GroupModeE0EEEEEvNT_6ParamsE) ;  /* 0xffffff6090707950 */ /* 0x000fec0003c3ffff */
.L_x_71:
        /* <DEDUP_REMOVED lines=12> */
.L_x_84:


//--------------------- .text._ZN7cutlass6KernelINS_9reduction6kernel12ReduceSplitKINS_11MatrixShapeILi4ELi256EEENS_8epilogue6thread17LinearCombinationINS_6half_tELi8EffLNS7_9ScaleType4KindE0ELNS_15FloatRoundStyleE2ES9_EENS1_6thread9ReduceAddIffLi8EEELi4EEEEEvNT_6ParamsE --------------------------
	.section	.text._ZN7cutlass6KernelINS_9reduction6kernel12ReduceSplitKINS_11MatrixShapeILi4ELi256EEENS_8epilogue6thread17LinearCombinationINS_6half_tELi8EffLNS7_9ScaleType4KindE0ELNS_15FloatRoundStyleE2ES9_EENS1_6thread9ReduceAddIffLi8EEELi4EEEEEvNT_6ParamsE,"ax",@progbits
	.align	128
.text._ZN7cutlass6KernelINS_9reduction6kernel12ReduceSplitKINS_11MatrixShapeILi4ELi256EEENS_8epilogue6thread17LinearCombinationINS_6half_tELi8EffLNS7_9ScaleType4KindE0ELNS_15FloatRoundStyleE2ES9_EENS1_6thread9ReduceAddIffLi8EEELi4EEEEEvNT_6ParamsE:
        .type           _ZN7cutlass6KernelINS_9reduction6kernel12ReduceSplitKINS_11MatrixShapeILi4ELi256EEENS_8epilogue6thread17LinearCombinationINS_6half_tELi8EffLNS7_9ScaleType4KindE0ELNS_15FloatRoundStyleE2ES9_EENS1_6thread9ReduceAddIffLi8EEELi4EEEEEvNT_6ParamsE,@function
        .size           _ZN7cutlass6KernelINS_9reduction6kernel12ReduceSplitKINS_11MatrixShapeILi4ELi256EEENS_8epilogue6thread17LinearCombinationINS_6half_tELi8EffLNS7_9ScaleType4KindE0ELNS_15FloatRoundStyleE2ES9_EENS1_6thread9ReduceAddIffLi8EEELi4EEEEEvNT_6ParamsE,(.L_x_86 - _ZN7cutlass6KernelINS_9reduction6kernel12ReduceSplitKINS_11MatrixShapeILi4ELi256EEENS_8epilogue6thread17LinearCombinationINS_6half_tELi8EffLNS7_9ScaleType4KindE0ELNS_15FloatRoundStyleE2ES9_EENS1_6thread9ReduceAddIffLi8EEELi4EEEEEvNT_6ParamsE)
        .other          _ZN7cutlass6KernelINS_9reduction6kernel12ReduceSplitKINS_11MatrixShapeILi4ELi256EEENS_8epilogue6thread17LinearCombinationINS_6half_tELi8EffLNS7_9ScaleType4KindE0ELNS_15FloatRoundStyleE2ES9_EENS1_6thread9ReduceAddIffLi8EEELi4EEEEEvNT_6ParamsE,@"STO_CUDA_ENTRY STV_DEFAULT"
_ZN7cutlass6KernelINS_9reduction6kernel12ReduceSplitKINS_11MatrixShapeILi4ELi256EEENS_8epilogue6thread17LinearCombinationINS_6half_tELi8EffLNS7_9ScaleType4KindE0ELNS_15FloatRoundStyleE2ES9_EENS1_6thread9ReduceAddIffLi8EEELi4EEEEEvNT_6ParamsE:
[----:B------:R-:W-:Y:S01]  /*0000*/  LDC R1, c[0x0][0x37c] ;  /* 0x0000df00ff017b82 */ /* 0x000fe20000000800 */
[----:B------:R-:W0:Y:S01]  /*0010*/  S2R R2, SR_CTAID.Y ;  /* 0x0000000000027919 */ /* 0x000e220000002600 */
[----:B------:R-:W1:Y:S01]  /*0020*/  LDCU.64 UR4, c[0x0][0x380] ;  /* 0x00007000ff0477ac */ /* 0x000e620008000a00 */
[----:B------:R-:W0:Y:S01]  /*0030*/  S2R R5, SR_TID.X ;  /* 0x0000000000057919 */ /* 0x000e220000002100 */
[----:B------:R-:W2:Y:S01]  /*0040*/  LDCU.64 UR6, c[0x0][0x3c8] ;  /* 0x00007900ff0677ac */ /* 0x000ea20008000a00 */
[----:B------:R-:W3:Y:S01]  /*0050*/  S2R R3, SR_CTAID.X ;  /* 0x0000000000037919 */ /* 0x000ee20000002500 */
[----:B------:R-:W3:Y:S01]  /*0060*/  S2R R0, SR_TID.Y ;  /* 0x0000000000007919 */ /* 0x000ee20000002200 */
[----:B--2---:R-:W-:Y:S02]  /*0070*/  MOV R4, UR7 ;  /* 0x0000000700047c02 */ /* 0x004fe40008000f00 */
[----:B0-----:R-:W-:-:S04]  /*0080*/  LEA R2, R2, R5, 0x5 ;  /* 0x0000000502027211 */ /* 0x001fc800078e28ff */
[----:B------:R-:W-:Y:S02]  /*0090*/  SHF.L.U32 R6, R2, 0x3, RZ ;  /* 0x0000000302067819 */ /* 0x000fe400000006ff */
[----:B------:R-:W-:Y:S02]  /*00a0*/  MOV R2, UR6 ;  /* 0x0000000600027c02 */ /* 0x000fe40008000f00 */
[----:B---3--:R-:W-:Y:S02]  /*00b0*/  LEA R3, R3, R0, 0x2 ;  /* 0x0000000003037211 */ /* 0x008fe400078e10ff */
[----:B-1----:R-:W-:-:S04]  /*00c0*/  ISETP.GE.AND P0, PT, R6, UR5, PT ;  /* 0x0000000506007c0c */ /* 0x002fc8000bf06270 */
[----:B------:R-:W-:-:S13]  /*00d0*/  ISETP.GE.OR P0, PT, R3, UR4, P0 ;  /* 0x0000000403007c0c */ /* 0x000fda0008706670 */
[----:B------:R-:W-:Y:S05]  /*00e0*/  @P0 EXIT ;  /* 0x000000000000094d */ /* 0x000fea0003800000 */
[----:B------:R-:W0:Y:S01]  /*00f0*/  LDCU.64 UR10, c[0x0][0x3e0] ;  /* 0x00007c00ff0a77ac */ /* 0x000e220008000a00 */
[----:B------:R-:W-:Y:S01]  /*0100*/  HFMA2 R7, -RZ, RZ, 0, 0 ;  /* 0x00000000ff077431 */ /* 0x000fe200000001ff */
[----:B------:R-:W-:Y:S01]  /*0110*/  SHF.R.S32.HI R0, RZ, 0x1f, R3 ;  /* 0x0000001fff007819 */ /* 0x000fe20000011403 */
[----:B------:R-:W1:Y:S01]  /*0120*/  LDCU.64 UR4, c[0x0][0x3a0] ;  /* 0x00007400ff0477ac */ /* 0x000e620008000a00 */
[----:B------:R-:W2:Y:S01]  /*0130*/  LDCU.64 UR8, c[0x0][0x398] ;  /* 0x00007300ff0877ac */ /* 0x000ea20008000a00 */
[----:B------:R-:W3:Y:S01]  /*0140*/  LDCU.64 UR6, c[0x0][0x358] ;  /* 0x00006b00ff0677ac */ /* 0x000ee20008000a00 */
[----:B0-----:R-:W-:Y:S01]  /*0150*/  UISETP.NE.U32.AND UP0, UPT, UR10, URZ, UPT ;  /* 0x000000ff0a00728c */ /* 0x001fe2000bf05070 */
[----:B-1----:R-:W-:-:S03]  /*0160*/  IMAD R0, R0, UR4, RZ ;  /* 0x0000000400007c24 */ /* 0x002fc6000f8e02ff */
[----:B------:R-:W-:Y:S01]  /*0170*/  UISETP.NE.AND.EX UP0, UPT, UR11, URZ, UPT, UP0 ;  /* 0x000000ff0b00728c */ /* 0x000fe2000bf05300 */
[----:B------:R-:W-:-:S04]  /*0180*/  IMAD.WIDE.U32 R6, R3, UR4, R6 ;  /* 0x0000000403067c25 */ /* 0x000fc8000f8e0006 */
[----:B------:R-:W-:Y:S01]  /*0190*/  IMAD R5, R3, UR5, R0 ;  /* 0x0000000503057c24 */ /* 0x000fe2000f8e0200 */
[----:B--2---:R-:W-:-:S04]  /*01a0*/  LEA R3, P0, R6, UR8, 0x2 ;  /* 0x0000000806037c11 */ /* 0x004fc8000f8010ff */
[----:B------:R-:W-:-:S04]  /*01b0*/  IADD3 R5, PT, PT, R7, R5, RZ ;  /* 0x0000000507057210 */ /* 0x000fc80007ffe0ff */
[----:B------:R-:W-:Y:S01]  /*01c0*/  LEA.HI.X R0, R6, UR9, R5, 0x2, P0 ;  /* 0x0000000906007c11 */ /* 0x000fe200080f1405 */
[----:B---3--:R-:W-:Y:S06]  /*01d0*/  BRA.U !UP0, `(.L_x_72) ;  /* 0x00000001081c7547 */ /* 0x008fec000b800000 */
[----:B------:R-:W0:Y:S02]  /*01e0*/  LDC.64 R6, c[0x0][0x3e0] ;  /* 0x0000f800ff067b82 */ /* 0x000e240000000a00 */
[----:B0-----:R-:W2:Y:S02]  /*01f0*/  LDG.E.64 R6, desc[UR6][R6.64] ;  /* 0x0000000606067981 */ /* 0x001ea4000c1e1b00 */
[----:B--2---:R-:W-:-:S04]  /*0200*/  ISETP.NE.U32.AND P0, PT, R6, RZ, PT ;  /* 0x000000ff0600720c */ /* 0x004fc80003f05070 */
[----:B------:R-:W-:-:S13]  /*0210*/  ISETP.NE.AND.EX P0, PT, R7, RZ, PT, P0 ;  /* 0x000000ff0700720c */ /* 0x000fda0003f05300 */
[----:B------:R-:W-:Y:S05]  /*0220*/  @!P0 BRA `(.L_x_72) ;  /* 0x0000000000088947 */ /* 0x000fea0003800000 */
[----:B------:R0:W5:Y:S01]  /*0230*/  LD.E R2, desc[UR6][R6.64] ;  /* 0x0000000606027980 */ /* 0x000162000c101900 */
[----:B------:R-:W-:Y:S05]  /*0240*/  BRA `(.L_x_73) ;  /* 0x0000000000187947 */ /* 0x000fea0003800000 */
.L_x_72:
[----:B------:R-:W0:Y:S02]  /*0250*/  LDCU.64 UR4, c[0x0][0x3d0] ;  /* 0x00007a00ff0477ac */ /* 0x000e240008000a00 */
[----:B0-----:R-:W-:-:S04]  /*0260*/  UISETP.NE.U32.AND UP0, UPT, UR4, URZ, UPT ;  /* 0x000000ff0400728c */ /* 0x001fc8000bf05070 */
[----:B------:R-:W-:-:S09]  /*0270*/  UISETP.NE.AND.EX UP0, UPT, UR5, URZ, UPT, UP0 ;  /* 0x000000ff0500728c */ /* 0x000fd2000bf05300 */
[----:B------:R-:W-:Y:S05]  /*0280*/  BRA.U !UP0, `(.L_x_73) ;  /* 0x0000000108087547 */ /* 0x000fea000b800000 */
[----:B------:R-:W0:Y:S02]  /*0290*/  LDC.64 R6, c[0x0][0x3d0] ;  /* 0x0000f400ff067b82 */ /* 0x000e240000000a00 */
[----:B0-----:R1:W5:Y:S02]  /*02a0*/  LDG.E R2, desc[UR6][R6.64] ;  /* 0x0000000606027981 */ /* 0x001364000c1e1900 */
.L_x_73:
[----:B------:R-:W2:Y:S02]  /*02b0*/  LDCU.64 UR4, c[0x0][0x3e8] ;  /* 0x00007d00ff0477ac */ /* 0x000ea40008000a00 */
[----:B--2---:R-:W-:-:S04]  /*02c0*/  UISETP.NE.U32.AND UP0, UPT, UR4, URZ, UPT ;  /* 0x000000ff0400728c */ /* 0x004fc8000bf05070 */
[----:B------:R-:W-:-:S09]  /*02d0*/  UISETP.NE.AND.EX UP0, UPT, UR5, URZ, UPT, UP0 ;  /* 0x000000ff0500728c */ /* 0x000fd2000bf05300 */
[----:B------:R-:W-:Y:S05]  /*02e0*/  BRA.U !UP0, `(.L_x_74) ;  /* 0x00000001081c7547 */ /* 0x000fea000b800000 */
[----:B01----:R-:W0:Y:S02]  /*02f0*/  LDC.64 R6, c[0x0][0x3e8] ;  /* 0x0000fa00ff067b82 */ /* 0x003e240000000a00 */
[----:B0-----:R-:W2:Y:S02]  /*0300*/  LDG.E.64 R6, desc[UR6][R6.64] ;  /* 0x0000000606067981 */ /* 0x001ea4000c1e1b00 */
[----:B--2---:R-:W-:-:S04]  /*0310*/  ISETP.NE.U32.AND P0, PT, R6, RZ, PT ;  /* 0x000000ff0600720c */ /* 0x004fc80003f05070 */
[----:B------:R-:W-:-:S13]  /*0320*/  ISETP.NE.AND.EX P0, PT, R7, RZ, PT, P0 ;  /* 0x000000ff0700720c */ /* 0x000fda0003f05300 */
[----:B------:R-:W-:Y:S05]  /*0330*/  @!P0 BRA `(.L_x_74) ;  /* 0x0000000000088947 */ /* 0x000fea0003800000 */
[----:B------:R0:W5:Y:S01]  /*0340*/  LD.E R4, desc[UR6][R6.64] ;  /* 0x0000000606047980 */ /* 0x000162000c101900 */
[----:B------:R-:W-:Y:S05]  /*0350*/  BRA `(.L_x_75) ;  /* 0x0000000000187947 */ /* 0x000fea0003800000 */
.L_x_74:
[----:B------:R-:W2:Y:S02]  /*0360*/  LDCU.64 UR4, c[0x0][0x3d8] ;  /* 0x00007b00ff0477ac */ /* 0x000ea40008000a00 */
[----:B--2---:R-:W-:-:S04]  /*0370*/  UISETP.NE.U32.AND UP0, UPT, UR4, URZ, UPT ;  /* 0x000000ff0400728c */ /* 0x004fc8000bf05070 */
[----:B------:R-:W-:-:S09]  /*0380*/  UISETP.NE.AND.EX UP0, UPT, UR5, URZ, UPT, UP0 ;  /* 0x000000ff0500728c */ /* 0x000fd2000bf05300 */
[----:B------:R-:W-:Y:S05]  /*0390*/  BRA.U !UP0, `(.L_x_75) ;  /* 0x0000000108087547 */ /* 0x000fea000b800000 */
[----:B------:R-:W2:Y:S02]  /*03a0*/  LDC.64 R4, c[0x0][0x3d8] ;  /* 0x0000f600ff047b82 */ /* 0x000ea40000000a00 */
[----:B--2---:R2:W5:Y:S02]  /*03b0*/  LDG.E R4, desc[UR6][R4.64] ;  /* 0x0000000604047981 */ /* 0x004564000c1e1900 */
.L_x_75:
[----:B------:R-:W3:Y:S01]  /*03c0*/  LDCU UR4, c[0x0][0x388] ;  /* 0x00007100ff0477ac */ /* 0x000ee20008000800 */
[----:B--2---:R-:W-:Y:S01]  /*03d0*/  HFMA2 R5, -RZ, RZ, 0, 0 ;  /* 0x00000000ff057431 */ /* 0x004fe200000001ff */
[----:B01----:R-:W-:Y:S02]  /*03e0*/  CS2R R6, SRZ ;  /* 0x0000000000067805 */ /* 0x003fe4000001ff00 */
[----:B------:R-:W-:Y:S02]  /*03f0*/  CS2R R40, SRZ ;  /* 0x0000000000287805 */ /* 0x000fe4000001ff00 */
[----:B------:R-:W-:Y:S02]  /*0400*/  CS2R R42, SRZ ;  /* 0x00000000002a7805 */ /* 0x000fe4000001ff00 */
[----:B------:R-:W-:Y:S01]  /*0410*/  MOV R46, RZ ;  /* 0x000000ff002e7202 */ /* 0x000fe20000000f00 */
[----:B---3--:R-:W-:-:S09]  /*0420*/  UISETP.GE.AND UP0, UPT, UR4, 0x1, UPT ;  /* 0x000000010400788c */ /* 0x008fd2000bf06270 */
[----:B------:R-:W-:Y:S05]  /*0430*/  BRA.U !UP0, `(.L_x_76) ;  /* 0x0000000508247547 */ /* 0x000fea000b800000 */
[----:B------:R-:W-:Y:S01]  /*0440*/  MOV R6, RZ ;  /* 0x000000ff00067202 */ /* 0x000fe20000000f00 */
[----:B------:R-:W-:-:S06]  /*0450*/  UMOV UR4, URZ ;  /* 0x000000ff00047c82 */ /* 0x000fcc0008000000 */
.L_x_81:
[----:B------:R-:W0:Y:S01]  /*0460*/  LDC R47, c[0x0][0x388] ;  /* 0x0000e200ff2f7b82 */ /* 0x000e220000000800 */
[----:B------:R-:W-:Y:S02]  /*0470*/  UIADD3 UR5, UPT, UPT, UR4, 0x1, URZ ;  /* 0x0000000104057890 */ /* 0x000fe4000fffe0ff */
[----:B0-----:R-:W-:-:S04]  /*0480*/  ISETP.LE.AND P1, PT, R47, UR4, PT ;  /* 0x000000042f007c0c */ /* 0x001fc8000bf23270 */
[----:B------:R-:W-:-:S09]  /*0490*/  ISETP.LE.AND P0, PT, R47, UR5, PT ;  /* 0x000000052f007c0c */ /* 0x000fd2000bf03270 */
[----:B------:R-:W0:Y:S01]  /*04a0*/  @!P1 LDC.64 R44, c[0x0][0x390] ;  /* 0x0000e400ff2c9b82 */ /* 0x000e220000000a00 */
[----:B------:R-:W-:Y:S02]  /*04b0*/  @!P1 MOV R48, R3 ;  /* 0x0000000300309202 */ /* 0x000fe40000000f00 */
[----:B------:R-:W-:Y:S01]  /*04c0*/  @!P1 MOV R49, R0 ;  /* 0x0000000000319202 */ /* 0x000fe20000000f00 */
[----:B------:R-:W-:-:S04]  /*04d0*/  UIADD3 UR5, UPT, UPT, UR4, 0x2, URZ ;  /* 0x0000000204057890 */ /* 0x000fc8000fffe0ff */
[----:B-----5:R-:W5:Y:S01]  /*04e0*/  @!P1 LDG.E.ENL2.256 R36, R32, desc[UR6][R48.64] ;  /* 0xfe0000063020997e */ /* 0x020f620008121924 */
[----:B0-----:R-:W-:-:S04]  /*04f0*/  @!P1 IADD3 R3, P2, PT, R3, R44, RZ ;  /* 0x0000002c03039210 */ /* 0x001fc80007f5e0ff */
[----:B------:R-:W-:Y:S02]  /*0500*/  @!P1 IADD3.X R0, PT, PT, R0, R45, RZ, P2, !PT ;  /* 0x0000002d00009210 */ /* 0x000fe400017fe4ff */
[----:B------:R-:W0:Y:S01]  /*0510*/  @!P0 LDC.64 R44, c[0x0][0x390] ;  /* 0x0000e400ff2c8b82 */ /* 0x000e220000000a00 */
[----:B------:R-:W-:Y:S02]  /*0520*/  ISETP.LE.AND P2, PT, R47, UR5, PT ;  /* 0x000000052f007c0c */ /* 0x000fe4000bf43270 */
[----:B------:R-:W-:Y:S02]  /*0530*/  @!P0 MOV R50, R3 ;  /* 0x0000000300328202 */ /* 0x000fe40000000f00 */
[----:B------:R-:W-:Y:S01]  /*0540*/  @!P0 MOV R51, R0 ;  /* 0x0000000000338202 */ /* 0x000fe20000000f00 */
[----:B------:R-:W-:-:S04]  /*0550*/  UIADD3 UR5, UPT, UPT, UR4, 0x3, URZ ;  /* 0x0000000304057890 */ /* 0x000fc8000fffe0ff */
[----:B------:R1:W5:Y:S01]  /*0560*/  @!P0 LDG.E.ENL2.256 R12, R8, desc[UR6][R50.64] ;  /* 0xfe0000063208897e */ /* 0x000362000812190c */
[----:B0-----:R-:W-:-:S04]  /*0570*/  @!P0 IADD3 R3, P3, PT, R3, R44, RZ ;  /* 0x0000002c03038210 */ /* 0x001fc80007f7e0ff */
[----:B------:R-:W-:Y:S02]  /*0580*/  @!P0 IADD3.X R0, PT, PT, R0, R45, RZ, P3, !PT ;  /* 0x0000002d00008210 */ /* 0x000fe40001ffe4ff */
[----:B------:R-:W0:Y:S01]  /*0590*/  @!P2 LDC.64 R44, c[0x0][0x390] ;  /* 0x0000e400ff2cab82 */ /* 0x000e220000000a00 */
[----:B------:R-:W-:Y:S02]  /*05a0*/  ISETP.LE.AND P3, PT, R47, UR5, PT ;  /* 0x000000052f007c0c */ /* 0x000fe4000bf63270 */
[----:B-1----:R-:W-:Y:S02]  /*05b0*/  @!P2 MOV R50, R3 ;  /* 0x000000030032a202 */ /* 0x002fe40000000f00 */
[----:B------:R-:W-:-:S05]  /*05c0*/  @!P2 MOV R51, R0 ;  /* 0x000000000033a202 */ /* 0x000fca0000000f00 */
[----:B------:R1:W5:Y:S01]  /*05d0*/  @!P2 LDG.E.ENL2.256 R20, R16, desc[UR6][R50.64] ;  /* 0xfe0000063210a97e */ /* 0x0003620008121914 */
[----:B0-----:R-:W-:-:S04]  /*05e0*/  @!P2 IADD3 R3, P4, PT, R3, R44, RZ ;  /* 0x0000002c0303a210 */ /* 0x001fc80007f9e0ff */
[----:B------:R-:W-:Y:S02]  /*05f0*/  @!P2 IADD3.X R0, PT, PT, R0, R45, RZ, P4, !PT ;  /* 0x0000002d0000a210 */ /* 0x000fe400027fe4ff */
[----:B------:R-:W0:Y:S01]  /*0600*/  @!P3 LDC.64 R44, c[0x0][0x390] ;  /* 0x0000e400ff2cbb82 */ /* 0x000e220000000a00 */
[----:B-1----:R-:W-:Y:S02]  /*0610*/  @!P3 MOV R50, R3 ;  /* 0x000000030032b202 */ /* 0x002fe40000000f00 */
[----:B------:R-:W-:-:S05]  /*0620*/  @!P3 MOV R51, R0 ;  /* 0x000000000033b202 */ /* 0x000fca0000000f00 */
[----:B------:R1:W5:Y:S01]  /*0630*/  @!P3 LDG.E.ENL2.256 R28, R24, desc[UR6][R50.64] ;  /* 0xfe0000063218b97e */ /* 0x000362000812191c */
[----:B0-----:R-:W-:Y:S01]  /*0640*/  @!P3 IADD3 R3, P4, PT, R3, R44, RZ ;  /* 0x0000002c0303b210 */ /* 0x001fe20007f9e0ff */
[----:B-1----:R-:W-:-:S12]  /*0650*/  @P1 BRA `(.L_x_77) ;  /* 0x0000000000201947 */ /* 0x002fd80003800000 */
[----:B-----5:R-:W-:Y:S01]  /*0660*/  FADD R43, R43, R32 ;  /* 0x000000202b2b7221 */ /* 0x020fe20000000000 */
[----:B------:R-:W-:Y:S01]  /*0670*/  FADD R46, R46, R33 ;  /* 0x000000212e2e7221 */ /* 0x000fe20000000000 */
[----:B------:R-:W-:Y:S01]  /*0680*/  FADD R41, R41, R34 ;  /* 0x0000002229297221 */ /* 0x000fe20000000000 */
[----:B------:R-:W-:Y:S01]  /*0690*/  FADD R42, R42, R35 ;  /* 0x000000232a2a7221 */ /* 0x000fe20000000000 */
[----:B------:R-:W-:Y:S01]  /*06a0*/  FADD R7, R7, R36 ;  /* 0x0000002407077221 */ /* 0x000fe20000000000 */
[----:B------:R-:W-:Y:S01]  /*06b0*/  FADD R40, R40, R37 ;  /* 0x0000002528287221 */ /* 0x000fe20000000000 */
[----:B------:R-:W-:Y:S01]  /*06c0*/  FADD R5, R5, R38 ;  /* 0x0000002605057221 */ /* 0x000fe20000000000 */
[----:B------:R-:W-:-:S07]  /*06d0*/  FADD R6, R6, R39 ;  /* 0x0000002706067221 */ /* 0x000fce0000000000 */
.L_x_77:
[----:B------:R-:W-:Y:S05]  /*06e0*/  @P0 BRA `(.L_x_78) ;  /* 0x0000000000200947 */ /* 0x000fea0003800000 */
        /* <DEDUP_REMOVED lines=8> */
.L_x_78:
        /* <DEDUP_REMOVED lines=9> */
.L_x_79:
[----:B------:R-:W-:Y:S01]  /*0800*/  @!P3 IADD3.X R0, PT, PT, R0, R45, RZ, P4, !PT ;  /* 0x0000002d0000b210 */ /* 0x000fe200027fe4ff */
[----:B------:R-:W-:Y:S06]  /*0810*/  @P3 BRA `(.L_x_80) ;  /* 0x0000000000203947 */ /* 0x000fec0003800000 */
        /* <DEDUP_REMOVED lines=8> */
.L_x_80:
[----:B------:R-:W-:-:S06]  /*08a0*/  UIADD3 UR4, UPT, UPT, UR4, 0x4, URZ ;  /* 0x0000000404047890 */ /* 0x000fcc000fffe0ff */
[----:B------:R-:W-:-:S13]  /*08b0*/  ISETP.LE.AND P0, PT, R47, UR4, PT ;  /* 0x000000042f007c0c */ /* 0x000fda000bf03270 */
[----:B------:R-:W-:Y:S05]  /*08c0*/  @!P0 BRA `(.L_x_81) ;  /* 0xfffffff800e48947 */ /* 0x000fea000383ffff */
.L_x_76:
[----:B------:R-:W0:Y:S01]  /*08d0*/  S2R R0, SR_CTAID.X ;  /* 0x0000000000007919 */ /* 0x000e220000002500 */
[----:B------:R-:W1:Y:S01]  /*08e0*/  LDCU.64 UR4, c[0x0][0x3c0] ;  /* 0x00007800ff0477ac */ /* 0x000e620008000a00 */
[----:B-----5:R-:W-:Y:S02]  /*08f0*/  MOV R13, RZ ;  /* 0x000000ff000d7202 */ /* 0x020fe40000000f00 */
[----:B------:R-:W-:Y:S01]  /*0900*/  CS2R R10, SRZ ;  /* 0x00000000000a7805 */ /* 0x000fe2000001ff00 */
[----:B------:R-:W0:Y:S01]  /*0910*/  S2R R3, SR_TID.Y ;  /* 0x0000000000037919 */ /* 0x000e220000002200 */
[----:B------:R-:W2:Y:S01]  /*0920*/  LDCU.64 UR8, c[0x0][0x3b8] ;  /* 0x00007700ff0877ac */ /* 0x000ea20008000a00 */
[----:B------:R-:W-:Y:S01]  /*0930*/  FSETP.NEU.AND P0, PT, R4, RZ, PT ;  /* 0x000000ff0400720b */ /* 0x000fe20003f0d000 */
[----:B------:R-:W3:Y:S01]  /*0940*/  S2R R8, SR_CTAID.Y ;  /* 0x0000000000087919 */ /* 0x000ee20000002600 */
[----:B------:R-:W3:Y:S01]  /*0950*/  S2R R9, SR_TID.X ;  /* 0x0000000000097919 */ /* 0x000ee20000002100 */
[----:B0-----:R-:W-:-:S04]  /*0960*/  LEA R25, R0, R3, 0x2 ;  /* 0x0000000300197211 */ /* 0x001fc800078e10ff */
[----:B------:R-:W-:Y:S02]  /*0970*/  SHF.R.S32.HI R16, RZ, 0x1f, R25 ;  /* 0x0000001fff107819 */ /* 0x000fe40000011419 */
[----:B---3--:R-:W-:-:S03]  /*0980*/  LEA R8, R8, R9, 0x5 ;  /* 0x0000000908087211 */ /* 0x008fc600078e28ff */
[----:B-1----:R-:W-:Y:S01]  /*0990*/  IMAD R0, R16, UR4, RZ ;  /* 0x0000000410007c24 */ /* 0x002fe2000f8e02ff */
[----:B------:R-:W-:-:S03]  /*09a0*/  SHF.L.U32 R12, R8, 0x3, RZ ;  /* 0x00000003080c7819 */ /* 0x000fc600000006ff */
[C---:B------:R-:W-:Y:S02]  /*09b0*/  IMAD R3, R25.reuse, UR5, R0 ;  /* 0x0000000519037c24 */ /* 0x040fe4000f8e0200 */
[----:B------:R-:W-:Y:S01]  /*09c0*/  IMAD.WIDE.U32 R8, R25, UR4, R12 ;  /* 0x0000000419087c25 */ /* 0x000fe2000f8e000c */
[----:B------:R-:W0:Y:S04]  /*09d0*/  LDCU.64 UR4, c[0x0][0x3b0] ;  /* 0x00007600ff0477ac */ /* 0x000e280008000a00 */
[----:B------:R-:W-:Y:S02]  /*09e0*/  IADD3 R3, PT, PT, R9, R3, RZ ;  /* 0x0000000309037210 */ /* 0x000fe40007ffe0ff */
[----:B--2---:R-:W-:-:S04]  /*09f0*/  LEA R14, P1, R8, UR8, 0x1 ;  /* 0x00000008080e7c11 */ /* 0x004fc8000f8208ff */
[----:B------:R-:W-:Y:S02]  /*0a00*/  LEA.HI.X R15, R8, UR9, R3, 0x1, P1 ;  /* 0x00000009080f7c11 */ /* 0x000fe400088f0c03 */
[----:B------:R-:W-:-:S06]  /*0a10*/  CS2R R8, SRZ ;  /* 0x0000000000087805 */ /* 0x000fcc000001ff00 */
[----:B------:R-:W2:Y:S01]  /*0a20*/  @P0 LDG.E.128 R8, desc[UR6][R14.64] ;  /* 0x000000060e080981 */ /* 0x000ea2000c1e1d00 */
[----:B0-----:R-:W-:Y:S02]  /*0a30*/  IMAD R0, R16, UR4, RZ ;  /* 0x0000000410007c24 */ /* 0x001fe4000f8e02ff */
[----:B------:R-:W-:-:S04]  /*0a40*/  IMAD.WIDE.U32 R12, R25, UR4, R12 ;  /* 0x00000004190c7c25 */ /* 0x000fc8000f8e000c */
[----:B------:R-:W-:Y:S01]  /*0a50*/  IMAD R25, R25, UR5, R0 ;  /* 0x0000000519197c24 */ /* 0x000fe2000f8e0200 */
[----:B------:R-:W0:Y:S01]  /*0a60*/  LDCU.64 UR4, c[0x0][0x3a8] ;  /* 0x00007500ff0477ac */ /* 0x000e220008000a00 */
[--C-:B--2---:R-:W-:Y:S02]  /*0a70*/  HADD2.F32 R3, -RZ, R8.reuse.H0_H0 ;  /* 0x20000008ff037230 */ /* 0x104fe40000004100 */
[----:B------:R-:W-:Y:S02]  /*0a80*/  HADD2.F32 R17, -RZ, R8.H1_H1 ;  /* 0x30000008ff117230 */ /* 0x000fe40000004100 */
[----:B------:R-:W-:Y:S02]  /*0a90*/  HADD2.F32 R19, -RZ, R9.H0_H0 ;  /* 0x20000009ff137230 */ /* 0x000fe40000004100 */
[-C--:B------:R-:W-:Y:S01]  /*0aa0*/  FMUL R0, R3, R4.reuse ;  /* 0x0000000403007220 */ /* 0x080fe20000400000 */
[----:B------:R-:W-:Y:S02]  /*0ab0*/  HADD2.F32 R23, -RZ, R11.H0_H0 ;  /* 0x2000000bff177230 */ /* 0x000fe40000004100 */
[----:B------:R-:W-:Y:S01]  /*0ac0*/  FMUL R17, R17, R4 ;  /* 0x0000000411117220 */ /* 0x000fe20000400000 */
[----:B------:R-:W-:-:S02]  /*0ad0*/  HADD2.F32 R9, -RZ, R9.H1_H1 ;  /* 0x30000009ff097230 */ /* 0x000fc40000004100 */
[-C--:B------:R-:W-:Y:S01]  /*0ae0*/  FMUL R8, R19, R4.reuse ;  /* 0x0000000413087220 */ /* 0x080fe20000400000 */
[--C-:B------:R-:W-:Y:S02]  /*0af0*/  HADD2.F32 R21, -RZ, R10.reuse.H0_H0 ;  /* 0x2000000aff157230 */ /* 0x100fe40000004100 */
[-C--:B------:R-:W-:Y:S01]  /*0b00*/  FMUL R14, R23, R4.reuse ;  /* 0x00000004170e7220 */ /* 0x080fe20000400000 */
[----:B------:R-:W-:Y:S02]  /*0b10*/  HADD2.F32 R15, -RZ, R10.H1_H1 ;  /* 0x3000000aff0f7230 */ /* 0x000fe40000004100 */
[-C--:B------:R-:W-:Y:S01]  /*0b20*/  FMUL R9, R9, R4.reuse ;  /* 0x0000000409097220 */ /* 0x080fe20000400000 */
[----:B------:R-:W-:Y:S02]  /*0b30*/  HADD2.F32 R11, -RZ, R11.H1_H1 ;  /* 0x3000000bff0b7230 */ /* 0x000fe40000004100 */
[----:B------:R-:W-:Y:S01]  /*0b40*/  FMUL R10, R21, R4 ;  /* 0x00000004150a7220 */ /* 0x000fe20000400000 */
[----:B------:R-:W-:Y:S01]  /*0b50*/  FFMA R0, R43, R2, R0 ;  /* 0x000000022b007223 */ /* 0x000fe20000000000 */
[----:B------:R-:W-:Y:S01]  /*0b60*/  FMUL R15, R15, R4 ;  /* 0x000000040f0f7220 */ /* 0x000fe20000400000 */
[----:B------:R-:W-:Y:S01]  /*0b70*/  FFMA R17, R46, R2, R17 ;  /* 0x000000022e117223 */ /* 0x000fe20000000011 */
[----:B------:R-:W-:Y:S01]  /*0b80*/  FMUL R11, R11, R4 ;  /* 0x000000040b0b7220 */ /* 0x000fe20000400000 */
[-C--:B------:R-:W-:Y:S01]  /*0b90*/  FFMA R8, R41, R2.reuse, R8 ;  /* 0x0000000229087223 */ /* 0x080fe20000000008 */
[-C--:B------:R-:W-:Y:S01]  /*0ba0*/  FFMA R9, R42, R2.reuse, R9 ;  /* 0x000000022a097223 */ /* 0x080fe20000000009 */
[-C--:B------:R-:W-:Y:S01]  /*0bb0*/  FFMA R10, R7, R2.reuse, R10 ;  /* 0x00000002070a7223 */ /* 0x080fe2000000000a */
[-C--:B------:R-:W-:Y:S01]  /*0bc0*/  FFMA R15, R40, R2.reuse, R15 ;  /* 0x00000002280f7223 */ /* 0x080fe2000000000f */
[-C--:B------:R-:W-:Y:S01]  /*0bd0*/  FFMA R14, R5, R2.reuse, R14 ;  /* 0x00000002050e7223 */ /* 0x080fe2000000000e */
[----:B------:R-:W-:Y:S01]  /*0be0*/  FFMA R11, R6, R2, R11 ;  /* 0x00000002060b7223 */ /* 0x000fe2000000000b */
[----:B------:R-:W-:-:S02]  /*0bf0*/  IADD3 R3, PT, PT, R13, R25, RZ ;  /* 0x000000190d037210 */ /* 0x000fc40007ffe0ff */
[C---:B0-----:R-:W-:Y:S02]  /*0c00*/  LEA R4, P0, R12.reuse, UR4, 0x1 ;  /* 0x000000040c047c11 */ /* 0x041fe4000f8008ff */
[----:B------:R-:W-:Y:S02]  /*0c10*/  F2FP.F16.F32.PACK_AB R16, R17, R0 ;  /* 0x000000001110723e */ /* 0x000fe400000000ff */
[----:B------:R-:W-:Y:S02]  /*0c20*/  LEA.HI.X R5, R12, UR5, R3, 0x1, P0 ;  /* 0x000000050c057c11 */ /* 0x000fe400080f0c03 */
[----:B------:R-:W-:Y:S02]  /*0c30*/  F2FP.F16.F32.PACK_AB R17, R9, R8 ;  /* 0x000000080911723e */ /* 0x000fe400000000ff */
[----:B------:R-:W-:Y:S02]  /*0c40*/  F2FP.F16.F32.PACK_AB R18, R15, R10 ;  /* 0x0000000a0f12723e */ /* 0x000fe400000000ff */
[----:B------:R-:W-:-:S05]  /*0c50*/  F2FP.F16.F32.PACK_AB R19, R11, R14 ;  /* 0x0000000e0b13723e */ /* 0x000fca00000000ff */
[----:B------:R-:W-:Y:S01]  /*0c60*/  STG.E.128 desc[UR6][R4.64], R16 ;  /* 0x0000001004007986 */ /* 0x000fe2000c101d06 */
[----:B------:R-:W-:Y:S05]  /*0c70*/  EXIT ;  /* 0x000000000000794d */ /* 0x000fea0003800000 */
.L_x_82:
        /* <DEDUP_REMOVED lines=16> */
.L_x_86:


//--------------------- .nv.shared._ZN7cutlass9reference6device6kernel11Conv2dWgradINS_6half_tENS_6layout10TensorNHWCES4_S6_S4_S6_ffNS_16NumericConverterIS4_fLNS_15FloatRoundStyleE2EEENS_12multiply_addIfffEELi2ELi4ELi8ELi16EEEvNS_4conv17Conv2dProblemSizeENS_9TensorRefIT_T0_EENSE_IT1_T2_EENSE_IT3_T4_EESN_T5_SO_ --------------------------
	.section	.nv.shared._ZN7cutlass9reference6device6kernel11Conv2dWgradINS_6half_tENS_6layout10TensorNHWCES4_S6_S4_S6_ffNS_16NumericConverterIS4_fLNS_15FloatRoundStyleE2EEENS_12multiply_addIfffEELi2ELi4ELi8ELi16EEEvNS_4conv17Conv2dProblemSizeENS_9TensorRefIT_T0_EENSE_IT1_T2_EENSE_IT3_T4_EESN_T5_SO_,"aw",@nobits
	.sectionflags	@""
	.align	16
	.zero		1024


//--------------------- .nv.shared.reserved.0     --------------------------
	.section	.nv.shared.reserved.0,"aw",@nobits
	.weak		__nv_reservedSMEM_offset_0_alias
	.size		__nv_reservedSMEM_offset_0_alias, 0, 64
	.other		__nv_reservedSMEM_offset_0_alias,@"STO_CUDA_RESERVED_SHARED STV_DEFAULT"
__nv_reservedSMEM_offset_0_alias:
	.zero		0
	.zero		64


//--------------------- .nv.global                --------------------------
	.section	.nv.global,"aw",@nobits
.nv.global:
	.type		_ZN34_INTERNAL_89cde913_4_k_cu_2106836d4cute1_E,@object
	.size		_ZN34_INTERNAL_89cde913_4_k_cu_2106836d4cute1_E,(_ZN34_INTERNAL_89cde913_4_k_cu_2106836d4cuda3std3__45__cpo6cbeginE - _ZN34_INTERNAL_89cde913_4_k_cu_2106836d4cute1_E)
_ZN34_INTERNAL_89cde913_4_k_cu_2106836d4cute1_E:
	.zero		1
	.type		_ZN34_INTERNAL_89cde913_4_k_cu_2106836d4cuda3std3__45__cpo6cbeginE,@object
	.size		_ZN34_INTERNAL_89cde913_4_k_cu_2106836d4cuda3std3__45__cpo6cbeginE,(_ZN34_INTERNAL_89cde913_4_k_cu_2106836d4cuda3std3__48in_placeE - _ZN34_INTERNAL_89cde913_4_k_cu_2106836d4cuda3std3__45__cpo6cbeginE)
_ZN34_INTERNAL_89cde913_4_k_cu_2106836d4cuda3std3__45__cpo6cbeginE:
	.zero		1
	.type		_ZN34_INTERNAL_89cde913_4_k_cu_2106836d4cuda3std3__48in_placeE,@object
	.size		_ZN34_INTERNAL_89cde913_4_k_cu_2106836d4cuda3std3__48in_placeE,(_ZN34_INTERNAL_89cde913_4_k_cu_2106836d4cuda3std6ranges3__45__cpo9iter_moveE - _ZN34_INTERNAL_89cde913_4_k_cu_2106836d4cuda3std3__48in_placeE)
_ZN34_INTERNAL_89cde913_4_k_cu_2106836d4cuda3std3__48in_placeE:
	.zero		1
	.type		_ZN34_INTERNAL_89cde913_4_k_cu_2106836d4cuda3std6ranges3__45__cpo9iter_moveE,@object
	.size		_ZN34_INTERNAL_89cde913_4_k_cu_2106836d4cuda3std6ranges3__45__cpo9iter_moveE,(_ZN34_INTERNAL_89cde913_4_k_cu_2106836d4cuda3std3__45__cpo5beginE - _ZN34_INTERNAL_89cde913_4_k_cu_2106836d4cuda3std6ranges3__45__cpo9iter_moveE)
_ZN34_INTERNAL_89cde913_4_k_cu_2106836d4cuda3std6ranges3__45__cpo9iter_moveE:
	.zero		1
	.type		_ZN34_INTERNAL_89cde913_4_k_cu_2106836d4cuda3std3__45__cpo5beginE,@object
	.size		_ZN34_INTERNAL_89cde913_4_k_cu_2106836d4cuda3std3__45__cpo5beginE,(_ZN34_INTERNAL_89cde913_4_k_cu_2106836d4cuda3std3__436_GLOBAL__N__89cde913_4_k_cu_2106836d6ignoreE - _ZN34_INTERNAL_89cde913_4_k_cu_2106836d4cuda3std3__45__cpo5beginE)
_ZN34_INTERNAL_89cde913_4_k_cu_2106836d4cuda3std3__45__cpo5beginE:
	.zero		1
	.type		_ZN34_INTERNAL_89cde913_4_k_cu_2106836d4cuda3std3__436_GLOBAL__N__89cde913_4_k_cu_2106836d6ignoreE,@object
	.size		_ZN34_INTERNAL_89cde913_4_k_cu_2106836d4cuda3std3__436_GLOBAL__N__89cde913_4_k_cu_2106836d6ignoreE,(_ZN34_INTERNAL_89cde913_4_k_cu_2106836d4cute7productE - _ZN34_INTERNAL_89cde913_4_k_cu_2106836d4cuda3std3__436_GLOBAL__N__89cde913_4_k_cu_2106836d6ignoreE)
_ZN34_INTERNAL_89cde913_4_k_cu_2106836d4cuda3std3__436_GLOBAL__N__89cde913_4_k_cu_2106836d6ignoreE:
	.zero		1
	.type		_ZN34_INTERNAL_89cde913_4_k_cu_2106836d4cute7productE,@object
	.size		_ZN34_INTERNAL_89cde913_4_k_cu_2106836d4cute7productE,(_ZN34_INTERNAL_89cde913_4_k_cu_2106836d4cuda3std3__45__cpo3endE - _ZN34_INTERNAL_89cde913_4_k_cu_2106836d4cute7productE)
_ZN34_INTERNAL_89cde913_4_k_cu_2106836d4cute7productE:
	.zero		1
	.type		_ZN34_INTERNAL_89cde913_4_k_cu_2106836d4cuda3std3__45__cpo3endE,@object
	.size		_ZN34_INTERNAL_89cde913_4_k_cu_2106836d4cuda3std3__45__cpo3endE,(_ZN34_INTERNAL_89cde913_4_k_cu_2106836d4cuda3std3__419piecewise_constructE - _ZN34_INTERNAL_89cde913_4_k_cu_2106836d4cuda3std3__45__cpo3endE)
_ZN34_INTERNAL_89cde913_4_k_cu_2106836d4cuda3std3__45__cpo3endE:
	.zero		1
	.type		_ZN34_INTERNAL_89cde913_4_k_cu_2106836d4cuda3std3__419piecewise_constructE,@object
	.size		_ZN34_INTERNAL_89cde913_4_k_cu_2106836d4cuda3std3__419piecewise_constructE,(_ZN34_INTERNAL_89cde913_4_k_cu_2106836d4cuda3std3__45__cpo4cendE - _ZN34_INTERNAL_89cde913_4_k_cu_2106836d4cuda3std3__419piecewise_constructE)
_ZN34_INTERNAL_89cde913_4_k_cu_2106836d4cuda3std3__419piecewise_constructE:
	.zero		1
	.type		_ZN34_INTERNAL_89cde913_4_k_cu_2106836d4cuda3std3__45__cpo4cendE,@object
	.size		_ZN34_INTERNAL_89cde913_4_k_cu_2106836d4cuda3std3__45__cpo4cendE,(_ZN34_INTERNAL_89cde913_4_k_cu_2106836d4cuda3std6ranges3__45__cpo4swapE - _ZN34_INTERNAL_89cde913_4_k_cu_2106836d4cuda3std3__45__cpo4cendE)
_ZN34_INTERNAL_89cde913_4_k_cu_2106836d4cuda3std3__45__cpo4cendE:
	.zero		1
	.type		_ZN34_INTERNAL_89cde913_4_k_cu_2106836d4cuda3std6ranges3__45__cpo4swapE,@object
	.size		_ZN34_INTERNAL_89cde913_4_k_cu_2106836d4cuda3std6ranges3__45__cpo4swapE,(.L_7 - _ZN34_INTERNAL_89cde913_4_k_cu_2106836d4cuda3std6ranges3__45__cpo4swapE)
_ZN34_INTERNAL_89cde913_4_k_cu_2106836d4cuda3std6ranges3__45__cpo4swapE:
	.zero		1
.L_7:


//--------------------- .nv.shared._ZN7cutlass6KernelINS_4conv6kernel23ImplicitGemmConvolutionINS1_11threadblock22ImplicitGemmMultistageINS_4gemm9GemmShapeILi128ELi128ELi32EEENS4_52Conv2dWgradOutputGradientTileAccessIteratorOptimizedINS_11MatrixShapeILi128ELi32EEENS_6half_tENS_9transform29PitchLinearWarpRakedThreadMapINS_16PitchLinearShapeILi128ELi32EEELi128ENSF_ILi8ELi4EEELi8EEENS_12AlignedArrayISC_Li8ELi16EEEEENSD_11threadblock25RegularTileAccessIteratorISB_SC_NS_6layout40ColumnMajorTensorOpMultiplicandCongruousILi16ELi64EEELi1ESI_Li16EEELNS_4arch14CacheOperation4KindE0ENS4_48Conv2dWgradActivationTileAccessIteratorOptimizedINSA_ILi32ELi128EEESC_SI_SK_EENSN_ISW_SC_NSO_37RowMajorTensorOpMultiplicandCongruousILi16ELi64EEELi0ESI_Li16EEELSU_0ENS6_11threadblock9MmaPolicyINS6_4warp11MmaTensorOpINS7_ILi64ELi64ELi32EEESC_SQ_SC_SZ_fNSO_8RowMajorENS13_17MmaTensorOpPolicyINSS_3MmaINS7_ILi16ELi8ELi16EEELi32ESC_S16_SC_NSO_11ColumnMajorEfS16_NSS_13OpMultiplyAddEEENSA_ILi1ELi1EEEEELi1ELb0EbEENSA_ILi0ELi0EEES1G_Li1EEELi3EbEENS_8epilogue11threadblock8EpilogueIS8_S1F_Li1ENS1K_22PredicatedTileIteratorINS1K_26OutputTileOptimalThreadMapINS1K_15OutputTileShapeILi128ELi8ELi2ELi1ELi1EEENS1O_ILi1ELi8ELi1ELi1ELi8EEELi128ELi4ELi32EEEfLb0ENSO_9NoPermuteELb0EEENS1J_4warp24FragmentIteratorTensorOpIS15_S19_fNS_5ArrayIfLi4ELb1EEES16_EENS1U_20TileIteratorTensorOpIS15_S19_fS16_EENS1K_18SharedLoadIteratorINS1R_18CompactedThreadMapEfLi16EEENS1J_6thread17LinearCombinationIfLi4EffLNS24_9ScaleType4KindE0ELNS_15FloatRoundStyleE2EfEENSA_ILi0ELi8EEELi2ELi1EEENS11_30GemmIdentityThreadblockSwizzleILi1EEELNS1_8OperatorE2ENS1_17Conv2dProblemSizeELNS1_9GroupModeE0EEEEEvNT_6ParamsE --------------------------
	.section	.nv.shared._ZN7cutlass6KernelINS_4conv6kernel23ImplicitGemmConvolutionINS1_11threadblock22ImplicitGemmMultistageINS_4gemm9GemmShapeILi128ELi128ELi32EEENS4_52Conv2dWgradOutputGradientTileAccessIteratorOptimizedINS_11MatrixShapeILi128ELi32EEENS_6half_tENS_9transform29PitchLinearWarpRakedThreadMapINS_16PitchLinearShapeILi128ELi32EEELi128ENSF_ILi8ELi4EEELi8EEENS_12AlignedArrayISC_Li8ELi16EEEEENSD_11threadblock25RegularTileAccessIteratorISB_SC_NS_6layout40ColumnMajorTensorOpMultiplicandCongruousILi16ELi64EEELi1ESI_Li16EEELNS_4arch14CacheOperation4KindE0ENS4_48Conv2dWgradActivationTileAccessIteratorOptimizedINSA_ILi32ELi128EEESC_SI_SK_EENSN_ISW_SC_NSO_37RowMajorTensorOpMultiplicandCongruousILi16ELi64EEELi0ESI_Li16EEELSU_0ENS6_11threadblock9MmaPolicyINS6_4warp11MmaTensorOpINS7_ILi64ELi64ELi32EEESC_SQ_SC_SZ_fNSO_8RowMajorENS13_17MmaTensorOpPolicyINSS_3MmaINS7_ILi16ELi8ELi16EEELi32ESC_S16_SC_NSO_11ColumnMajorEfS16_NSS_13OpMultiplyAddEEENSA_ILi1ELi1EEEEELi1ELb0EbEENSA_ILi0ELi0EEES1G_Li1EEELi3EbEENS_8epilogue11threadblock8EpilogueIS8_S1F_Li1ENS1K_22PredicatedTileIteratorINS1K_26OutputTileOptimalThreadMapINS1K_15OutputTileShapeILi128ELi8ELi2ELi1ELi1EEENS1O_ILi1ELi8ELi1ELi1ELi8EEELi128ELi4ELi32EEEfLb0ENSO_9NoPermuteELb0EEENS1J_4warp24FragmentIteratorTensorOpIS15_S19_fNS_5ArrayIfLi4ELb1EEES16_EENS1U_20TileIteratorTensorOpIS15_S19_fS16_EENS1K_18SharedLoadIteratorINS1R_18CompactedThreadMapEfLi16EEENS1J_6thread17LinearCombinationIfLi4EffLNS24_9ScaleType4KindE0ELNS_15FloatRoundStyleE2EfEENSA_ILi0ELi8EEELi2ELi1EEENS11_30GemmIdentityThreadblockSwizzleILi1EEELNS1_8OperatorE2ENS1_17Conv2dProblemSizeELNS1_9GroupModeE0EEEEEvNT_6ParamsE,"aw",@nobits
	.sectionflags	@""
	.align	16
	.zero		1024


//--------------------- .nv.shared._ZN7cutlass6KernelINS_9reduction6kernel12ReduceSplitKINS_11MatrixShapeILi4ELi256EEENS_8epilogue6thread17LinearCombinationINS_6half_tELi8EffLNS7_9ScaleType4KindE0ELNS_15FloatRoundStyleE2ES9_EENS1_6thread9ReduceAddIffLi8EEELi4EEEEEvNT_6ParamsE --------------------------
	.section	.nv.shared._ZN7cutlass6KernelINS_9reduction6kernel12ReduceSplitKINS_11MatrixShapeILi4ELi256EEENS_8epilogue6thread17LinearCombinationINS_6half_tELi8EffLNS7_9ScaleType4KindE0ELNS_15FloatRoundStyleE2ES9_EENS1_6thread9ReduceAddIffLi8EEELi4EEEEEvNT_6ParamsE,"aw",@nobits
	.sectionflags	@""
	.align	16
	.zero		1024


//--------------------- .nv.constant0._ZN7cutlass9reference6device6kernel11Conv2dWgradINS_6half_tENS_6layout10TensorNHWCES4_S6_S4_S6_ffNS_16NumericConverterIS4_fLNS_15FloatRoundStyleE2EEENS_12multiply_addIfffEELi2ELi4ELi8ELi16EEEvNS_4conv17Conv2dProblemSizeENS_9TensorRefIT_T0_EENSE_IT1_T2_EENSE_IT3_T4_EESN_T5_SO_ --------------------------
	.section	.nv.constant0._ZN7cutlass9reference6device6kernel11Conv2dWgradINS_6half_tENS_6layout10TensorNHWCES4_S6_S4_S6_ffNS_16NumericConverterIS4_fLNS_15FloatRoundStyleE2EEENS_12multiply_addIfffEELi2ELi4ELi8ELi16EEEvNS_4conv17Conv2dProblemSizeENS_9TensorRefIT_T0_EENSE_IT1_T2_EENSE_IT3_T4_EESN_T5_SO_,"a",@progbits
	.sectionflags	@""
	.align	4
.nv.constant0._ZN7cutlass9reference6device6kernel11Conv2dWgradINS_6half_tENS_6layout10TensorNHWCES4_S6_S4_S6_ffNS_16NumericConverterIS4_fLNS_15FloatRoundStyleE2EEENS_12multiply_addIfffEELi2ELi4ELi8ELi16EEEvNS_4conv17Conv2dProblemSizeENS_9TensorRefIT_T0_EENSE_IT1_T2_EENSE_IT3_T4_EESN_T5_SO_:
	.zero		1072


//--------------------- .nv.constant0._ZN7cutlass6KernelINS_4conv6kernel23ImplicitGemmConvolutionINS1_11threadblock22ImplicitGemmMultistageINS_4gemm9GemmShapeILi128ELi128ELi32EEENS4_52Conv2dWgradOutputGradientTileAccessIteratorOptimizedINS_11MatrixShapeILi128ELi32EEENS_6half_tENS_9transform29PitchLinearWarpRakedThreadMapINS_16PitchLinearShapeILi128ELi32EEELi128ENSF_ILi8ELi4EEELi8EEENS_12AlignedArrayISC_Li8ELi16EEEEENSD_11threadblock25RegularTileAccessIteratorISB_SC_NS_6layout40ColumnMajorTensorOpMultiplicandCongruousILi16ELi64EEELi1ESI_Li16EEELNS_4arch14CacheOperation4KindE0ENS4_48Conv2dWgradActivationTileAccessIteratorOptimizedINSA_ILi32ELi128EEESC_SI_SK_EENSN_ISW_SC_NSO_37RowMajorTensorOpMultiplicandCongruousILi16ELi64EEELi0ESI_Li16EEELSU_0ENS6_11threadblock9MmaPolicyINS6_4warp11MmaTensorOpINS7_ILi64ELi64ELi32EEESC_SQ_SC_SZ_fNSO_8RowMajorENS13_17MmaTensorOpPolicyINSS_3MmaINS7_ILi16ELi8ELi16EEELi32ESC_S16_SC_NSO_11ColumnMajorEfS16_NSS_13OpMultiplyAddEEENSA_ILi1ELi1EEEEELi1ELb0EbEENSA_ILi0ELi0EEES1G_Li1EEELi3EbEENS_8epilogue11threadblock8EpilogueIS8_S1F_Li1ENS1K_22PredicatedTileIteratorINS1K_26OutputTileOptimalThreadMapINS1K_15OutputTileShapeILi128ELi8ELi2ELi1ELi1EEENS1O_ILi1ELi8ELi1ELi1ELi8EEELi128ELi4ELi32EEEfLb0ENSO_9NoPermuteELb0EEENS1J_4warp24FragmentIteratorTensorOpIS15_S19_fNS_5ArrayIfLi4ELb1EEES16_EENS1U_20TileIteratorTensorOpIS15_S19_fS16_EENS1K_18SharedLoadIteratorINS1R_18CompactedThreadMapEfLi16EEENS1J_6thread17LinearCombinationIfLi4EffLNS24_9ScaleType4KindE0ELNS_15FloatRoundStyleE2EfEENSA_ILi0ELi8EEELi2ELi1EEENS11_30GemmIdentityThreadblockSwizzleILi1EEELNS1_8OperatorE2ENS1_17Conv2dProblemSizeELNS1_9GroupModeE0EEEEEvNT_6ParamsE --------------------------
	.section	.nv.constant0._ZN7cutlass6KernelINS_4conv6kernel23ImplicitGemmConvolutionINS1_11threadblock22ImplicitGemmMultistageINS_4gemm9GemmShapeILi128ELi128ELi32EEENS4_52Conv2dWgradOutputGradientTileAccessIteratorOptimizedINS_11MatrixShapeILi128ELi32EEENS_6half_tENS_9transform29PitchLinearWarpRakedThreadMapINS_16PitchLinearShapeILi128ELi32EEELi128ENSF_ILi8ELi4EEELi8EEENS_12AlignedArrayISC_Li8ELi16EEEEENSD_11threadblock25RegularTileAccessIteratorISB_SC_NS_6layout40ColumnMajorTensorOpMultiplicandCongruousILi16ELi64EEELi1ESI_Li16EEELNS_4arch14CacheOperation4KindE0ENS4_48Conv2dWgradActivationTileAccessIteratorOptimizedINSA_ILi32ELi128EEESC_SI_SK_EENSN_ISW_SC_NSO_37RowMajorTensorOpMultiplicandCongruousILi16ELi64EEELi0ESI_Li16EEELSU_0ENS6_11threadblock9MmaPolicyINS6_4warp11MmaTensorOpINS7_ILi64ELi64ELi32EEESC_SQ_SC_SZ_fNSO_8RowMajorENS13_17MmaTensorOpPolicyINSS_3MmaINS7_ILi16ELi8ELi16EEELi32ESC_S16_SC_NSO_11ColumnMajorEfS16_NSS_13OpMultiplyAddEEENSA_ILi1ELi1EEEEELi1ELb0EbEENSA_ILi0ELi0EEES1G_Li1EEELi3EbEENS_8epilogue11threadblock8EpilogueIS8_S1F_Li1ENS1K_22PredicatedTileIteratorINS1K_26OutputTileOptimalThreadMapINS1K_15OutputTileShapeILi128ELi8ELi2ELi1ELi1EEENS1O_ILi1ELi8ELi1ELi1ELi8EEELi128ELi4ELi32EEEfLb0ENSO_9NoPermuteELb0EEENS1J_4warp24FragmentIteratorTensorOpIS15_S19_fNS_5ArrayIfLi4ELb1EEES16_EENS1U_20TileIteratorTensorOpIS15_S19_fS16_EENS1K_18SharedLoadIteratorINS1R_18CompactedThreadMapEfLi16EEENS1J_6thread17LinearCombinationIfLi4EffLNS24_9ScaleType4KindE0ELNS_15FloatRoundStyleE2EfEENSA_ILi0ELi8EEELi2ELi1EEENS11_30GemmIdentityThreadblockSwizzleILi1EEELNS1_8OperatorE2ENS1_17Conv2dProblemSizeELNS1_9GroupModeE0EEEEEvNT_6ParamsE,"a",@progbits
	.sectionflags	@""
	.align	4
.nv.constant0._ZN7cutlass6KernelINS_4conv6kernel23ImplicitGemmConvolutionINS1_11threadblock22ImplicitGemmMultistageINS_4gemm9GemmShapeILi128ELi128ELi32EEENS4_52Conv2dWgradOutputGradientTileAccessIteratorOptimizedINS_11MatrixShapeILi128ELi32EEENS_6half_tENS_9transform29PitchLinearWarpRakedThreadMapINS_16PitchLinearShapeILi128ELi32EEELi128ENSF_ILi8ELi4EEELi8EEENS_12AlignedArrayISC_Li8ELi16EEEEENSD_11threadblock25RegularTileAccessIteratorISB_SC_NS_6layout40ColumnMajorTensorOpMultiplicandCongruousILi16ELi64EEELi1ESI_Li16EEELNS_4arch14CacheOperation4KindE0ENS4_48Conv2dWgradActivationTileAccessIteratorOptimizedINSA_ILi32ELi128EEESC_SI_SK_EENSN_ISW_SC_NSO_37RowMajorTensorOpMultiplicandCongruousILi16ELi64EEELi0ESI_Li16EEELSU_0ENS6_11threadblock9MmaPolicyINS6_4warp11MmaTensorOpINS7_ILi64ELi64ELi32EEESC_SQ_SC_SZ_fNSO_8RowMajorENS13_17MmaTensorOpPolicyINSS_3MmaINS7_ILi16ELi8ELi16EEELi32ESC_S16_SC_NSO_11ColumnMajorEfS16_NSS_13OpMultiplyAddEEENSA_ILi1ELi1EEEEELi1ELb0EbEENSA_ILi0ELi0EEES1G_Li1EEELi3EbEENS_8epilogue11threadblock8EpilogueIS8_S1F_Li1ENS1K_22PredicatedTileIteratorINS1K_26OutputTileOptimalThreadMapINS1K_15OutputTileShapeILi128ELi8ELi2ELi1ELi1EEENS1O_ILi1ELi8ELi1ELi1ELi8EEELi128ELi4ELi32EEEfLb0ENSO_9NoPermuteELb0EEENS1J_4warp24FragmentIteratorTensorOpIS15_S19_fNS_5ArrayIfLi4ELb1EEES16_EENS1U_20TileIteratorTensorOpIS15_S19_fS16_EENS1K_18SharedLoadIteratorINS1R_18CompactedThreadMapEfLi16EEENS1J_6thread17LinearCombinationIfLi4EffLNS24_9ScaleType4KindE0ELNS_15FloatRoundStyleE2EfEENSA_ILi0ELi8EEELi2ELi1EEENS11_30GemmIdentityThreadblockSwizzleILi1EEELNS1_8OperatorE2ENS1_17Conv2dProblemSizeELNS1_9GroupModeE0EEEEEvNT_6ParamsE:
	.zero		1368


//--------------------- .nv.constant0._ZN7cutlass6KernelINS_9reduction6kernel12ReduceSplitKINS_11MatrixShapeILi4ELi256EEENS_8epilogue6thread17LinearCombinationINS_6half_tELi8EffLNS7_9ScaleType4KindE0ELNS_15FloatRoundStyleE2ES9_EENS1_6thread9ReduceAddIffLi8EEELi4EEEEEvNT_6ParamsE --------------------------
	.section	.nv.constant0._ZN7cutlass6KernelINS_9reduction6kernel12ReduceSplitKINS_11MatrixShapeILi4ELi256EEENS_8epilogue6thread17LinearCombinationINS_6half_tELi8EffLNS7_9ScaleType4KindE0ELNS_15FloatRoundStyleE2ES9_EENS1_6thread9ReduceAddIffLi8EEELi4EEEEEvNT_6ParamsE,"a",@progbits
	.sectionflags	@""
	.align	4
.nv.constant0._ZN7cutlass6KernelINS_9reduction6kernel12ReduceSplitKINS_11MatrixShapeILi4ELi256EEENS_8epilogue6thread17LinearCombinationINS_6half_tELi8EffLNS7_9ScaleType4KindE0ELNS_15FloatRoundStyleE2ES9_EENS1_6thread9ReduceAddIffLi8EEELi4EEEEEvNT_6ParamsE:
	.zero		1016


//--------------------- SYMBOLS --------------------------

	.type		.nv.reservedSmem.offset0,@object
	.size		.nv.reservedSmem.offset0,0x4
	.type		.nv.reservedSmem.cap,@object
	.size		.nv.reservedSmem.cap,0x4
